def attn_fwd(
    Q,
    K,
    V,
    Out,
    Lse,
    sm_scale,
    stride_qz,
    stride_qh,
    stride_qm,
    stride_qk,
    stride_kz,
    stride_kh,
    stride_kn,
    stride_kk,
    stride_vz,
    stride_vh,
    stride_vn,
    stride_vk,
    stride_oz,
    stride_oh,
    stride_om,
    stride_ok,
    seqlen_q,
    seqlen_k,
    BLOCK_M: tl.constexpr,
    BLOCK_N: tl.constexpr,
    HEAD_DIM: tl.constexpr,
    CAUSAL: tl.constexpr,
):
    start_m = tl.program_id(0)
    off_hz = tl.program_id(1)
    q_off = off_hz * stride_qh
    k_off = off_hz * stride_kh
    v_off = off_hz * stride_vh
    offs_m = start_m * BLOCK_M + tl.arange(0, BLOCK_M)
    offs_d = tl.arange(0, HEAD_DIM)
    offs_n = tl.arange(0, BLOCK_N)
    q_ptrs = Q + q_off + offs_m[:, None] * stride_qm + offs_d[None, :] * stride_qk
    k_ptrs = K + k_off + offs_d[:, None] * stride_kk + offs_n[None, :] * stride_kn
    v_ptrs = V + v_off + offs_n[:, None] * stride_vn + offs_d[None, :] * stride_vk
    m_i = tl.full([BLOCK_M], float("-inf"), dtype=tl.float32)
    l_i = tl.zeros([BLOCK_M], dtype=tl.float32) + 1.0
    acc = tl.zeros([BLOCK_M, HEAD_DIM], dtype=tl.float32)
    q = tl.load(q_ptrs)
    acc, l_i, m_i = _attn_fwd_inner(
        acc,
        l_i,
        m_i,
        q,
        k_ptrs,
        v_ptrs,
        sm_scale,
        stride_kn,
        stride_vn,
        start_m,
        seqlen_k,
        BLOCK_M,
        BLOCK_N,
        HEAD_DIM,
        CAUSAL,
    )
    acc = acc / l_i[:, None]
    lse = m_i + tl.math.log2(l_i) / 1.4426950408889634
    o_ptrs = (
        Out
        + off_hz * stride_oh
        + offs_m[:, None] * stride_om
        + offs_d[None, :] * stride_ok
    )
    tl.store(o_ptrs, acc.to(Out.dtype.element_ty))
    tl.store(Lse + off_hz * seqlen_q + offs_m, lse)

# config = {"BLOCK_M": 32, "BLOCK_N": 128, "HEAD_DIM": 256, "arch": "sm_100", "causal": true, "dtype": "fp8e4m3", "num_stages": 2, "num_warps": 4}
# arch = sm_100


// ===== COMPILED SASS (sm_100a) =====

	.target	sm_100a

	.elftype	@"ET_EXEC"


//--------------------- .note.nv.tkinfo           --------------------------
	.section	.note.nv.tkinfo,"",@"SHT_NOTE"
	.sectionflags	@"SHF_NOTE_NV_TKINFO"
	.tkinfo
        /*0018*/ 	.word	0x00000081
        /*0030*/ 	.string	""
        /*0030*/ 	.string	"ptxas-blackwell"
        /*0030*/ 	.string	"Cuda compilation tools, release 12.9, V12.9.86"
        /*0030*/ 	.string	"Build cuda_12.9.r12.9/compiler.36037853_0"
        /*0030*/ 	.string	"-v  -suppress-debug-info  -lineinfo  -arch sm_100a "



//--------------------- .note.nv.cuver            --------------------------
	.section	.note.nv.cuver,"",@"SHT_NOTE"
	.sectionflags	@"SHF_NOTE_NV_CUVER"
        /*0018*/ 	.short	0x0001
        /*001a*/ 	.short	0x0064
        /*001c*/ 	.short	0x0001
        /*001e*/ 	.short	0x0000
        /*0020*/ 	.short	0x0001
        /*0022*/ 	.short	0x0000


//--------------------- .nv.info                  --------------------------
	.section	.nv.info,"",@"SHT_CUDA_INFO"
	.align	4


	//----- nvinfo : EIATTR_REGCOUNT
	.align		4
        /*0000*/ 	.byte	0x04, 0x2f
        /*0002*/ 	.short	(.L_2 - .L_1)
	.align		4
.L_1:
        /*0004*/ 	.word	index@(attn_fwd)
        /*0008*/ 	.word	0x00000020


	//----- nvinfo : EIATTR_FRAME_SIZE
	.align		4
.L_2:
        /*000c*/ 	.byte	0x04, 0x11
        /*000e*/ 	.short	(.L_4 - .L_3)
	.align		4
.L_3:
        /*0010*/ 	.word	index@(attn_fwd)
        /*0014*/ 	.word	0x00001cc0


	//----- nvinfo : EIATTR_MIN_STACK_SIZE
	.align		4
.L_4:
        /*0018*/ 	.byte	0x04, 0x12
        /*001a*/ 	.short	(.L_6 - .L_5)
	.align		4
.L_5:
        /*001c*/ 	.word	index@(attn_fwd)
        /*0020*/ 	.word	0x00001cc0
.L_6:


//--------------------- .nv.info.attn_fwd         --------------------------
	.section	.nv.info.attn_fwd,"",@"SHT_CUDA_INFO"
	.sectionflags	@""
	.align	4


	//----- nvinfo : EIATTR_CUDA_API_VERSION
	.align		4
        /*0000*/ 	.byte	0x04, 0x37
        /*0002*/ 	.short	(.L_8 - .L_7)
.L_7:
        /*0004*/ 	.word	0x00000081


	//----- nvinfo : EIATTR_KPARAM_INFO
	.align		4
.L_8:
        /*0008*/ 	.byte	0x04, 0x17
        /*000a*/ 	.short	(.L_10 - .L_9)
.L_9:
        /*000c*/ 	.word	0x00000000
        /*0010*/ 	.short	0x0019
        /*0012*/ 	.short	0x0080
        /*0014*/ 	.byte	0x00, 0xf4, 0x21, 0x00


	//----- nvinfo : EIATTR_KPARAM_INFO
	.align		4
.L_10:
        /*0018*/ 	.byte	0x04, 0x17
        /*001a*/ 	.short	(.L_12 - .L_11)
.L_11:
        /*001c*/ 	.word	0x00000000
        /*0020*/ 	.short	0x0018
        /*0022*/ 	.short	0x0078
        /*0024*/ 	.byte	0x00, 0xf4, 0x21, 0x00


	//----- nvinfo : EIATTR_KPARAM_INFO
	.align		4
.L_12:
        /*0028*/ 	.byte	0x04, 0x17
        /*002a*/ 	.short	(.L_14 - .L_13)
.L_13:
        /*002c*/ 	.word	0x00000000
        /*0030*/ 	.short	0x0017
        /*0032*/ 	.short	0x0070
        /*0034*/ 	.byte	0x00, 0xf0, 0x11, 0x00


	//----- nvinfo : EIATTR_KPARAM_INFO
	.align		4
.L_14:
        /*0038*/ 	.byte	0x04, 0x17
        /*003a*/ 	.short	(.L_16 - .L_15)
.L_15:
        /*003c*/ 	.word	0x00000000
        /*0040*/ 	.short	0x0016
        /*0042*/ 	.short	0x006c
        /*0044*/ 	.byte	0x00, 0xf0, 0x11, 0x00


	//----- nvinfo : EIATTR_KPARAM_INFO
	.align		4
.L_16:
        /*0048*/ 	.byte	0x04, 0x17
        /*004a*/ 	.short	(.L_18 - .L_17)
.L_17:
        /*004c*/ 	.word	0x00000000
        /*0050*/ 	.short	0x0015
        /*0052*/ 	.short	0x0068
        /*0054*/ 	.byte	0x00, 0xf0, 0x11, 0x00


	//----- nvinfo : EIATTR_KPARAM_INFO
	.align		4
.L_18:
        /*0058*/ 	.byte	0x04, 0x17
        /*005a*/ 	.short	(.L_20 - .L_19)
.L_19:
        /*005c*/ 	.word	0x00000000
        /*0060*/ 	.short	0x0014
        /*0062*/ 	.short	0x0064
        /*0064*/ 	.byte	0x00, 0xf0, 0x11, 0x00


	//----- nvinfo : EIATTR_KPARAM_INFO
	.align		4
.L_20:
        /*0068*/ 	.byte	0x04, 0x17
        /*006a*/ 	.short	(.L_22 - .L_21)
.L_21:
        /*006c*/ 	.word	0x00000000
        /*0070*/ 	.short	0x0013
        /*0072*/ 	.short	0x0060
        /*0074*/ 	.byte	0x00, 0xf0, 0x11, 0x00


	//----- nvinfo : EIATTR_KPARAM_INFO
	.align		4
.L_22:
        /*0078*/ 	.byte	0x04, 0x17
        /*007a*/ 	.short	(.L_24 - .L_23)
.L_23:
        /*007c*/ 	.word	0x00000000
        /*0080*/ 	.short	0x0012
        /*0082*/ 	.short	0x005c
        /*0084*/ 	.byte	0x00, 0xf0, 0x11, 0x00


	//----- nvinfo : EIATTR_KPARAM_INFO
	.align		4
.L_24:
        /*0088*/ 	.byte	0x04, 0x17
        /*008a*/ 	.short	(.L_26 - .L_25)
.L_25:
        /*008c*/ 	.word	0x00000000
        /*0090*/ 	.short	0x0011
        /*0092*/ 	.short	0x0058
        /*0094*/ 	.byte	0x00, 0xf0, 0x11, 0x00


	//----- nvinfo : EIATTR_KPARAM_INFO
	.align		4
.L_26:
        /*0098*/ 	.byte	0x04, 0x17
        /*009a*/ 	.short	(.L_28 - .L_27)
.L_27:
        /*009c*/ 	.word	0x00000000
        /*00a0*/ 	.short	0x0010
        /*00a2*/ 	.short	0x0054
        /*00a4*/ 	.byte	0x00, 0xf0, 0x11, 0x00


	//----- nvinfo : EIATTR_KPARAM_INFO
	.align		4
.L_28:
        /*00a8*/ 	.byte	0x04, 0x17
        /*00aa*/ 	.short	(.L_30 - .L_29)
.L_29:
        /*00ac*/ 	.word	0x00000000
        /*00b0*/ 	.short	0x000f
        /*00b2*/ 	.short	0x0050
        /*00b4*/ 	.byte	0x00, 0xf0, 0x11, 0x00


	//----- nvinfo : EIATTR_KPARAM_INFO
	.align		4
.L_30:
        /*00b8*/ 	.byte	0x04, 0x17
        /*00ba*/ 	.short	(.L_32 - .L_31)
.L_31:
        /*00bc*/ 	.word	0x00000000
        /*00c0*/ 	.short	0x000e
        /*00c2*/ 	.short	0x004c
        /*00c4*/ 	.byte	0x00, 0xf0, 0x11, 0x00


	//----- nvinfo : EIATTR_KPARAM_INFO
	.align		4
.L_32:
        /*00c8*/ 	.byte	0x04, 0x17
        /*00ca*/ 	.short	(.L_34 - .L_33)
.L_33:
        /*00cc*/ 	.word	0x00000000
        /*00d0*/ 	.short	0x000d
        /*00d2*/ 	.short	0x0048
        /*00d4*/ 	.byte	0x00, 0xf0, 0x11, 0x00


	//----- nvinfo : EIATTR_KPARAM_INFO
	.align		4
.L_34:
        /*00d8*/ 	.byte	0x04, 0x17
        /*00da*/ 	.short	(.L_36 - .L_35)
.L_35:
        /*00dc*/ 	.word	0x00000000
        /*00e0*/ 	.short	0x000c
        /*00e2*/ 	.short	0x0044
        /*00e4*/ 	.byte	0x00, 0xf0, 0x11, 0x00


	//----- nvinfo : EIATTR_KPARAM_INFO
	.align		4
.L_36:
        /*00e8*/ 	.byte	0x04, 0x17
        /*00ea*/ 	.short	(.L_38 - .L_37)
.L_37:
        /*00ec*/ 	.word	0x00000000
        /*00f0*/ 	.short	0x000b
        /*00f2*/ 	.short	0x0040
        /*00f4*/ 	.byte	0x00, 0xf0, 0x11, 0x00


	//----- nvinfo : EIATTR_KPARAM_INFO
	.align		4
.L_38:
        /*00f8*/ 	.byte	0x04, 0x17
        /*00fa*/ 	.short	(.L_40 - .L_39)
.L_39:
        /*00fc*/ 	.word	0x00000000
        /*0100*/ 	.short	0x000a
        /*0102*/ 	.short	0x003c
        /*0104*/ 	.byte	0x00, 0xf0, 0x11, 0x00


	//----- nvinfo : EIATTR_KPARAM_INFO
	.align		4
.L_40:
        /*0108*/ 	.byte	0x04, 0x17
        /*010a*/ 	.short	(.L_42 - .L_41)
.L_41:
        /*010c*/ 	.word	0x00000000
        /*0110*/ 	.short	0x0009
        /*0112*/ 	.short	0x0038
        /*0114*/ 	.byte	0x00, 0xf0, 0x11, 0x00


	//----- nvinfo : EIATTR_KPARAM_INFO
	.align		4
.L_42:
        /*0118*/ 	.byte	0x04, 0x17
        /*011a*/ 	.short	(.L_44 - .L_43)
.L_43:
        /*011c*/ 	.word	0x00000000
        /*0120*/ 	.short	0x0008
        /*0122*/ 	.short	0x0034
        /*0124*/ 	.byte	0x00, 0xf0, 0x11, 0x00


	//----- nvinfo : EIATTR_KPARAM_INFO
	.align		4
.L_44:
        /*0128*/ 	.byte	0x04, 0x17
        /*012a*/ 	.short	(.L_46 - .L_45)
.L_45:
        /*012c*/ 	.word	0x00000000
        /*0130*/ 	.short	0x0007
        /*0132*/ 	.short	0x0030
        /*0134*/ 	.byte	0x00, 0xf0, 0x11, 0x00


	//----- nvinfo : EIATTR_KPARAM_INFO
	.align		4
.L_46:
        /*0138*/ 	.byte	0x04, 0x17
        /*013a*/ 	.short	(.L_48 - .L_47)
.L_47:
        /*013c*/ 	.word	0x00000000
        /*0140*/ 	.short	0x0006
        /*0142*/ 	.short	0x002c
        /*0144*/ 	.byte	0x00, 0xf0, 0x11, 0x00


	//----- nvinfo : EIATTR_KPARAM_INFO
	.align		4
.L_48:
        /*0148*/ 	.byte	0x04, 0x17
        /*014a*/ 	.short	(.L_50 - .L_49)
.L_49:
        /*014c*/ 	.word	0x00000000
        /*0150*/ 	.short	0x0005
        /*0152*/ 	.short	0x0028
        /*0154*/ 	.byte	0x00, 0xf0, 0x11, 0x00


	//----- nvinfo : EIATTR_KPARAM_INFO
	.align		4
.L_50:
        /*0158*/ 	.byte	0x04, 0x17
        /*015a*/ 	.short	(.L_52 - .L_51)
.L_51:
        /*015c*/ 	.word	0x00000000
        /*0160*/ 	.short	0x0004
        /*0162*/ 	.short	0x0020
        /*0164*/ 	.byte	0x00, 0xf4, 0x21, 0x00


	//----- nvinfo : EIATTR_KPARAM_INFO
	.align		4
.L_52:
        /*0168*/ 	.byte	0x04, 0x17
        /*016a*/ 	.short	(.L_54 - .L_53)
.L_53:
        /*016c*/ 	.word	0x00000000
        /*0170*/ 	.short	0x0003
        /*0172*/ 	.short	0x0018
        /*0174*/ 	.byte	0x00, 0xf4, 0x21, 0x00


	//----- nvinfo : EIATTR_KPARAM_INFO
	.align		4
.L_54:
        /*0178*/ 	.byte	0x04, 0x17
        /*017a*/ 	.short	(.L_56 - .L_55)
.L_55:
        /*017c*/ 	.word	0x00000000
        /*0180*/ 	.short	0x0002
        /*0182*/ 	.short	0x0010
        /*0184*/ 	.byte	0x00, 0xf4, 0x21, 0x00


	//----- nvinfo : EIATTR_KPARAM_INFO
	.align		4
.L_56:
        /*0188*/ 	.byte	0x04, 0x17
        /*018a*/ 	.short	(.L_58 - .L_57)
.L_57:
        /*018c*/ 	.word	0x00000000
        /*0190*/ 	.short	0x0001
        /*0192*/ 	.short	0x0008
        /*0194*/ 	.byte	0x00, 0xf4, 0x21, 0x00


	//----- nvinfo : EIATTR_KPARAM_INFO
	.align		4
.L_58:
        /*0198*/ 	.byte	0x04, 0x17
        /*019a*/ 	.short	(.L_60 - .L_59)
.L_59:
        /*019c*/ 	.word	0x00000000
        /*01a0*/ 	.short	0x0000
        /*01a2*/ 	.short	0x0000
        /*01a4*/ 	.byte	0x00, 0xf4, 0x21, 0x00


	//----- nvinfo : EIATTR_SPARSE_MMA_MASK
	.align		4
.L_60:
        /*01a8*/ 	.byte	0x03, 0x50
        /*01aa*/ 	.short	0x0000


	//----- nvinfo : EIATTR_MAXREG_COUNT
	.align		4
        /*01ac*/ 	.byte	0x03, 0x1b
        /*01ae*/ 	.short	0x00ff


	//----- nvinfo : EIATTR_NUM_BARRIERS
	.align		4
        /*01b0*/ 	.byte	0x02, 0x4c
        /*01b2*/ 	.byte	0x01
	.zero		1


	//----- nvinfo : EIATTR_ANNOTATIONS
	.align		4
        /*01b4*/ 	.byte	0x04, 0x55
        /*01b6*/ 	.short	(.L_62 - .L_61)


	//   ....[0]....
.L_61:
        /*01b8*/ 	.word	0x00000001
        /*01bc*/ 	.byte	0xa0, 0x05, 0x00, 0x00, 0x01, 0x00, 0x00, 0x00, 0x40, 0x06, 0x00, 0x00, 0x01, 0x00, 0x00, 0x00
        /* <DEDUP_REMOVED lines=3610> */
        /*e36c*/ 	.byte	0x00, 0xb7, 0x03, 0x00, 0x01, 0x00, 0x00, 0x00, 0x00, 0xb9, 0x03, 0x00


	//----- nvinfo : EIATTR_COOP_GROUP_MASK_REGIDS
	.align		4
.L_62:
        /*e378*/ 	.byte	0x04, 0x29
        /*e37a*/ 	.short	(.L_64 - .L_63)


	//   ....[0]....
.L_63:
        /*e37c*/ 	.word	0xffffffff


	//   ....[1]....
        /*e380*/ 	.word	0xffffffff


	//   ....[2]....
        /*e384*/ 	.word	0xffffffff


	//   ....[3]....
        /*e388*/ 	.word	0xffffffff


	//   ....[4]....
        /*e38c*/ 	.word	0xffffffff


	//   ....[5]....
        /*e390*/ 	.word	0xffffffff


	//   ....[6]....
        /*e394*/ 	.word	0xffffffff


	//   ....[7]....
        /*e398*/ 	.word	0xffffffff


	//   ....[8]....
        /*e39c*/ 	.word	0xffffffff


	//   ....[9]....
        /*e3a0*/ 	.word	0xffffffff


	//   ....[10]....
        /*e3a4*/ 	.word	0xffffffff


	//   ....[11]....
        /*e3a8*/ 	.word	0xffffffff


	//   ....[12]....
        /*e3ac*/ 	.word	0xffffffff


	//   ....[13]....
        /*e3b0*/ 	.word	0xffffffff


	//   ....[14]....
        /*e3b4*/ 	.word	0xffffffff


	//   ....[15]....
        /*e3b8*/ 	.word	0xffffffff


	//   ....[16]....
        /*e3bc*/ 	.word	0xffffffff


	//   ....[17]....
        /*e3c0*/ 	.word	0xffffffff


	//   ....[18]....
        /*e3c4*/ 	.word	0xffffffff


	//   ....[19]....
        /*e3c8*/ 	.word	0xffffffff


	//----- nvinfo : EIATTR_COOP_GROUP_INSTR_OFFSETS
	.align		4
.L_64:
        /*e3cc*/ 	.byte	0x04, 0x28
        /*e3ce*/ 	.short	(.L_66 - .L_65)


	//   ....[0]....
.L_65:
        /*e3d0*/ 	.word	0x00022400


	//   ....[1]....
        /*e3d4*/ 	.word	0x00022420


	//   ....[2]....
        /*e3d8*/ 	.word	0x000224a0


	//   ....[3]....
        /*e3dc*/ 	.word	0x000224b0


	//   ....[4]....
        /*e3e0*/ 	.word	0x000224c0


	//   ....[5]....
        /*e3e4*/ 	.word	0x000224f0


	//   ....[6]....
        /*e3e8*/ 	.word	0x00022510


	//   ....[7]....
        /*e3ec*/ 	.word	0x00022520


	//   ....[8]....
        /*e3f0*/ 	.word	0x00022770


	//   ....[9]....
        /*e3f4*/ 	.word	0x000227a0


	//   ....[10]....
        /*e3f8*/ 	.word	0x00023580


	//   ....[11]....
        /*e3fc*/ 	.word	0x000235a0


	//   ....[12]....
        /*e400*/ 	.word	0x000235b0


	//   ....[13]....
        /*e404*/ 	.word	0x000235c0


	//   ....[14]....
        /*e408*/ 	.word	0x00023640


	//   ....[15]....
        /*e40c*/ 	.word	0x00023650


	//   ....[16]....
        /*e410*/ 	.word	0x00023660


	//   ....[17]....
        /*e414*/ 	.word	0x00023670


	//   ....[18]....
        /*e418*/ 	.word	0x00023720


	//   ....[19]....
        /*e41c*/ 	.word	0x00023740


	//----- nvinfo : EIATTR_VRC_CTA_INIT_COUNT
	.align		4
.L_66:
        /*e420*/ 	.byte	0x02, 0x4a
	.zero		1
	.zero		1


	//----- nvinfo : EIATTR_EXIT_INSTR_OFFSETS
	.align		4
        /*e424*/ 	.byte	0x04, 0x1c
        /*e426*/ 	.short	(.L_68 - .L_67)


	//   ....[0]....
.L_67:
        /*e428*/ 	.word	0x0003b8f0


	//   ....[1]....
        /*e42c*/ 	.word	0x0003b930


	//----- nvinfo : EIATTR_REQNTID
	.align		4
.L_68:
        /*e430*/ 	.byte	0x04, 0x10
        /*e432*/ 	.short	(.L_70 - .L_69)
.L_69:
        /*e434*/ 	.word	0x00000080
        /*e438*/ 	.word	0x00000001
        /*e43c*/ 	.word	0x00000001


	//----- nvinfo : EIATTR_CBANK_PARAM_SIZE
	.align		4
.L_70:
        /*e440*/ 	.byte	0x03, 0x19
        /*e442*/ 	.short	0x0088


	//----- nvinfo : EIATTR_PARAM_CBANK
	.align		4
        /*e444*/ 	.byte	0x04, 0x0a
        /*e446*/ 	.short	(.L_72 - .L_71)
	.align		4
.L_71:
        /*e448*/ 	.word	index@(.nv.constant0.attn_fwd)
        /*e44c*/ 	.short	0x0380
        /*e44e*/ 	.short	0x0088


	//----- nvinfo : EIATTR_SW_WAR
	.align		4
.L_72:
        /*e450*/ 	.byte	0x04, 0x36
        /*e452*/ 	.short	(.L_74 - .L_73)
.L_73:
        /*e454*/ 	.word	0x00000008
.L_74:


//--------------------- .nv.compat                --------------------------
	.section	.nv.compat,"",@"SHT_CUDA_COMPAT_INFO"
	.align	4
        /*0000*/ 	.byte	0x02, 0x02, 0x02, 0x00, 0x02, 0x05, 0x05, 0x00, 0x02, 0x03, 0x00, 0x00, 0x02, 0x06, 0x01, 0x00


//--------------------- .nv.callgraph             --------------------------
	.section	.nv.callgraph,"",@"SHT_CUDA_CALLGRAPH"
	.align	4
	.sectionentsize	8
	.align		4
        /*0000*/ 	.word	0x00000000
	.align		4
        /*0004*/ 	.word	0xffffffff
	.align		4
        /*0008*/ 	.word	0x00000000
	.align		4
        /*000c*/ 	.word	0xfffffffe
	.align		4
        /*0010*/ 	.word	0x00000000
	.align		4
        /*0014*/ 	.word	0xfffffffd
	.align		4
        /*0018*/ 	.word	0x00000000
	.align		4
        /*001c*/ 	.word	0xfffffffc


//--------------------- .nv.constant4             --------------------------
	.section	.nv.constant4,"a",@progbits
	.align	8
	.align		8
.nv.constant4:
        /*0000*/ 	.dword	_$_str


//--------------------- .text.attn_fwd            --------------------------
	.section	.text.attn_fwd,"ax",@progbits
	.align	128
        .global         attn_fwd
        .type           attn_fwd,@function
        .size           attn_fwd,(.L_x_3 - attn_fwd)
        .other          attn_fwd,@"STO_CUDA_ENTRY STV_DEFAULT"
attn_fwd:
.text.attn_fwd:
[----:B------:R-:W0:Y:S01]  /*0000*/  LDC R1, c[0x0][0x37c] ;  /* 0x0000df00ff017b82 */ /* 0x000e220000000800 */
[----:B------:R-:W1:Y:S07]  /*0010*/  S2R R0, SR_CTAID.X ;  /* 0x0000000000007919 */ /* 0x000e6e0000002500 */
[----:B------:R-:W2:Y:S01]  /*0020*/  S2UR UR9, SR_CTAID.Y ;  /* 0x00000000000979c3 */ /* 0x000ea20000002600 */
[----:B------:R-:W2:Y:S01]  /*0030*/  LDCU.64 UR4, c[0x0][0x3b0] ;  /* 0x00007600ff0477ac */ /* 0x000ea20008000a00 */
[----:B0-----:R-:W-:Y:S01]  /*0040*/  VIADD R1, R1, 0xffffe340 ;  /* 0xffffe34001017836 */ /* 0x001fe20000000000 */
[----:B------:R-:W0:Y:S01]  /*0050*/  S2R R3, SR_TID.X ;  /* 0x0000000000037919 */ /* 0x000e220000002100 */
[----:B------:R-:W3:Y:S04]  /*0060*/  LDCU.64 UR12, c[0x0][0x358] ;  /* 0x00006b00ff0c77ac */ /* 0x000ee80008000a00 */
[----:B------:R-:W4:Y:S08]  /*0070*/  LDC R17, c[0x0][0x3b8] ;  /* 0x0000ee00ff117b82 */ /* 0x000f300000000800 */
[----:B------:R-:W5:Y:S01]  /*0080*/  LDC.64 R14, c[0x0][0x380] ;  /* 0x0000e000ff0e7b82 */ /* 0x000f620000000a00 */
[----:B--2---:R-:W-:Y:S01]  /*0090*/  UIMAD UR4, UR9, UR4, URZ ;  /* 0x00000004090472a4 */ /* 0x004fe2000f8e02ff */
[----:B-1----:R-:W-:Y:S01]  /*00a0*/  IMAD.SHL.U32 R2, R0, 0x20, RZ ;  /* 0x0000002000027824 */ /* 0x002fe200078e00ff */
[----:B0-----:R-:W-:-:S04]  /*00b0*/  SHF.R.U32.HI R0, RZ, 0x5, R3 ;  /* 0x00000005ff007819 */ /* 0x001fc80000011603 */
[----:B------:R-:W-:Y:S02]  /*00c0*/  LOP3.LUT R2, R2, 0x1f, R3, 0xf8, !PT ;  /* 0x0000001f02027812 */ /* 0x000fe400078ef803 */
[----:B------:R-:W-:-:S03]  /*00d0*/  SGXT.U32 R0, R0, 0x2 ;  /* 0x000000020000781a */ /* 0x000fc60000000000 */
[----:B------:R-:W-:Y:S01]  /*00e0*/  IMAD R3, R2, UR5, RZ ;  /* 0x0000000502037c24 */ /* 0x000fe2000f8e02ff */
[----:B------:R-:W-:Y:S01]  /*00f0*/  USHF.R.S32.HI UR5, URZ, 0x1f, UR4 ;  /* 0x0000001fff057899 */ /* 0x000fe20008011404 */
[----:B----4-:R-:W-:-:S03]  /*0100*/  IMAD R0, R0, R17, RZ ;  /* 0x0000001100007224 */ /* 0x010fc600078e02ff */
[----:B-----5:R-:W-:Y:S01]  /*0110*/  IADD3 R16, P0, P1, R3, UR4, R14 ;  /* 0x0000000403107c10 */ /* 0x020fe2000f91e00e */
[----:B------:R-:W-:Y:S01]  /*0120*/  IMAD R2, R17, 0x4, R0 ;  /* 0x0000000411027824 */ /* 0x000fe200078e0200 */
[----:B------:R-:W-:-:S03]  /*0130*/  SHF.R.S32.HI R4, RZ, 0x1f, R3 ;  /* 0x0000001fff047819 */ /* 0x000fc60000011403 */
[C---:B------:R-:W-:Y:S01]  /*0140*/  IMAD R8, R17.reuse, 0x4, R2 ;  /* 0x0000000411087824 */ /* 0x040fe200078e0202 */
[----:B------:R-:W-:Y:S02]  /*0150*/  IADD3.X R15, PT, PT, R4, UR5, R15, P0, P1 ;  /* 0x00000005040f7c10 */ /* 0x000fe400087e240f */
[-C--:B------:R-:W-:Y:S02]  /*0160*/  IADD3 R4, P0, PT, R0, R16.reuse, RZ ;  /* 0x0000001000047210 */ /* 0x080fe40007f1e0ff */
[-C--:B------:R-:W-:Y:S02]  /*0170*/  IADD3 R6, P1, PT, R2, R16.reuse, RZ ;  /* 0x0000001002067210 */ /* 0x080fe40007f3e0ff */
[-C--:B------:R-:W-:Y:S01]  /*0180*/  LEA.HI.X.SX32 R5, R0, R15.reuse, 0x1, P0 ;  /* 0x0000000f00057211 */ /* 0x080fe200000f0eff */
[----:B------:R-:W-:Y:S01]  /*0190*/  IMAD R0, R17, 0x4, R8 ;  /* 0x0000000411007824 */ /* 0x000fe200078e0208 */
[----:B------:R-:W-:Y:S02]  /*01a0*/  LEA.HI.X.SX32 R7, R2, R15, 0x1, P1 ;  /* 0x0000000f02077211 */ /* 0x000fe400008f0eff */
[----:B------:R-:W-:-:S02]  /*01b0*/  IADD3 R2, P0, PT, R8, R16, RZ ;  /* 0x0000001008027210 */ /* 0x000fc40007f1e0ff */
[----:B---3--:R0:W2:Y:S02]  /*01c0*/  LDG.E.U8 R5, desc[UR12][R4.64] ;  /* 0x0000000c04057981 */ /* 0x0080a4000c1e1100 */
[-C--:B------:R-:W-:Y:S01]  /*01d0*/  LEA.HI.X.SX32 R3, R8, R15.reuse, 0x1, P0 ;  /* 0x0000000f08037211 */ /* 0x080fe200000f0eff */
[C---:B------:R-:W-:Y:S01]  /*01e0*/  IMAD R8, R17.reuse, 0x4, R0 ;  /* 0x0000000411087824 */ /* 0x040fe200078e0200 */
[CC--:B------:R-:W-:Y:S01]  /*01f0*/  IADD3 R10, P0, PT, R0.reuse, R16.reuse, RZ ;  /* 0x00000010000a7210 */ /* 0x0c0fe20007f1e0ff */
[----:B------:R1:W2:Y:S03]  /*0200*/  LDG.E.U8 R12, desc[UR12][R6.64] ;  /* 0x0000000c060c7981 */ /* 0x0002a6000c1e1100 */
[-C--:B------:R-:W-:Y:S01]  /*0210*/  LEA.HI.X.SX32 R11, R0, R15.reuse, 0x1, P0 ;  /* 0x0000000f000b7211 */ /* 0x080fe200000f0eff */
[C---:B------:R-:W-:Y:S01]  /*0220*/  IMAD R0, R17.reuse, 0x4, R8 ;  /* 0x0000000411007824 */ /* 0x040fe200078e0208 */
[CC--:B------:R-:W-:Y:S01]  /*0230*/  IADD3 R20, P0, PT, R8.reuse, R16.reuse, RZ ;  /* 0x0000001008147210 */ /* 0x0c0fe20007f1e0ff */
[----:B------:R-:W3:Y:S02]  /*0240*/  LDG.E.U8 R13, desc[UR12][R2.64] ;  /* 0x0000000c020d7981 */ /* 0x000ee4000c1e1100 */
[C---:B------:R-:W-:Y:S01]  /*0250*/  IMAD R22, R17.reuse, 0x4, R0 ;  /* 0x0000000411167824 */ /* 0x040fe200078e0200 */
[----:B------:R-:W-:Y:S01]  /*0260*/  LEA.HI.X.SX32 R21, R8, R15, 0x1, P0 ;  /* 0x0000000f08157211 */ /* 0x000fe200000f0eff */
[----:B------:R4:W3:Y:S01]  /*0270*/  LDG.E.U8 R14, desc[UR12][R10.64] ;  /* 0x0000000c0a0e7981 */ /* 0x0008e2000c1e1100 */
[-C--:B------:R-:W-:Y:S01]  /*0280*/  IADD3 R18, P0, PT, R0, R16.reuse, RZ ;  /* 0x0000001000127210 */ /* 0x080fe20007f1e0ff */
[----:B0-----:R-:W-:Y:S01]  /*0290*/  IMAD R4, R17, 0x4, R22 ;  /* 0x0000000411047824 */ /* 0x001fe200078e0216 */
[----:B------:R-:W-:-:S02]  /*02a0*/  IADD3 R8, P1, PT, R22, R16, RZ ;  /* 0x0000001016087210 */ /* 0x000fc40007f3e0ff */
[-C--:B------:R-:W-:Y:S02]  /*02b0*/  LEA.HI.X.SX32 R19, R0, R15.reuse, 0x1, P0 ;  /* 0x0000000f00137211 */ /* 0x080fe400000f0eff */
[-C--:B------:R-:W-:Y:S01]  /*02c0*/  LEA.HI.X.SX32 R9, R22, R15.reuse, 0x1, P1 ;  /* 0x0000000f16097211 */ /* 0x080fe200008f0eff */
[C---:B------:R-:W-:Y:S01]  /*02d0*/  IMAD R22, R17.reuse, 0x4, R4 ;  /* 0x0000000411167824 */ /* 0x040fe200078e0204 */
[CC--:B-1----:R-:W-:Y:S01]  /*02e0*/  IADD3 R6, P0, PT, R4.reuse, R16.reuse, RZ ;  /* 0x0000001004067210 */ /* 0x0c2fe20007f1e0ff */
[----:B------:R-:W5:Y:S03]  /*02f0*/  LDG.E.U8 R0, desc[UR12][R20.64] ;  /* 0x0000000c14007981 */ /* 0x000f66000c1e1100 */
[----:B------:R-:W-:Y:S01]  /*0300*/  LEA.HI.X.SX32 R7, R4, R15, 0x1, P0 ;  /* 0x0000000f04077211 */ /* 0x000fe200000f0eff */
[----:B------:R-:W2:Y:S01]  /*0310*/  LDG.E.U8 R3, desc[UR12][R8.64] ;  /* 0x0000000c08037981 */ /* 0x000ea2000c1e1100 */
[----:B----4-:R-:W-:Y:S01]  /*0320*/  IADD3 R10, P0, PT, R22, R16, RZ ;  /* 0x00000010160a7210 */ /* 0x010fe20007f1e0ff */
[----:B------:R-:W-:-:S02]  /*0330*/  IMAD R24, R17, 0x4, R22 ;  /* 0x0000000411187824 */ /* 0x000fc400078e0216 */
[----:B------:R0:W4:Y:S01]  /*0340*/  LDG.E.U8 R4, desc[UR12][R6.64] ;  /* 0x0000000c06047981 */ /* 0x000122000c1e1100 */
[----:B------:R-:W-:-:S03]  /*0350*/  LEA.HI.X.SX32 R11, R22, R15, 0x1, P0 ;  /* 0x0000000f160b7211 */ /* 0x000fc600000f0eff */
[----:B------:R1:W5:Y:S04]  /*0360*/  LDG.E.U8 R2, desc[UR12][R18.64] ;  /* 0x0000000c12027981 */ /* 0x000368000c1e1100 */
[----:B------:R1:W2:Y:S01]  /*0370*/  LDG.E.U8 R21, desc[UR12][R10.64] ;  /* 0x0000000c0a157981 */ /* 0x0002a2000c1e1100 */
[----:B------:R-:W-:Y:S01]  /*0380*/  IMAD R22, R17, 0x4, R24 ;  /* 0x0000000411167824 */ /* 0x000fe200078e0218 */
[----:B0-----:R-:W-:-:S03]  /*0390*/  IADD3 R6, P0, PT, R24, R16, RZ ;  /* 0x0000001018067210 */ /* 0x001fc60007f1e0ff */
[----:B------:R-:W-:Y:S01]  /*03a0*/  IMAD R20, R17, 0x4, R22 ;  /* 0x0000000411147824 */ /* 0x000fe200078e0216 */
[----:B------:R-:W-:-:S03]  /*03b0*/  IADD3 R8, P1, PT, R22, R16, RZ ;  /* 0x0000001016087210 */ /* 0x000fc60007f3e0ff */
[C---:B-1----:R-:W-:Y:S01]  /*03c0*/  IMAD R18, R17.reuse, 0x4, R20 ;  /* 0x0000000411127824 */ /* 0x042fe200078e0214 */
[-C--:B------:R-:W-:Y:S02]  /*03d0*/  LEA.HI.X.SX32 R7, R24, R15.reuse, 0x1, P0 ;  /* 0x0000000f18077211 */ /* 0x080fe400000f0eff */
[-C--:B------:R-:W-:Y:S01]  /*03e0*/  LEA.HI.X.SX32 R9, R22, R15.reuse, 0x1, P1 ;  /* 0x0000000f16097211 */ /* 0x080fe200008f0eff */
[C---:B------:R-:W-:Y:S01]  /*03f0*/  IMAD R11, R17.reuse, 0x4, R18 ;  /* 0x00000004110b7824 */ /* 0x040fe200078e0212 */
[CC--:B------:R-:W-:Y:S01]  /*0400*/  IADD3 R28, P0, PT, R20.reuse, R16.reuse, RZ ;  /* 0x00000010141c7210 */ /* 0x0c0fe20007f1e0ff */
[----:B------:R0:W3:Y:S03]  /*0410*/  LDG.E.U8 R24, desc[UR12][R6.64] ;  /* 0x0000000c06187981 */ /* 0x0000e6000c1e1100 */
[----:B------:R-:W-:Y:S01]  /*0420*/  LEA.HI.X.SX32 R29, R20, R15, 0x1, P0 ;  /* 0x0000000f141d7211 */ /* 0x000fe200000f0eff */
[----:B------:R1:W3:Y:S04]  /*0430*/  LDG.E.U8 R22, desc[UR12][R8.64] ;  /* 0x0000000c08167981 */ /* 0x0002e8000c1e1100 */
[----:B------:R-:W3:Y:S01]  /*0440*/  LDG.E.U8 R28, desc[UR12][R28.64] ;  /* 0x0000000c1c1c7981 */ /* 0x000ee2000c1e1100 */
[----:B0-----:R-:W-:Y:S01]  /*0450*/  IADD3 R6, P0, PT, R18, R16, RZ ;  /* 0x0000001012067210 */ /* 0x001fe20007f1e0ff */
[----:B-1----:R-:W-:-:S03]  /*0460*/  IMAD R9, R17, 0x4, R11 ;  /* 0x0000000411097824 */ /* 0x002fc600078e020b */
[-C--:B------:R-:W-:Y:S02]  /*0470*/  LEA.HI.X.SX32 R7, R18, R15.reuse, 0x1, P0 ;  /* 0x0000000f12077211 */ /* 0x080fe400000f0eff */
[-C--:B------:R-:W-:Y:S01]  /*0480*/  IADD3 R10, P0, PT, R11, R16.reuse, RZ ;  /* 0x000000100b0a7210 */ /* 0x080fe20007f1e0ff */
[----:B------:R-:W-:Y:S01]  /*0490*/  IMAD R19, R17, 0x4, R9 ;  /* 0x0000000411137824 */ /* 0x000fe200078e0209 */
[----:B------:R-:W-:Y:S01]  /*04a0*/  IADD3 R8, P1, PT, R9, R16, RZ ;  /* 0x0000001009087210 */ /* 0x000fe20007f3e0ff */
[----:B------:R0:W4:Y:S01]  /*04b0*/  LDG.E.U8 R23, desc[UR12][R6.64] ;  /* 0x0000000c06177981 */ /* 0x000122000c1e1100 */
[-C--:B------:R-:W-:Y:S01]  /*04c0*/  LEA.HI.X.SX32 R11, R11, R15.reuse, 0x1, P0 ;  /* 0x0000000f0b0b7211 */ /* 0x080fe200000f0eff */
[----:B------:R-:W-:Y:S01]  /*04d0*/  IMAD R18, R17, 0x4, R19 ;  /* 0x0000000411127824 */ /* 0x000fe200078e0213 */
[----:B------:R-:W-:-:S03]  /*04e0*/  LEA.HI.X.SX32 R9, R9, R15, 0x1, P1 ;  /* 0x0000000f09097211 */ /* 0x000fc600008f0eff */
[----:B------:R1:W4:Y:S01]  /*04f0*/  LDG.E.U8 R29, desc[UR12][R10.64] ;  /* 0x0000000c0a1d7981 */ /* 0x000322000c1e1100 */
[----:B0-----:R-:W-:-:S03]  /*0500*/  IADD3 R6, P0, PT, R19, R16, RZ ;  /* 0x0000001013067210 */ /* 0x001fc60007f1e0ff */
[----:B------:R-:W4:Y:S01]  /*0510*/  LDG.E.U8 R25, desc[UR12][R8.64] ;  /* 0x0000000c08197981 */ /* 0x000f22000c1e1100 */
[-C--:B------:R-:W-:Y:S02]  /*0520*/  LEA.HI.X.SX32 R7, R19, R15.reuse, 0x1, P0 ;  /* 0x0000000f13077211 */ /* 0x080fe400000f0eff */
[CC--:B-1----:R-:W-:Y:S01]  /*0530*/  IADD3 R10, P0, PT, R18.reuse, R16.reuse, RZ ;  /* 0x00000010120a7210 */ /* 0x0c2fe20007f1e0ff */
[----:B------:R-:W-:Y:S02]  /*0540*/  IMAD R19, R17, 0x4, R18 ;  /* 0x0000000411137824 */ /* 0x000fe400078e0212 */
[----:B------:R0:W4:Y:S01]  /*0550*/  LDG.E.U8 R20, desc[UR12][R6.64] ;  /* 0x0000000c06147981 */ /* 0x000122000c1e1100 */
[----:B------:R-:W-:Y:S02]  /*0560*/  LEA.HI.X.SX32 R11, R18, R15, 0x1, P0 ;  /* 0x0000000f120b7211 */ /* 0x000fe400000f0eff */
[----:B0-----:R-:W-:-:S04]  /*0570*/  IADD3 R6, P0, PT, R19, R16, RZ ;  /* 0x0000001013067210 */ /* 0x001fc80007f1e0ff */
[----:B------:R-:W-:-:S05]  /*0580*/  LEA.HI.X.SX32 R7, R19, R15, 0x1, P0 ;  /* 0x0000000f13077211 */ /* 0x000fca00000f0eff */
[----:B------:R-:W5:Y:S04]  /*0590*/  LDG.E.U8 R26, desc[UR12][R6.64] ;  /* 0x0000000c061a7981 */ /* 0x000f68000c1e1100 */
[----:B--2---:R0:W-:Y:S04]  /*05a0*/  STL [R1+0xbc], R21 ;  /* 0x0000bc1501007387 */ /* 0x0041e80000100800 */
[----:B0-----:R0:W2:Y:S01]  /*05b0*/  LDG.E.U8 R21, desc[UR12][R10.64] ;  /* 0x0000000c0a157981 */ /* 0x0010a2000c1e1100 */
[----:B------:R-:W-:-:S04]  /*05c0*/  IMAD R9, R17, 0x4, R19 ;  /* 0x0000000411097824 */ /* 0x000fc800078e0213 */
[----:B------:R-:W-:Y:S01]  /*05d0*/  IMAD R18, R17, 0x4, R9 ;  /* 0x0000000411127824 */ /* 0x000fe200078e0209 */
[----:B------:R-:W-:-:S03]  /*05e0*/  IADD3 R8, P1, PT, R9, R16, RZ ;  /* 0x0000001009087210 */ /* 0x000fc60007f3e0ff */
[----:B------:R-:W-:Y:S01]  /*05f0*/  IMAD R19, R17, 0x4, R18 ;  /* 0x0000000411137824 */ /* 0x000fe200078e0212 */
[CC--:B0-----:R-:W-:Y:S02]  /*0600*/  IADD3 R10, P0, PT, R18.reuse, R16.reuse, RZ ;  /* 0x00000010120a7210 */ /* 0x0c1fe40007f1e0ff */
[-C--:B------:R-:W-:Y:S02]  /*0610*/  LEA.HI.X.SX32 R9, R9, R15.reuse, 0x1, P1 ;  /* 0x0000000f09097211 */ /* 0x080fe400008f0eff */
[----:B------:R-:W-:Y:S01]  /*0620*/  LEA.HI.X.SX32 R11, R18, R15, 0x1, P0 ;  /* 0x0000000f120b7211 */ /* 0x000fe200000f0eff */
[----:B------:R-:W-:Y:S01]  /*0630*/  IMAD R18, R17, 0x4, R19 ;  /* 0x0000000411127824 */ /* 0x000fe200078e0213 */
[----:B---3--:R0:W-:Y:S01]  /*0640*/  STL [R1+0x8], R24 ;  /* 0x0000081801007387 */ /* 0x0081e20000100800 */
[----:B------:R-:W-:-:S03]  /*0650*/  IADD3 R6, P0, PT, R19, R16, RZ ;  /* 0x0000001013067210 */ /* 0x000fc60007f1e0ff */
[----:B------:R1:W-:Y:S01]  /*0660*/  STL [R1+0x4], R22 ;  /* 0x0000041601007387 */ /* 0x0003e20000100800 */
[----:B------:R-:W-:-:S03]  /*0670*/  LEA.HI.X.SX32 R7, R19, R15, 0x1, P0 ;  /* 0x0000000f13077211 */ /* 0x000fc600000f0eff */
[----:B0-----:R0:W3:Y:S04]  /*0680*/  LDG.E.U8 R24, desc[UR12][R8.64] ;  /* 0x0000000c08187981 */ /* 0x0010e8000c1e1100 */
[----:B-1----:R1:W3:Y:S01]  /*0690*/  LDG.E.U8 R22, desc[UR12][R10.64] ;  /* 0x0000000c0a167981 */ /* 0x0022e2000c1e1100 */
[----:B0-----:R-:W-:Y:S01]  /*06a0*/  IMAD R9, R17, 0x4, R18 ;  /* 0x0000000411097824 */ /* 0x001fe200078e0212 */
[----:B-1----:R-:W-:-:S04]  /*06b0*/  IADD3 R10, P0, PT, R18, R16, RZ ;  /* 0x00000010120a7210 */ /* 0x002fc80007f1e0ff */
[-C--:B------:R-:W-:Y:S01]  /*06c0*/  IADD3 R8, P1, PT, R9, R16.reuse, RZ ;  /* 0x0000001009087210 */ /* 0x080fe20007f3e0ff */
[----:B------:R-:W-:Y:S01]  /*06d0*/  IMAD R19, R17, 0x4, R9 ;  /* 0x0000000411137824 */ /* 0x000fe200078e0209 */
[----:B----4-:R0:W-:Y:S01]  /*06e0*/  STL [R1], R23 ;  /* 0x0000001701007387 */ /* 0x0101e20000100800 */
[-C--:B------:R-:W-:Y:S02]  /*06f0*/  LEA.HI.X.SX32 R11, R18, R15.reuse, 0x1, P0 ;  /* 0x0000000f120b7211 */ /* 0x080fe400000f0eff */
[----:B------:R-:W-:Y:S01]  /*0700*/  LEA.HI.X.SX32 R9, R9, R15, 0x1, P1 ;  /* 0x0000000f09097211 */ /* 0x000fe200008f0eff */
[----:B------:R1:W-:Y:S04]  /*0710*/  STL [R1+0xc0], R25 ;  /* 0x0000c01901007387 */ /* 0x0003e80000100800 */
[----:B------:R-:W4:Y:S04]  /*0720*/  LDG.E.U8 R27, desc[UR12][R10.64] ;  /* 0x0000000c0a1b7981 */ /* 0x000f28000c1e1100 */
[----:B0-----:R0:W4:Y:S04]  /*0730*/  LDG.E.U8 R23, desc[UR12][R6.64] ;  /* 0x0000000c06177981 */ /* 0x001128000c1e1100 */
[----:B-1----:R1:W4:Y:S01]  /*0740*/  LDG.E.U8 R25, desc[UR12][R8.64] ;  /* 0x0000000c08197981 */ /* 0x002322000c1e1100 */
[----:B------:R-:W-:Y:S01]  /*0750*/  IMAD R18, R17, 0x4, R19 ;  /* 0x0000000411127824 */ /* 0x000fe200078e0213 */
[----:B0-----:R-:W-:-:S02]  /*0760*/  IADD3 R6, P0, PT, R19, R16, RZ ;  /* 0x0000001013067210 */ /* 0x001fc40007f1e0ff */
[----:B------:R-:W-:Y:S02]  /*0770*/  STL [R1+0xb8], R20 ;  /* 0x0000b81401007387 */ /* 0x000fe40000100800 */
[----:B------:R-:W-:Y:S02]  /*0780*/  LEA.HI.X.SX32 R7, R19, R15, 0x1, P0 ;  /* 0x0000000f13077211 */ /* 0x000fe400000f0eff */
[----:B------:R-:W-:-:S04]  /*0790*/  IADD3 R10, P0, PT, R18, R16, RZ ;  /* 0x00000010120a7210 */ /* 0x000fc80007f1e0ff */
[----:B------:R-:W-:Y:S01]  /*07a0*/  LEA.HI.X.SX32 R11, R18, R15, 0x1, P0 ;  /* 0x0000000f120b7211 */ /* 0x000fe200000f0eff */
[----:B--2---:R0:W-:Y:S04]  /*07b0*/  STL [R1+0xb4], R21 ;  /* 0x0000b41501007387 */ /* 0x0041e80000100800 */
[----:B0-----:R0:W2:Y:S04]  /*07c0*/  LDG.E.U8 R21, desc[UR12][R6.64] ;  /* 0x0000000c06157981 */ /* 0x0010a8000c1e1100 */
[----:B-----5:R5:W-:Y:S04]  /*07d0*/  STL [R1+0xb0], R26 ;  /* 0x0000b01a01007387 */ /* 0x020be80000100800 */
[----:B-----5:R5:W2:Y:S01]  /*07e0*/  LDG.E.U8 R26, desc[UR12][R10.64] ;  /* 0x0000000c0a1a7981 */ /* 0x020aa2000c1e1100 */
[----:B------:R-:W-:-:S04]  /*07f0*/  IMAD R19, R17, 0x4, R18 ;  /* 0x0000000411137824 */ /* 0x000fc800078e0212 */
[----:B------:R-:W-:Y:S01]  /*0800*/  IMAD R20, R17, 0x4, R19 ;  /* 0x0000000411147824 */ /* 0x000fe200078e0213 */
[----:B-1----:R-:W-:-:S03]  /*0810*/  IADD3 R8, P0, PT, R19, R16, RZ ;  /* 0x0000001013087210 */ /* 0x002fc60007f1e0ff */
[----:B------:R-:W-:Y:S01]  /*0820*/  IMAD R18, R17, 0x4, R20 ;  /* 0x0000000411127824 */ /* 0x000fe200078e0214 */
[-C--:B------:R-:W-:Y:S02]  /*0830*/  LEA.HI.X.SX32 R9, R19, R15.reuse, 0x1, P0 ;  /* 0x0000000f13097211 */ /* 0x080fe400000f0eff */
[-C--:B0-----:R-:W-:Y:S01]  /*0840*/  IADD3 R6, P1, PT, R20, R16.reuse, RZ ;  /* 0x0000001014067210 */ /* 0x081fe20007f3e0ff */
[C---:B------:R-:W-:Y:S01]  /*0850*/  IMAD R19, R17.reuse, 0x4, R18 ;  /* 0x0000000411137824 */ /* 0x040fe200078e0212 */
[-C--:B-----5:R-:W-:Y:S01]  /*0860*/  IADD3 R10, P0, PT, R18, R16.reuse, RZ ;  /* 0x00000010120a7210 */ /* 0x0a0fe20007f1e0ff */
[----:B---3--:R0:W-:Y:S01]  /*0870*/  STL [R1+0xac], R24 ;  /* 0x0000ac1801007387 */ /* 0x0081e20000100800 */
[-C--:B------:R-:W-:Y:S02]  /*0880*/  LEA.HI.X.SX32 R7, R20, R15.reuse, 0x1, P1 ;  /* 0x0000000f14077211 */ /* 0x080fe400008f0eff */
[----:B------:R-:W-:Y:S01]  /*0890*/  LEA.HI.X.SX32 R11, R18, R15, 0x1, P0 ;  /* 0x0000000f120b7211 */ /* 0x000fe200000f0eff */
[----:B------:R-:W-:Y:S01]  /*08a0*/  IMAD R18, R17, 0x4, R19 ;  /* 0x0000000411127824 */ /* 0x000fe200078e0213 */
[----:B------:R1:W-:Y:S04]  /*08b0*/  STL [R1+0xa4], R22 ;  /* 0x0000a41601007387 */ /* 0x0003e80000100800 */
[----:B0-----:R0:W3:Y:S04]  /*08c0*/  LDG.E.U8 R24, desc[UR12][R8.64] ;  /* 0x0000000c08187981 */ /* 0x0010e8000c1e1100 */
[----:B-1----:R1:W5:Y:S01]  /*08d0*/  LDG.E.U8 R22, desc[UR12][R6.64] ;  /* 0x0000000c06167981 */ /* 0x002362000c1e1100 */
[----:B0-----:R-:W-:-:S04]  /*08e0*/  IADD3 R8, P0, PT, R19, R16, RZ ;  /* 0x0000001013087210 */ /* 0x001fc80007f1e0ff */
[-C--:B------:R-:W-:Y:S02]  /*08f0*/  LEA.HI.X.SX32 R9, R19, R15.reuse, 0x1, P0 ;  /* 0x0000000f13097211 */ /* 0x080fe400000f0eff */
[CC--:B-1----:R-:W-:Y:S01]  /*0900*/  IADD3 R6, P0, PT, R18.reuse, R16.reuse, RZ ;  /* 0x0000001012067210 */ /* 0x0c2fe20007f1e0ff */
[----:B----4-:R0:W-:Y:S01]  /*0910*/  STL [R1+0x9c], R23 ;  /* 0x00009c1701007387 */ /* 0x0101e20000100800 */
[C---:B------:R-:W-:Y:S02]  /*0920*/  IMAD R20, R17.reuse, 0x4, R18 ;  /* 0x0000000411147824 */ /* 0x040fe400078e0212 */
[----:B------:R-:W-:Y:S01]  /*0930*/  LEA.HI.X.SX32 R7, R18, R15, 0x1, P0 ;  /* 0x0000000f12077211 */ /* 0x000fe200000f0eff */
[----:B------:R1:W-:Y:S04]  /*0940*/  STL [R1+0x94], R27 ;  /* 0x0000941b01007387 */ /* 0x0003e80000100800 */
[----:B0-----:R0:W4:Y:S04]  /*0950*/  LDG.E.U8 R23, desc[UR12][R10.64] ;  /* 0x0000000c0a177981 */ /* 0x001128000c1e1100 */
[----:B-1----:R1:W4:Y:S04]  /*0960*/  LDG.E.U8 R27, desc[UR12][R8.64] ;  /* 0x0000000c081b7981 */ /* 0x002328000c1e1100 */
[----:B------:R1:W-:Y:S01]  /*0970*/  STL [R1+0x80], R25 ;  /* 0x0000801901007387 */ /* 0x0003e20000100800 */
[----:B0-----:R-:W-:Y:S01]  /*0980*/  IADD3 R10, P1, PT, R20, R16, RZ ;  /* 0x00000010140a7210 */ /* 0x001fe20007f3e0ff */
[----:B------:R-:W-:-:S02]  /*0990*/  IMAD R19, R17, 0x4, R20 ;  /* 0x0000000411137824 */ /* 0x000fc400078e0214 */
[----:B-1----:R0:W4:Y:S01]  /*09a0*/  LDG.E.U8 R25, desc[UR12][R6.64] ;  /* 0x0000000c06197981 */ /* 0x002122000c1e1100 */
[----:B------:R-:W-:Y:S02]  /*09b0*/  LEA.HI.X.SX32 R11, R20, R15, 0x1, P1 ;  /* 0x0000000f140b7211 */ /* 0x000fe400008f0eff */
[----:B------:R-:W-:-:S04]  /*09c0*/  IADD3 R8, P0, PT, R19, R16, RZ ;  /* 0x0000001013087210 */ /* 0x000fc80007f1e0ff */
[----:B------:R-:W-:Y:S01]  /*09d0*/  LEA.HI.X.SX32 R9, R19, R15, 0x1, P0 ;  /* 0x0000000f13097211 */ /* 0x000fe200000f0eff */
[----:B--2---:R1:W-:Y:S04]  /*09e0*/  STL [R1+0x7c], R21 ;  /* 0x00007c1501007387 */ /* 0x0043e80000100800 */
[----:B-1----:R1:W2:Y:S04]  /*09f0*/  LDG.E.U8 R21, desc[UR12][R10.64] ;  /* 0x0000000c0a157981 */ /* 0x0022a8000c1e1100 */
[----:B------:R0:W-:Y:S04]  /*0a00*/  STL [R1+0xa8], R26 ;  /* 0x0000a81a01007387 */ /* 0x0001e80000100800 */
[----:B0-----:R0:W2:Y:S01]  /*0a10*/  LDG.E.U8 R26, desc[UR12][R8.64] ;  /* 0x0000000c081a7981 */ /* 0x0010a2000c1e1100 */
[----:B------:R-:W-:-:S04]  /*0a20*/  IMAD R18, R17, 0x4, R19 ;  /* 0x0000000411127824 */ /* 0x000fc800078e0213 */
[----:B------:R-:W-:Y:S01]  /*0a30*/  IMAD R19, R17, 0x4, R18 ;  /* 0x0000000411137824 */ /* 0x000fe200078e0212 */
[----:B------:R-:W-:-:S03]  /*0a40*/  IADD3 R6, P0, PT, R18, R16, RZ ;  /* 0x0000001012067210 */ /* 0x000fc60007f1e0ff */
[----:B------:R-:W-:Y:S01]  /*0a50*/  IMAD R20, R17, 0x4, R19 ;  /* 0x0000000411147824 */ /* 0x000fe200078e0213 */
[-C--:B------:R-:W-:Y:S02]  /*0a60*/  LEA.HI.X.SX32 R7, R18, R15.reuse, 0x1, P0 ;  /* 0x0000000f12077211 */ /* 0x080fe400000f0eff */
[-C--:B-1----:R-:W-:Y:S01]  /*0a70*/  IADD3 R10, P0, PT, R19, R16.reuse, RZ ;  /* 0x00000010130a7210 */ /* 0x082fe20007f1e0ff */
[----:B------:R-:W-:Y:S01]  /*0a80*/  IMAD R18, R17, 0x4, R20 ;  /* 0x0000000411127824 */ /* 0x000fe200078e0214 */
[----:B---3--:R1:W-:Y:S02]  /*0a90*/  STL [R1+0xa0], R24 ;  /* 0x0000a01801007387 */ /* 0x0083e40000100800 */
[-C--:B------:R-:W-:Y:S01]  /*0aa0*/  LEA.HI.X.SX32 R11, R19, R15.reuse, 0x1, P0 ;  /* 0x0000000f130b7211 */ /* 0x080fe200000f0eff */
[----:B------:R-:W-:Y:S01]  /*0ab0*/  IMAD R19, R17, 0x4, R18 ;  /* 0x0000000411137824 */ /* 0x000fe200078e0212 */
[C---:B0-----:R-:W-:Y:S01]  /*0ac0*/  IADD3 R8, P1, PT, R20.reuse, R16, RZ ;  /* 0x0000001014087210 */ /* 0x041fe20007f3e0ff */
[----:B-----5:R0:W-:Y:S04]  /*0ad0*/  STL [R1+0x98], R22 ;  /* 0x0000981601007387 */ /* 0x0201e80000100800 */
[----:B-1----:R1:W3:Y:S01]  /*0ae0*/  LDG.E.U8 R24, desc[UR12][R6.64] ;  /* 0x0000000c06187981 */ /* 0x0022e2000c1e1100 */
[----:B------:R-:W-:-:S03]  /*0af0*/  LEA.HI.X.SX32 R9, R20, R15, 0x1, P1 ;  /* 0x0000000f14097211 */ /* 0x000fc600008f0eff */
[----:B0-----:R0:W5:Y:S01]  /*0b00*/  LDG.E.U8 R22, desc[UR12][R10.64] ;  /* 0x0000000c0a167981 */ /* 0x001162000c1e1100 */
[----:B-1----:R-:W-:-:S04]  /*0b10*/  IADD3 R6, P0, PT, R18, R16, RZ ;  /* 0x0000001012067210 */ /* 0x002fc80007f1e0ff */
[-C--:B------:R-:W-:Y:S02]  /*0b20*/  LEA.HI.X.SX32 R7, R18, R15.reuse, 0x1, P0 ;  /* 0x0000000f12077211 */ /* 0x080fe400000f0eff */
[-C--:B0-----:R-:W-:Y:S01]  /*0b30*/  IADD3 R10, P0, PT, R19, R16.reuse, RZ ;  /* 0x00000010130a7210 */ /* 0x081fe20007f1e0ff */
[----:B----4-:R0:W-:Y:S01]  /*0b40*/  STL [R1+0x90], R23 ;  /* 0x0000901701007387 */ /* 0x0101e20000100800 */
[----:B------:R-:W-:Y:S02]  /*0b50*/  IMAD R18, R17, 0x4, R19 ;  /* 0x0000000411127824 */ /* 0x000fe400078e0213 */
        /* <DEDUP_REMOVED lines=17> */
[----:B------:R-:W-:-:S04]  /*0c70*/  IADD3 R10, P0, PT, R19, R16, RZ ;  /* 0x00000010130a7210 */ /* 0x000fc80007f1e0ff */
[----:B------:R-:W-:Y:S01]  /*0c80*/  LEA.HI.X.SX32 R11, R19, R15, 0x1, P0 ;  /* 0x0000000f130b7211 */ /* 0x000fe200000f0eff */
[----:B------:R-:W-:Y:S01]  /*0c90*/  IMAD R19, R17, 0x4, R18 ;  /* 0x0000000411137824 */ /* 0x000fe200078e0212 */
[----:B-1----:R-:W-:-:S03]  /*0ca0*/  IADD3 R8, P0, PT, R18, R16, RZ ;  /* 0x0000001012087210 */ /* 0x002fc60007f1e0ff */
[----:B------:R-:W-:Y:S01]  /*0cb0*/  IMAD R20, R17, 0x4, R19 ;  /* 0x0000000411147824 */ /* 0x000fe200078e0213 */
[-C--:B------:R-:W-:Y:S02]  /*0cc0*/  LEA.HI.X.SX32 R9, R18, R15.reuse, 0x1, P0 ;  /* 0x0000000f12097211 */ /* 0x080fe400000f0eff */
[----:B0-----:R-:W-:Y:S01]  /*0cd0*/  IADD3 R6, P0, PT, R19, R16, RZ ;  /* 0x0000001013067210 */ /* 0x001fe20007f1e0ff */
[----:B------:R-:W-:Y:S01]  /*0ce0*/  IMAD R18, R17, 0x4, R20 ;  /* 0x0000000411127824 */ /* 0x000fe200078e0214 */
[----:B---3--:R0:W-:Y:S02]  /*0cf0*/  STL [R1+0x64], R24 ;  /* 0x0000641801007387 */ /* 0x0081e40000100800 */
[----:B------:R-:W-:Y:S02]  /*0d00*/  LEA.HI.X.SX32 R7, R19, R15, 0x1, P0 ;  /* 0x0000000f13077211 */ /* 0x000fe400000f0eff */
[----:B-----5:R1:W-:Y:S01]  /*0d10*/  STL [R1+0x58], R22 ;  /* 0x0000581601007387 */ /* 0x0203e20000100800 */
[----:B------:R-:W-:-:S03]  /*0d20*/  IMAD R19, R17, 0x4, R18 ;  /* 0x0000000411137824 */ /* 0x000fc600078e0212 */
[----:B0-----:R0:W3:Y:S04]  /*0d30*/  LDG.E.U8 R24, desc[UR12][R10.64] ;  /* 0x0000000c0a187981 */ /* 0x0010e8000c1e1100 */
[----:B-1----:R1:W5:Y:S01]  /*0d40*/  LDG.E.U8 R22, desc[UR12][R8.64] ;  /* 0x0000000c08167981 */ /* 0x002362000c1e1100 */
[-C--:B0-----:R-:W-:Y:S02]  /*0d50*/  IADD3 R10, P1, PT, R20, R16.reuse, RZ ;  /* 0x00000010140a7210 */ /* 0x081fe40007f3e0ff */
[CC--:B-1----:R-:W-:Y:S01]  /*0d60*/  IADD3 R8, P0, PT, R18.reuse, R16.reuse, RZ ;  /* 0x0000001012087210 */ /* 0x0c2fe20007f1e0ff */
[----:B----4-:R0:W-:Y:S03]  /*0d70*/  STL [R1+0x8c], R23 ;  /* 0x00008c1701007387 */ /* 0x0101e60000100800 */
[-C--:B------:R-:W-:Y:S01]  /*0d80*/  LEA.HI.X.SX32 R9, R18, R15.reuse, 0x1, P0 ;  /* 0x0000000f12097211 */ /* 0x080fe200000f0eff */
[----:B------:R-:W-:Y:S01]  /*0d90*/  IMAD R18, R17, 0x4, R19 ;  /* 0x0000000411127824 */ /* 0x000fe200078e0213 */
[----:B------:R-:W-:Y:S01]  /*0da0*/  LEA.HI.X.SX32 R11, R20, R15, 0x1, P1 ;  /* 0x0000000f140b7211 */ /* 0x000fe200008f0eff */
[----:B------:R1:W-:Y:S04]  /*0db0*/  STL [R1+0x84], R27 ;  /* 0x0000841b01007387 */ /* 0x0003e80000100800 */
[----:B0-----:R0:W4:Y:S04]  /*0dc0*/  LDG.E.U8 R23, desc[UR12][R6.64] ;  /* 0x0000000c06177981 */ /* 0x001128000c1e1100 */
[----:B------:R0:W-:Y:S04]  /*0dd0*/  STL [R1+0x74], R25 ;  /* 0x0000741901007387 */ /* 0x0001e80000100800 */
[----:B-1----:R1:W4:Y:S01]  /*0de0*/  LDG.E.U8 R27, desc[UR12][R10.64] ;  /* 0x0000000c0a1b7981 */ /* 0x002322000c1e1100 */
[----:B0-----:R-:W-:-:S04]  /*0df0*/  IADD3 R6, P0, PT, R19, R16, RZ ;  /* 0x0000001013067210 */ /* 0x001fc80007f1e0ff */
[----:B------:R-:W-:Y:S01]  /*0e00*/  LEA.HI.X.SX32 R7, R19, R15, 0x1, P0 ;  /* 0x0000000f13077211 */ /* 0x000fe200000f0eff */
[----:B------:R0:W4:Y:S01]  /*0e10*/  LDG.E.U8 R25, desc[UR12][R8.64] ;  /* 0x0000000c08197981 */ /* 0x000122000c1e1100 */
[----:B-1----:R-:W-:-:S03]  /*0e20*/  IMAD R11, R17, 0x4, R18 ;  /* 0x00000004110b7824 */ /* 0x002fc600078e0212 */
[----:B------:R1:W4:Y:S01]  /*0e30*/  LDG.E.U8 R20, desc[UR12][R6.64] ;  /* 0x0000000c06147981 */ /* 0x000322000c1e1100 */
[----:B0-----:R-:W-:-:S04]  /*0e40*/  IADD3 R8, P0, PT, R18, R16, RZ ;  /* 0x0000001012087210 */ /* 0x001fc80007f1e0ff */
[----:B------:R-:W-:Y:S02]  /*0e50*/  LEA.HI.X.SX32 R9, R18, R15, 0x1, P0 ;  /* 0x0000000f12097211 */ /* 0x000fe400000f0eff */
[----:B------:R-:W-:Y:S01]  /*0e60*/  IADD3 R10, P1, PT, R11, R16, RZ ;  /* 0x000000100b0a7210 */ /* 0x000fe20007f3e0ff */
[----:B------:R-:W-:-:S03]  /*0e70*/  IMAD R19, R17, 0x4, R11 ;  /* 0x0000000411137824 */ /* 0x000fc600078e020b */
[----:B------:R-:W-:Y:S01]  /*0e80*/  LEA.HI.X.SX32 R11, R11, R15, 0x1, P1 ;  /* 0x0000000f0b0b7211 */ /* 0x000fe200008f0eff */
[----:B--2---:R0:W-:Y:S04]  /*0e90*/  STL [R1+0x70], R21 ;  /* 0x0000701501007387 */ /* 0x0041e80000100800 */
[----:B0-----:R0:W2:Y:S04]  /*0ea0*/  LDG.E.U8 R21, desc[UR12][R8.64] ;  /* 0x0000000c08157981 */ /* 0x0010a8000c1e1100 */
[----:B------:R0:W-:Y:S04]  /*0eb0*/  STL [R1+0x60], R26 ;  /* 0x0000601a01007387 */ /* 0x0001e80000100800 */
[----:B0-----:R0:W2:Y:S01]  /*0ec0*/  LDG.E.U8 R26, desc[UR12][R10.64] ;  /* 0x0000000c0a1a7981 */ /* 0x0010a2000c1e1100 */
[----:B-1----:R-:W-:Y:S01]  /*0ed0*/  IADD3 R6, P0, PT, R19, R16, RZ ;  /* 0x0000001013067210 */ /* 0x002fe20007f1e0ff */
[----:B------:R-:W-:-:S03]  /*0ee0*/  IMAD R18, R17, 0x4, R19 ;  /* 0x0000000411127824 */ /* 0x000fc600078e0213 */
[----:B------:R-:W-:Y:S01]  /*0ef0*/  LEA.HI.X.SX32 R7, R19, R15, 0x1, P0 ;  /* 0x0000000f13077211 */ /* 0x000fe200000f0eff */
[----:B------:R-:W-:Y:S01]  /*0f00*/  IMAD R19, R17, 0x4, R18 ;  /* 0x0000000411137824 */ /* 0x000fe200078e0212 */
[----:B------:R-:W-:-:S03]  /*0f10*/  IADD3 R8, P0, PT, R18, R16, RZ ;  /* 0x0000001012087210 */ /* 0x000fc60007f1e0ff */
[----:B0-----:R-:W-:Y:S01]  /*0f20*/  IMAD R11, R17, 0x4, R19 ;  /* 0x00000004110b7824 */ /* 0x001fe200078e0213 */
[----:B------:R-:W-:-:S03]  /*0f30*/  LEA.HI.X.SX32 R9, R18, R15, 0x1, P0 ;  /* 0x0000000f12097211 */ /* 0x000fc600000f0eff */
[----:B------:R-:W-:Y:S01]  /*0f40*/  IMAD R18, R17, 0x4, R11 ;  /* 0x0000000411127824 */ /* 0x000fe200078e020b */
[----:B---3--:R0:W-:Y:S01]  /*0f50*/  STL [R1+0x54], R24 ;  /* 0x0000541801007387 */ /* 0x0081e20000100800 */
[----:B------:R-:W-:-:S03]  /*0f60*/  IADD3 R10, P1, PT, R11, R16, RZ ;  /* 0x000000100b0a7210 */ /* 0x000fc60007f3e0ff */
[----:B-----5:R1:W-:Y:S04]  /*0f70*/  STL [R1+0x5c], R22 ;  /* 0x00005c1601007387 */ /* 0x0203e80000100800 */
[----:B0-----:R0:W3:Y:S04]  /*0f80*/  LDG.E.U8 R24, desc[UR12][R6.64] ;  /* 0x0000000c06187981 */ /* 0x0010e8000c1e1100 */
[----:B-1----:R1:W5:Y:S01]  /*0f90*/  LDG.E.U8 R22, desc[UR12][R8.64] ;  /* 0x0000000c08167981 */ /* 0x002362000c1e1100 */
[----:B0-----:R-:W-:-:S04]  /*0fa0*/  IADD3 R6, P0, PT, R19, R16, RZ ;  /* 0x0000001013067210 */ /* 0x001fc80007f1e0ff */
[-C--:B------:R-:W-:Y:S01]  /*0fb0*/  LEA.HI.X.SX32 R7, R19, R15.reuse, 0x1, P0 ;  /* 0x0000000f13077211 */ /* 0x080fe200000f0eff */
[----:B------:R-:W-:Y:S01]  /*0fc0*/  IMAD R19, R17, 0x4, R18 ;  /* 0x0000000411137824 */ /* 0x000fe200078e0212 */
[CC--:B-1----:R-:W-:Y:S02]  /*0fd0*/  IADD3 R8, P0, PT, R18.reuse, R16.reuse, RZ ;  /* 0x0000001012087210 */ /* 0x0c2fe40007f1e0ff */
[-C--:B------:R-:W-:Y:S02]  /*0fe0*/  LEA.HI.X.SX32 R11, R11, R15.reuse, 0x1, P1 ;  /* 0x0000000f0b0b7211 */ /* 0x080fe400008f0eff */
[----:B------:R-:W-:Y:S01]  /*0ff0*/  LEA.HI.X.SX32 R9, R18, R15, 0x1, P0 ;  /* 0x0000000f12097211 */ /* 0x000fe200000f0eff */
[----:B------:R-:W-:Y:S01]  /*1000*/  IMAD R18, R17, 0x4, R19 ;  /* 0x0000000411127824 */ /* 0x000fe200078e0213 */
[----:B----4-:R0:W-:Y:S04]  /*1010*/  STL [R1+0x50], R23 ;  /* 0x0000501701007387 */ /* 0x0101e80000100800 */
[----:B------:R1:W-:Y:S04]  /*1020*/  STL [R1+0x48], R27 ;  /* 0x0000481b01007387 */ /* 0x0003e80000100800 */
[----:B0-----:R0:W4:Y:S04]  /*1030*/  LDG.E.U8 R23, desc[UR12][R6.64] ;  /* 0x0000000c06177981 */ /* 0x001128000c1e1100 */
[----:B-1----:R1:W3:Y:S04]  /*1040*/  LDG.E.U8 R27, desc[UR12][R10.64] ;  /* 0x0000000c0a1b7981 */ /* 0x0022e8000c1e1100 */
[----:B------:R1:W-:Y:S01]  /*1050*/  STL [R1+0x44], R25 ;  /* 0x0000441901007387 */ /* 0x0003e20000100800 */
[----:B0-----:R-:W-:Y:S01]  /*1060*/  IADD3 R6, P0, PT, R19, R16, RZ ;  /* 0x0000001013067210 */ /* 0x001fe20007f1e0ff */
[----:B-1----:R-:W-:-:S03]  /*1070*/  IMAD R11, R17, 0x4, R18 ;  /* 0x00000004110b7824 */ /* 0x002fc600078e0212 */
[----:B------:R-:W-:Y:S01]  /*1080*/  LEA.HI.X.SX32 R7, R19, R15, 0x1, P0 ;  /* 0x0000000f13077211 */ /* 0x000fe200000f0eff */
[----:B------:R0:W3:Y:S02]  /*1090*/  LDG.E.U8 R25, desc[UR12][R8.64] ;  /* 0x0000000c08197981 */ /* 0x0000e4000c1e1100 */
[----:B0-----:R-:W-:Y:S02]  /*10a0*/  IMAD R9, R17, 0x4, R11 ;  /* 0x0000000411097824 */ /* 0x001fe400078e020b */
[----:B--2---:R-:W-:Y:S04]  /*10b0*/  STL [R1+0x40], R21 ;  /* 0x0000401501007387 */ /* 0x004fe80000100800 */
[----:B------:R0:W-:Y:S02]  /*10c0*/  STL [R1+0x4c], R20 ;  /* 0x00004c1401007387 */ /* 0x0001e40000100800 */
[----:B0-----:R-:W-:-:S02]  /*10d0*/  IADD3 R20, P0, PT, R18, R16, RZ ;  /* 0x0000001012147210 */ /* 0x001fc40007f1e0ff */
[----:B------:R0:W-:Y:S02]  /*10e0*/  STL [R1+0x3c], R26 ;  /* 0x00003c1a01007387 */ /* 0x0001e40000100800 */
[----:B------:R-:W-:Y:S02]  /*10f0*/  LEA.HI.X.SX32 R21, R18, R15, 0x1, P0 ;  /* 0x0000000f12157211 */ /* 0x000fe400000f0eff */
[----:B------:R-:W-:-:S03]  /*1100*/  IADD3 R8, P0, PT, R9, R16, RZ ;  /* 0x0000001009087210 */ /* 0x000fc60007f1e0ff */
[----:B------:R-:W2:Y:S04]  /*1110*/  LDG.E.U8 R20, desc[UR12][R20.64] ;  /* 0x0000000c14147981 */ /* 0x000ea8000c1e1100 */
[----:B0-----:R0:W3:Y:S02]  /*1120*/  LDG.E.U8 R26, desc[UR12][R6.64] ;  /* 0x0000000c061a7981 */ /* 0x0010e4000c1e1100 */
[----:B0-----:R-:W-:Y:S01]  /*1130*/  IMAD R7, R17, 0x4, R9 ;  /* 0x0000000411077824 */ /* 0x001fe200078e0209 */
[----:B------:R-:W-:-:S05]  /*1140*/  LEA.HI.X.SX32 R9, R9, R15, 0x1, P0 ;  /* 0x0000000f09097211 */ /* 0x000fca00000f0eff */
[----:B------:R-:W4:Y:S01]  /*1150*/  LDG.E.U8 R21, desc[UR12][R8.64] ;  /* 0x0000000c08157981 */ /* 0x000f22000c1e1100 */
[----:B------:R-:W-:Y:S01]  /*1160*/  IADD3 R6, P0, PT, R7, R16, RZ ;  /* 0x0000001007067210 */ /* 0x000fe20007f1e0ff */
[----:B------:R-:W-:-:S03]  /*1170*/  IMAD R19, R17, 0x4, R7 ;  /* 0x0000000411137824 */ /* 0x000fc600078e0207 */
[----:B------:R-:W-:Y:S01]  /*1180*/  LEA.HI.X.SX32 R7, R7, R15, 0x1, P0 ;  /* 0x0000000f07077211 */ /* 0x000fe200000f0eff */
[----:B--2---:R0:W-:Y:S04]  /*1190*/  STL [R1+0x14fc], R20 ;  /* 0x0014fc1401007387 */ /* 0x0041e80000100800 */
[----:B---3--:R-:W-:Y:S04]  /*11a0*/  STL [R1+0x38], R24 ;  /* 0x0000381801007387 */ /* 0x008fe80000100800 */
[----:B0-----:R-:W2:Y:S04]  /*11b0*/  LDL.LU R20, [R1+0x4] ;  /* 0x0000040001147983 */ /* 0x001ea80000300800 */
[----:B-----5:R-:W-:Y:S04]  /*11c0*/  STL [R1+0x34], R22 ;  /* 0x0000341601007387 */ /* 0x020fe80000100800 */
[----:B----4-:R0:W-:Y:S04]  /*11d0*/  STL [R1+0x1500], R21 ;  /* 0x0015001501007387 */ /* 0x0101e80000100800 */
[----:B0-----:R-:W3:Y:S04]  /*11e0*/  LDL.LU R21, [R1+0x8] ;  /* 0x0000080001157983 */ /* 0x001ee80000300800 */
[----:B------:R0:W-:Y:S04]  /*11f0*/  STL [R1+0x30], R23 ;  /* 0x0000301701007387 */ /* 0x0001e80000100800 */
[----:B0-----:R-:W4:Y:S01]  /*1200*/  LDG.E.U8 R23, desc[UR12][R6.64] ;  /* 0x0000000c06177981 */ /* 0x001f22000c1e1100 */
[----:B------:R-:W-:-:S04]  /*1210*/  IADD3 R10, P1, PT, R11, R16, RZ ;  /* 0x000000100b0a7210 */ /* 0x000fc80007f3e0ff */
[----:B------:R-:W-:Y:S01]  /*1220*/  LEA.HI.X.SX32 R11, R11, R15, 0x1, P1 ;  /* 0x0000000f0b0b7211 */ /* 0x000fe200008f0eff */
[----:B------:R-:W-:-:S04]  /*1230*/  IMAD R22, R17, 0x4, R19 ;  /* 0x0000000411167824 */ /* 0x000fc800078e0213 */
[----:B------:R0:W5:Y:S01]  /*1240*/  LDG.E.U8 R24, desc[UR12][R10.64] ;  /* 0x0000000c0a187981 */ /* 0x000162000c1e1100 */
[-C--:B------:R-:W-:Y:S01]  /*1250*/  IADD3 R8, P1, PT, R22, R16.reuse, RZ ;  /* 0x0000001016087210 */ /* 0x080fe20007f3e0ff */
[----:B------:R-:W-:Y:S01]  /*1260*/  IMAD R18, R17, 0x4, R22 ;  /* 0x0000000411127824 */ /* 0x000fe200078e0216 */
[----:B0-----:R-:W-:-:S04]  /*1270*/  IADD3 R10, P0, PT, R19, R16, RZ ;  /* 0x00000010130a7210 */ /* 0x001fc80007f1e0ff */
[-C--:B------:R-:W-:Y:S02]  /*1280*/  LEA.HI.X.SX32 R11, R19, R15.reuse, 0x1, P0 ;  /* 0x0000000f130b7211 */ /* 0x080fe400000f0eff */
[----:B------:R-:W-:-:S03]  /*1290*/  LEA.HI.X.SX32 R9, R22, R15, 0x1, P1 ;  /* 0x0000000f16097211 */ /* 0x000fc600008f0eff */
[----:B------:R0:W2:Y:S04]  /*12a0*/  LDG.E.U8 R22, desc[UR12][R10.64] ;  /* 0x0000000c0a167981 */ /* 0x0000a8000c1e1100 */
[----:B----4-:R-:W-:Y:S04]  /*12b0*/  STL [R1+0x1504], R23 ;  /* 0x0015041701007387 */ /* 0x010fe80000100800 */
[----:B------:R-:W-:Y:S04]  /*12c0*/  STL [R1+0x2c], R27 ;  /* 0x00002c1b01007387 */ /* 0x000fe80000100800 */
[----:B------:R1:W-:Y:S04]  /*12d0*/  STL [R1+0x28], R25 ;  /* 0x0000281901007387 */ /* 0x0003e80000100800 */
[----:B-1----:R1:W4:Y:S01]  /*12e0*/  LDG.E.U8 R25, desc[UR12][R8.64] ;  /* 0x0000000c08197981 */ /* 0x002322000c1e1100 */
[----:B------:R-:W-:Y:S01]  /*12f0*/  IADD3 R6, P0, PT, R18, R16, RZ ;  /* 0x0000001012067210 */ /* 0x000fe20007f1e0ff */
[----:B------:R-:W-:-:S03]  /*1300*/  IMAD R19, R17, 0x4, R18 ;  /* 0x0000000411137824 */ /* 0x000fc600078e0212 */
[----:B------:R-:W-:Y:S01]  /*1310*/  LEA.HI.X.SX32 R7, R18, R15, 0x1, P0 ;  /* 0x0000000f12077211 */ /* 0x000fe200000f0eff */
[----:B------:R-:W-:Y:S01]  /*1320*/  IMAD R18, R17, 0x4, R19 ;  /* 0x0000000411127824 */ /* 0x000fe200078e0213 */
[----:B0-----:R-:W-:-:S03]  /*1330*/  IADD3 R10, P0, PT, R19, R16, RZ ;  /* 0x00000010130a7210 */ /* 0x001fc60007f1e0ff */
[----:B-1----:R-:W-:Y:S01]  /*1340*/  IMAD R9, R17, 0x4, R18 ;  /* 0x0000000411097824 */ /* 0x002fe200078e0212 */
[----:B--2---:R-:W-:Y:S01]  /*1350*/  STL [R1+0x1508], R22 ;  /* 0x0015081601007387 */ /* 0x004fe20000100800 */
[----:B------:R-:W-:Y:S02]  /*1360*/  LEA.HI.X.SX32 R11, R19, R15, 0x1, P0 ;  /* 0x0000000f130b7211 */ /* 0x000fe400000f0eff */
[----:B------:R-:W-:Y:S01]  /*1370*/  IMAD R17, R17, 0x4, R9 ;  /* 0x0000000411117824 */ /* 0x000fe200078e0209 */
[----:B------:R0:W-:Y:S01]  /*1380*/  STL [R1+0x24], R26 ;  /* 0x0000241a01007387 */ /* 0x0001e20000100800 */
[-C--:B------:R-:W-:Y:S02]  /*1390*/  IADD3 R8, P1, PT, R9, R16.reuse, RZ ;  /* 0x0000001009087210 */ /* 0x080fe40007f3e0ff */
[----:B0-----:R-:W-:-:S04]  /*13a0*/  IADD3 R26, P0, PT, R18, R16, RZ ;  /* 0x00000010121a7210 */ /* 0x001fc80007f1e0ff */
[-C--:B------:R-:W-:Y:S02]  /*13b0*/  LEA.HI.X.SX32 R27, R18, R15.reuse, 0x1, P0 ;  /* 0x0000000f121b7211 */ /* 0x080fe400000f0eff */
[----:B------:R-:W-:Y:S01]  /*13c0*/  LEA.HI.X.SX32 R9, R9, R15, 0x1, P1 ;  /* 0x0000000f09097211 */ /* 0x000fe200008f0eff */
[----:B------:R-:W2:Y:S01]  /*13d0*/  LDG.E.U8 R18, desc[UR12][R10.64] ;  /* 0x0000000c0a127981 */ /* 0x000ea2000c1e1100 */
[----:B------:R-:W0:Y:S01]  /*13e0*/  S2R R23, SR_TID.X ;  /* 0x0000000000177919 */ /* 0x000e220000002100 */
[----:B------:R-:W-:Y:S02]  /*13f0*/  IMAD R5, R12, 0x100, R5 ;  /* 0x000001000c057824 */ /* 0x000fe400078e0205 */
[----:B------:R-:W-:Y:S01]  /*1400*/  IMAD R13, R14, 0x100, R13 ;  /* 0x000001000e0d7824 */ /* 0x000fe200078e020d */
[----:B------:R-:W2:Y:S04]  /*1410*/  LDG.E.U8 R26, desc[UR12][R26.64] ;  /* 0x0000000c1a1a7981 */ /* 0x000ea8000c1e1100 */
[----:B----4-:R-:W-:Y:S04]  /*1420*/  STL [R1+0x150c], R25 ;  /* 0x00150c1901007387 */ /* 0x010fe80000100800 */
[----:B------:R-:W3:Y:S04]  /*1430*/  LDL.LU R19, [R1+0xbc] ;  /* 0x0000bc0001137983 */ /* 0x000ee80000300800 */
[----:B-----5:R1:W-:Y:S04]  /*1440*/  STL [R1+0x20], R24 ;  /* 0x0000201801007387 */ /* 0x0203e80000100800 */
[----:B-1----:R1:W4:Y:S02]  /*1450*/  LDG.E.U8 R24, desc[UR12][R6.64] ;  /* 0x0000000c06187981 */ /* 0x002324000c1e1100 */
[----:B-1----:R-:W-:-:S02]  /*1460*/  IADD3 R6, P0, PT, R17, R16, RZ ;  /* 0x0000001011067210 */ /* 0x002fc40007f1e0ff */
[----:B------:R-:W5:Y:S02]  /*1470*/  LDG.E.U8 R16, desc[UR12][R8.64] ;  /* 0x0000000c08107981 */ /* 0x000f64000c1e1100 */
[----:B------:R-:W-:-:S05]  /*1480*/  LEA.HI.X.SX32 R7, R17, R15, 0x1, P0 ;  /* 0x0000000f11077211 */ /* 0x000fca00000f0eff */
[----:B------:R1:W2:Y:S01]  /*1490*/  LDG.E.U8 R15, desc[UR12][R6.64] ;  /* 0x0000000c060f7981 */ /* 0x0002a2000c1e1100 */
[----:B0-----:R-:W-:Y:S01]  /*14a0*/  SHF.R.S32.HI R27, RZ, 0x6, R23 ;  /* 0x00000006ff1b7819 */ /* 0x001fe20000011417 */
[----:B------:R-:W-:Y:S01]  /*14b0*/  IMAD R2, R2, 0x100, R0 ;  /* 0x0000010002027824 */ /* 0x000fe200078e0200 */
[----:B------:R-:W-:Y:S02]  /*14c0*/  F2FP.F16.E4M3.UNPACK_B R14, R5 ;  /* 0x00000005ff0e723e */ /* 0x000fe400020006ff */
[----:B------:R-:W-:Y:S02]  /*14d0*/  F2FP.F16.E4M3.UNPACK_B R10, R13 ;  /* 0x0000000dff0a723e */ /* 0x000fe400020006ff */
[----:B------:R-:W-:Y:S01]  /*14e0*/  SGXT R27, R27, 0x1 ;  /* 0x000000011b1b781a */ /* 0x000fe20000000200 */
[----:B-1----:R-:W-:Y:S01]  /*14f0*/  IMAD.SHL.U32 R6, R23, 0x2, RZ ;  /* 0x0000000217067824 */ /* 0x002fe200078e00ff */
[----:B------:R-:W-:Y:S02]  /*1500*/  F2FP.F16.E4M3.UNPACK_B R7, R2 ;  /* 0x00000002ff07723e */ /* 0x000fe400020006ff */
[----:B------:R-:W-:-:S02]  /*1510*/  LOP3.LUT R27, R27, 0x90, RZ, 0xc0, !PT ;  /* 0x000000901b1b7812 */ /* 0x000fc400078ec0ff */
[----:B------:R-:W-:Y:S02]  /*1520*/  PRMT R8, R10, 0x7610, R8 ;  /* 0x000076100a087816 */ /* 0x000fe40000000008 */
[----:B------:R-:W-:Y:S02]  /*1530*/  PRMT R9, R14, 0x7610, R9 ;  /* 0x000076100e097816 */ /* 0x000fe40000000009 */
[--C-:B------:R-:W-:Y:S02]  /*1540*/  LOP3.LUT R27, R27, 0x7e, R6.reuse, 0x78, !PT ;  /* 0x0000007e1b1b7812 */ /* 0x100fe400078e7806 */
[----:B------:R-:W-:Y:S02]  /*1550*/  PRMT R11, R7, 0x7610, R11 ;  /* 0x00007610070b7816 */ /* 0x000fe4000000000b */
[----:B------:R-:W-:Y:S02]  /*1560*/  PRMT R6, R8, 0x7610, R6 ;  /* 0x0000761008067816 */ /* 0x000fe40000000006 */
[----:B------:R-:W-:Y:S01]  /*1570*/  PRMT R5, R9, 0x7610, R5 ;  /* 0x0000761009057816 */ /* 0x000fe20000000005 */
[----:B------:R-:W-:Y:S01]  /*1580*/  IMAD R28, R28, 0x100, R20 ;  /* 0x000001001c1c7824 */ /* 0x000fe200078e0214 */
[----:B----4-:R-:W-:Y:S04]  /*1590*/  STL [R1+0x1510], R24 ;  /* 0x0015101801007387 */ /* 0x010fe80000100800 */
[----:B------:R-:W4:Y:S04]  /*15a0*/  LDL.LU R25, [R1] ;  /* 0x0000000001197983 */ /* 0x000f280000300800 */
[----:B------:R-:W4:Y:S04]  /*15b0*/  LDL.LU R22, [R1+0xc0] ;  /* 0x0000c00001167983 */ /* 0x000f280000300800 */
[----:B------:R-:W4:Y:S04]  /*15c0*/  LDL.LU R23, [R1+0xb8] ;  /* 0x0000b80001177983 */ /* 0x000f280000300800 */
[----:B------:R-:W-:Y:S04]  /*15d0*/  STL [R1+0x10], R14 ;  /* 0x0000100e01007387 */ /* 0x000fe80000100800 */
[----:B------:R-:W-:Y:S04]  /*15e0*/  STL [R1+0xc], R10 ;  /* 0x00000c0a01007387 */ /* 0x000fe80000100800 */
[----:B--2---:R-:W-:Y:S04]  /*15f0*/  STL [R1+0x14], R18 ;  /* 0x0000141201007387 */ /* 0x004fe80000100800 */
[----:B------:R0:W-:Y:S04]  /*1600*/  STL [R1+0x8], R7 ;  /* 0x0000080701007387 */ /* 0x0001e80000100800 */
[----:B-----5:R-:W-:Y:S04]  /*1610*/  STL [R1+0x1c], R16 ;  /* 0x00001c1001007387 */ /* 0x020fe80000100800 */
[----:B------:R1:W-:Y:S04]  /*1620*/  STL [R1+0x18], R15 ;  /* 0x0000180f01007387 */ /* 0x0003e80000100800 */
[----:B0-----:R-:W2:Y:S04]  /*1630*/  LDL.LU R7, [R1+0xb4] ;  /* 0x0000b40001077983 */ /* 0x001ea80000300800 */
[----:B------:R-:W2:Y:S01]  /*1640*/  LDL.LU R8, [R1+0xb0] ;  /* 0x0000b00001087983 */ /* 0x000ea20000300800 */
[----:B---3--:R-:W-:-:S03]  /*1650*/  IMAD R0, R21, 0x100, R19 ;  /* 0x0000010015007824 */ /* 0x008fc600078e0213 */
[----:B------:R-:W3:Y:S04]  /*1660*/  LDL.LU R9, [R1+0xac] ;  /* 0x0000ac0001097983 */ /* 0x000ee80000300800 */
[----:B------:R-:W3:Y:S04]  /*1670*/  LDL.LU R17, [R1+0xa4] ;  /* 0x0000a40001117983 */ /* 0x000ee80000300800 */
[----:B-1----:R-:W5:Y:S04]  /*1680*/  LDL.LU R15, [R1+0x9c] ;  /* 0x00009c00010f7983 */ /* 0x002f680000300800 */
[----:B------:R-:W5:Y:S04]  /*1690*/  LDL.LU R10, [R1+0x94] ;  /* 0x00009400010a7983 */ /* 0x000f680000300800 */
[----:B------:R-:W2:Y:S04]  /*16a0*/  LDL.LU R21, [R1+0x80] ;  /* 0x0000800001157983 */ /* 0x000ea80000300800 */
[----:B------:R-:W2:Y:S01]  /*16b0*/  LDL.LU R20, [R1+0x7c] ;  /* 0x00007c0001147983 */ /* 0x000ea20000300800 */
[----:B------:R-:W0:Y:S01]  /*16c0*/  S2UR UR7, SR_CgaCtaId ;  /* 0x00000000000779c3 */ /* 0x000e220000008800 */
[----:B------:R-:W-:Y:S01]  /*16d0*/  UMOV UR4, 0x400 ;  /* 0x0000040000047882 */ /* 0x000fe20000000000 */
[----:B------:R-:W-:-:S05]  /*16e0*/  IMAD R3, R4, 0x100, R3 ;  /* 0x0000010004037824 */ /* 0x000fca00078e0203 */
[----:B------:R-:W-:Y:S02]  /*16f0*/  F2FP.F16.E4M3.UNPACK_B R12, R3 ;  /* 0x00000003ff0c723e */ /* 0x000fe400020006ff */
[----:B------:R-:W-:Y:S01]  /*1700*/  PRMT R2, R11, 0x7610, R2 ;  /* 0x000076100b027816 */ /* 0x000fe20000000002 */
[----:B0-----:R-:W-:Y:S02]  /*1710*/  ULEA UR7, UR7, UR4, 0x18 ;  /* 0x0000000407077291 */ /* 0x001fe4000f8ec0ff */
[----:B------:R-:W-:Y:S07]  /*1720*/  STL [R1+0x4], R12 ;  /* 0x0000040c01007387 */ /* 0x000fee0000100800 */
[----:B------:R0:W-:Y:S04]  /*1730*/  STS.U16 [R27+UR7+0x8200], R6 ;  /* 0x008200061b007988 */ /* 0x0001e80008000407 */
[----:B------:R1:W-:Y:S01]  /*1740*/  STS.U16 [R27+UR7+0x8000], R5 ;  /* 0x008000051b007988 */ /* 0x0003e20008000407 */
[----:B0-----:R-:W-:-:S02]  /*1750*/  F2FP.F16.E4M3.UNPACK_B R6, R0 ;  /* 0x00000000ff06723e */ /* 0x001fc400020006ff */
[----:B-1----:R-:W-:-:S03]  /*1760*/  PRMT R5, R12, 0x7610, R5 ;  /* 0x000076100c057816 */ /* 0x002fc60000000005 */
[----:B------:R-:W-:Y:S01]  /*1770*/  STL [R1], R6 ;  /* 0x0000000601007387 */ /* 0x000fe20000100800 */
[----:B------:R-:W-:-:S03]  /*1780*/  PRMT R0, R5, 0x7610, R0 ;  /* 0x0000761005007816 */ /* 0x000fc60000000000 */
[----:B------:R-:W3:Y:S04]  /*1790*/  LDL.LU R11, [R1+0xa8] ;  /* 0x0000a800010b7983 */ /* 0x000ee80000300800 */
[----:B------:R-:W3:Y:S01]  /*17a0*/  LDL.LU R16, [R1+0xa0] ;  /* 0x0000a00001107983 */ /* 0x000ee20000300800 */
[----:B------:R-:W-:-:S03]  /*17b0*/  F2FP.F16.E4M3.UNPACK_B R28, R28 ;  /* 0x0000001cff1c723e */ /* 0x000fc600020006ff */
[----:B------:R-:W3:Y:S04]  /*17c0*/  LDL.LU R18, [R1+0x98] ;  /* 0x0000980001127983 */ /* 0x000ee80000300800 */
[----:B------:R-:W3:Y:S04]  /*17d0*/  LDL.LU R24, [R1+0x90] ;  /* 0x0000900001187983 */ /* 0x000ee80000300800 */
[----:B------:R0:W-:Y:S04]  /*17e0*/  STS.U16 [R27+UR7+0x8600], R0 ;  /* 0x008600001b007988 */ /* 0x0001e80008000407 */
[----:B------:R-:W3:Y:S01]  /*17f0*/  LDL.LU R19, [R1+0x88] ;  /* 0x0000880001137983 */ /* 0x000ee20000300800 */
[----:B----4-:R-:W-:-:S03]  /*1800*/  IMAD R29, R29, 0x100, R25 ;  /* 0x000001001d1d7824 */ /* 0x010fc600078e0219 */
[----:B------:R-:W4:Y:S02]  /*1810*/  LDL.LU R25, [R1+0x78] ;  /* 0x0000780001197983 */ /* 0x000f240000300800 */
[----:B------:R-:W-:Y:S01]  /*1820*/  F2FP.F16.E4M3.UNPACK_B R29, R29 ;  /* 0x0000001dff1d723e */ /* 0x000fe200020006ff */
[----:B0-----:R-:W-:Y:S02]  /*1830*/  IMAD R0, R23, 0x100, R22 ;  /* 0x0000010017007824 */ /* 0x001fe400078e0216 */
[----:B------:R-:W4:Y:S04]  /*1840*/  LDL.LU R22, [R1+0x6c] ;  /* 0x00006c0001167983 */ /* 0x000f280000300800 */
[----:B------:R-:W4:Y:S04]  /*1850*/  LDL.LU R23, [R1+0x68] ;  /* 0x0000680001177983 */ /* 0x000f280000300800 */
[----:B------:R-:W-:Y:S04]  /*1860*/  STL [R1+0x14ec], R28 ;  /* 0x0014ec1c01007387 */ /* 0x000fe80000100800 */
[----:B------:R-:W-:Y:S01]  /*1870*/  STL [R1+0x14f0], R29 ;  /* 0x0014f01d01007387 */ /* 0x000fe20000100800 */
[----:B--2---:R-:W-:-:S03]  /*1880*/  IMAD R5, R20, 0x100, R21 ;  /* 0x0000010014057824 */ /* 0x004fc600078e0215 */
[----:B------:R-:W2:Y:S04]  /*1890*/  LDL.LU R21, [R1+0x64] ;  /* 0x0000640001157983 */ /* 0x000ea80000300800 */
[----:B------:R-:W2:Y:S04]  /*18a0*/  LDL.LU R20, [R1+0x58] ;  /* 0x0000580001147983 */ /* 0x000ea80000300800 */
[----:B------:R0:W-:Y:S01]  /*18b0*/  STS.U16 [R27+UR7+0x8400], R2 ;  /* 0x008400021b007988 */ /* 0x0001e20008000407 */
[----:B------:R-:W-:Y:S02]  /*18c0*/  PRMT R4, R6, 0x7610, R4 ;  /* 0x0000761006047816 */ /* 0x000fe40000000004 */
[----:B------:R-:W-:Y:S01]  /*18d0*/  F2FP.F16.E4M3.UNPACK_B R0, R0 ;  /* 0x00000000ff00723e */ /* 0x000fe200020006ff */
[----:B0-----:R-:W-:Y:S01]  /*18e0*/  IMAD R2, R8, 0x100, R7 ;  /* 0x0000010008027824 */ /* 0x001fe200078e0207 */
[----:B------:R-:W-:-:S04]  /*18f0*/  PRMT R3, R4, 0x7610, R3 ;  /* 0x0000761004037816 */ /* 0x000fc80000000003 */
[----:B------:R-:W-:Y:S01]  /*1900*/  F2FP.F16.E4M3.UNPACK_B R2, R2 ;  /* 0x00000002ff02723e */ /* 0x000fe200020006ff */
[----:B------:R-:W-:Y:S04]  /*1910*/  STL [R1+0x14f8], R0 ;  /* 0x0014f80001007387 */ /* 0x000fe80000100800 */
[----:B------:R-:W-:Y:S04]  /*1920*/  STL [R1+0x14f4], R2 ;  /* 0x0014f40201007387 */ /* 0x000fe80000100800 */
[----:B------:R3:W-:Y:S01]  /*1930*/  STS.U16 [R27+UR7+0x8800], R3 ;  /* 0x008800031b007988 */ /* 0x0007e20008000407 */
[----:B-----5:R-:W-:-:S03]  /*1940*/  IMAD R4, R10, 0x100, R15 ;  /* 0x000001000a047824 */ /* 0x020fc600078e020f */
[----:B------:R0:W-:Y:S01]  /*1950*/  STS.U16 [R27+UR7+0x8a00], R28 ;  /* 0x008a001c1b007988 */ /* 0x0001e20008000407 */
[----:B---3--:R-:W-:Y:S02]  /*1960*/  IMAD R3, R17, 0x100, R9 ;  /* 0x0000010011037824 */ /* 0x008fe400078e0209 */
[----:B------:R-:W-:Y:S02]  /*1970*/  IMAD R6, R16, 0x100, R11 ;  /* 0x0000010010067824 */ /* 0x000fe400078e020b */
[----:B------:R-:W-:Y:S02]  /*1980*/  IMAD R7, R24, 0x100, R18 ;  /* 0x0000010018077824 */ /* 0x000fe400078e0212 */
[----:B------:R-:W3:Y:S04]  /*1990*/  LDL.LU R24, [R1+0x8c] ;  /* 0x00008c0001187983 */ /* 0x000ee80000300800 */
[----:B------:R-:W3:Y:S01]  /*19a0*/  LDL.LU R11, [R1+0x84] ;  /* 0x00008400010b7983 */ /* 0x000ee20000300800 */
[----:B----4-:R-:W-:-:S03]  /*19b0*/  IMAD R8, R25, 0x100, R19 ;  /* 0x0000010019087824 */ /* 0x010fc600078e0213 */
[----:B------:R-:W4:Y:S04]  /*19c0*/  LDL.LU R25, [R1+0x74] ;  /* 0x0000740001197983 */ /* 0x000f280000300800 */
[----:B------:R-:W4:Y:S01]  /*19d0*/  LDL.LU R12, [R1+0x70] ;  /* 0x00007000010c7983 */ /* 0x000f220000300800 */
[----:B------:R-:W-:-:S03]  /*19e0*/  IMAD R9, R23, 0x100, R22 ;  /* 0x0000010017097824 */ /* 0x000fc600078e0216 */
[----:B------:R-:W5:Y:S04]  /*19f0*/  LDL.LU R22, [R1+0x60] ;  /* 0x0000600001167983 */ /* 0x000f680000300800 */
[----:B------:R-:W5:Y:S04]  /*1a00*/  LDL.LU R13, [R1+0x54] ;  /* 0x00005400010d7983 */ /* 0x000f680000300800 */
[----:B------:R-:W5:Y:S04]  /*1a10*/  LDL.LU R23, [R1+0x5c] ;  /* 0x00005c0001177983 */ /* 0x000f680000300800 */
[----:B------:R-:W5:Y:S04]  /*1a20*/  LDL.LU R14, [R1+0x50] ;  /* 0x00005000010e7983 */ /* 0x000f680000300800 */
[----:B0-----:R-:W5:Y:S04]  /*1a30*/  LDL.LU R28, [R1+0x48] ;  /* 0x00004800011c7983 */ /* 0x001f680000300800 */
[----:B------:R-:W5:Y:S01]  /*1a40*/  LDL.LU R15, [R1+0x44] ;  /* 0x00004400010f7983 */ /* 0x000f620000300800 */
[----:B--2---:R-:W-:-:S03]  /*1a50*/  IMAD R10, R20, 0x100, R21 ;  /* 0x00000100140a7824 */ /* 0x004fc600078e0215 */
[----:B------:R-:W2:Y:S04]  /*1a60*/  LDL.LU R21, [R1+0x4c] ;  /* 0x00004c0001157983 */ /* 0x000ea80000300800 */
[----:B------:R-:W2:Y:S04]  /*1a70*/  LDL.LU R16, [R1+0x40] ;  /* 0x0000400001107983 */ /* 0x000ea80000300800 */
[----:B------:R-:W2:Y:S04]  /*1a80*/  LDL.LU R20, [R1+0x3c] ;  /* 0x00003c0001147983 */ /* 0x000ea80000300800 */
[----:B------:R-:W2:Y:S04]  /*1a90*/  LDL.LU R17, [R1+0x38] ;  /* 0x0000380001117983 */ /* 0x000ea80000300800 */
[----:B------:R0:W-:Y:S04]  /*1aa0*/  STS.U16 [R27+UR7+0x9000], R2 ;  /* 0x009000021b007988 */ /* 0x0001e80008000407 */
[----:B------:R1:W-:Y:S04]  /*1ab0*/  STS.U16 [R27+UR7+0x8e00], R0 ;  /* 0x008e00001b007988 */ /* 0x0003e80008000407 */
[----:B0-----:R-:W2:Y:S04]  /*1ac0*/  LDL.LU R2, [R1+0x34] ;  /* 0x0000340001027983 */ /* 0x001ea80000300800 */
[----:B------:R-:W2:Y:S04]  /*1ad0*/  LDL.LU R18, [R1+0x30] ;  /* 0x0000300001127983 */ /* 0x000ea80000300800 */
[----:B-1----:R-:W2:Y:S04]  /*1ae0*/  LDL.LU R0, [R1+0x2c] ;  /* 0x00002c0001007983 */ /* 0x002ea80000300800 */
[----:B------:R0:W-:Y:S04]  /*1af0*/  STS.U16 [R27+UR7+0x8c00], R29 ;  /* 0x008c001d1b007988 */ /* 0x0001e80008000407 */
[----:B------:R-:W2:Y:S04]  /*1b00*/  LDL.LU R19, [R1+0x28] ;  /* 0x0000280001137983 */ /* 0x000ea80000300800 */
[----:B0-----:R-:W2:Y:S01]  /*1b10*/  LDL.LU R29, [R1+0x24] ;  /* 0x00002400011d7983 */ /* 0x001ea20000300800 */
[----:B---3--:R-:W-:-:S03]  /*1b20*/  IMAD R11, R11, 0x100, R24 ;  /* 0x000001000b0b7824 */ /* 0x008fc600078e0218 */
[----:B------:R-:W3:Y:S01]  /*1b30*/  LDL.LU R24, [R1+0x1510] ;  /* 0x0015100001187983 */ /* 0x000ee20000300800 */
[----:B----4-:R-:W-:-:S03]  /*1b40*/  IMAD R12, R12, 0x100, R25 ;  /* 0x000001000c0c7824 */ /* 0x010fc600078e0219 */
[----:B------:R-:W3:Y:S01]  /*1b50*/  LDL.LU R25, [R1+0x150c] ;  /* 0x00150c0001197983 */ /* 0x000ee20000300800 */
[----:B-----5:R-:W-:-:S03]  /*1b60*/  IMAD R13, R13, 0x100, R22 ;  /* 0x000001000d0d7824 */ /* 0x020fc600078e0216 */
[----:B------:R-:W4:Y:S01]  /*1b70*/  LDL.LU R22, [R1+0x1508] ;  /* 0x0015080001167983 */ /* 0x000f220000300800 */
[----:B------:R-:W-:-:S03]  /*1b80*/  IMAD R14, R14, 0x100, R23 ;  /* 0x000001000e0e7824 */ /* 0x000fc600078e0217 */
[----:B------:R-:W4:Y:S01]  /*1b90*/  LDL.LU R23, [R1+0x1504] ;  /* 0x0015040001177983 */ /* 0x000f220000300800 */
[----:B------:R-:W-:-:S03]  /*1ba0*/  IMAD R15, R15, 0x100, R28 ;  /* 0x000001000f0f7824 */ /* 0x000fc600078e021c */
[----:B------:R-:W5:Y:S01]  /*1bb0*/  LDL.LU R28, [R1+0x20] ;  /* 0x00002000011c7983 */ /* 0x000f620000300800 */
[----:B--2---:R-:W-:-:S03]  /*1bc0*/  IMAD R16, R16, 0x100, R21 ;  /* 0x0000010010107824 */ /* 0x004fc600078e0215 */
[----:B------:R-:W5:Y:S01]  /*1bd0*/  LDL.LU R21, [R1+0x1500] ;  /* 0x0015000001157983 */ /* 0x000f620000300800 */
[----:B------:R-:W-:-:S03]  /*1be0*/  IMAD R17, R17, 0x100, R20 ;  /* 0x0000010011117824 */ /* 0x000fc600078e0214 */
[----:B------:R-:W2:Y:S01]  /*1bf0*/  LDL.LU R20, [R1+0x14fc] ;  /* 0x0014fc0001147983 */ /* 0x000ea20000300800 */
[----:B------:R-:W-:Y:S02]  /*1c00*/  IMAD R18, R18, 0x100, R2 ;  /* 0x0000010012127824 */ /* 0x000fe400078e0202 */
[----:B------:R-:W-:Y:S02]  /*1c10*/  IMAD R19, R19, 0x100, R0 ;  /* 0x0000010013137824 */ /* 0x000fe400078e0200 */
[----:B------:R-:W2:Y:S04]  /*1c20*/  LDL.LU.S16 R0, [R1+0x12] ;  /* 0x0000120001007983 */ /* 0x000ea80000300600 */
[----:B------:R-:W2:Y:S01]  /*1c30*/  LDL.LU.S16 R2, [R1+0xe] ;  /* 0x00000e0001027983 */ /* 0x000ea20000300600 */
[----:B----4-:R-:W-:-:S02]  /*1c40*/  IMAD R22, R22, 0x100, R23 ;  /* 0x0000010016167824 */ /* 0x010fc400078e0217 */
[----:B---3--:R-:W-:Y:S02]  /*1c50*/  IMAD R23, R24, 0x100, R25 ;  /* 0x0000010018177824 */ /* 0x008fe400078e0219 */
[----:B-----5:R-:W-:Y:S02]  /*1c60*/  IMAD R21, R21, 0x100, R28 ;  /* 0x0000010015157824 */ /* 0x020fe400078e021c */
[----:B--2---:R-:W-:Y:S02]  /*1c70*/  IMAD R20, R20, 0x100, R29 ;  /* 0x0000010014147824 */ /* 0x004fe400078e021d */
[----:B------:R-:W2:Y:S04]  /*1c80*/  LDL.LU.S16 R29, [R1+0xa] ;  /* 0x00000a00011d7983 */ /* 0x000ea80000300600 */
[----:B------:R-:W3:Y:S04]  /*1c90*/  LDL.LU.S16 R28, [R1+0x6] ;  /* 0x00000600011c7983 */ /* 0x000ee80000300600 */
[----:B------:R-:W4:Y:S01]  /*1ca0*/  LDL.LU R24, [R1+0x14] ;  /* 0x0000140001187983 */ /* 0x000f220000300800 */
[----:B------:R-:W-:-:S03]  /*1cb0*/  F2FP.F16.E4M3.UNPACK_B R13, R13 ;  /* 0x0000000dff0d723e */ /* 0x000fc600020006ff */
[----:B------:R-:W5:Y:S04]  /*1cc0*/  LDL.LU R25, [R1+0x18] ;  /* 0x0000180001197983 */ /* 0x000f680000300800 */
[----:B------:R0:W-:Y:S02]  /*1cd0*/  STS.U16 [R27+UR7+0xa600], R13 ;  /* 0x00a6000d1b007988 */ /* 0x0001e40008000407 */
[----:B0-----:R-:W-:Y:S01]  /*1ce0*/  PRMT R13, R0, 0x7610, R13 ;  /* 0x00007610000d7816 */ /* 0x001fe2000000000d */
[----:B----4-:R-:W-:Y:S02]  /*1cf0*/  IMAD R24, R26, 0x100, R24 ;  /* 0x000001001a187824 */ /* 0x010fe400078e0218 */
[----:B------:R-:W5:Y:S04]  /*1d00*/  LDL.LU R26, [R1+0x1c] ;  /* 0x00001c00011a7983 */ /* 0x000f680000300800 */
[----:B------:R-:W4:Y:S01]  /*1d10*/  LDL.LU R0, [R1+0x14f8] ;  /* 0x0014f80001007983 */ /* 0x000f220000300800 */
[----:B------:R-:W-:-:S02]  /*1d20*/  F2FP.F16.E4M3.UNPACK_B R3, R3 ;  /* 0x00000003ff03723e */ /* 0x000fc400020006ff */
[----:B------:R-:W-:Y:S02]  /*1d30*/  F2FP.F16.E4M3.UNPACK_B R4, R4 ;  /* 0x00000004ff04723e */ /* 0x000fe400020006ff */
[----:B------:R-:W-:Y:S02]  /*1d40*/  F2FP.F16.E4M3.UNPACK_B R5, R5 ;  /* 0x00000005ff05723e */ /* 0x000fe400020006ff */
[----:B----4-:R-:W-:Y:S02]  /*1d50*/  PRMT R0, R2, 0x7610, R0 ;  /* 0x0000761002007816 */ /* 0x010fe40000000000 */
[----:B------:R-:W2:Y:S01]  /*1d60*/  LDL.LU R2, [R1+0x14f4] ;  /* 0x0014f40001027983 */ /* 0x000ea20000300800 */
[----:B-----5:R-:W-:Y:S01]  /*1d70*/  IMAD R25, R25, 0x100, R26 ;  /* 0x0000010019197824 */ /* 0x020fe200078e021a */
[----:B------:R-:W-:Y:S02]  /*1d80*/  F2FP.F16.E4M3.UNPACK_B R6, R6 ;  /* 0x00000006ff06723e */ /* 0x000fe400020006ff */
[----:B------:R-:W-:-:S02]  /*1d90*/  F2FP.F16.E4M3.UNPACK_B R7, R7 ;  /* 0x00000007ff07723e */ /* 0x000fc400020006ff */
[----:B------:R-:W-:Y:S02]  /*1da0*/  F2FP.F16.E4M3.UNPACK_B R8, R8 ;  /* 0x00000008ff08723e */ /* 0x000fe400020006ff */
[----:B------:R-:W-:Y:S02]  /*1db0*/  F2FP.F16.E4M3.UNPACK_B R9, R9 ;  /* 0x00000009ff09723e */ /* 0x000fe400020006ff */
[----:B------:R-:W-:Y:S02]  /*1dc0*/  F2FP.F16.E4M3.UNPACK_B R10, R10 ;  /* 0x0000000aff0a723e */ /* 0x000fe400020006ff */
[----:B------:R-:W-:Y:S02]  /*1dd0*/  F2FP.F16.E4M3.UNPACK_B R11, R11 ;  /* 0x0000000bff0b723e */ /* 0x000fe400020006ff */
        /* <DEDUP_REMOVED lines=12> */
[----:B------:R-:W-:Y:S01]  /*1ea0*/  F2FP.F16.E4M3.UNPACK_B R25, R25 ;  /* 0x00000019ff19723e */ /* 0x000fe200020006ff */
[----:B------:R3:W-:Y:S01]  /*1eb0*/  STS.U16 [R27+UR7+0x9200], R3 ;  /* 0x009200031b007988 */ /* 0x0007e20008000407 */
[----:B------:R-:W-:-:S03]  /*1ec0*/  LOP3.LUT R26, R27, 0x20, RZ, 0x3c, !PT ;  /* 0x000000201b1a7812 */ /* 0x000fc600078e3cff */
[----:B------:R-:W-:Y:S04]  /*1ed0*/  STS.U16 [R27+UR7+0x9400], R4 ;  /* 0x009400041b007988 */ /* 0x000fe80008000407 */
[----:B------:R-:W-:Y:S01]  /*1ee0*/  STS.U16 [R27+UR7+0x9600], R5 ;  /* 0x009600051b007988 */ /* 0x000fe20008000407 */
[----:B---3--:R-:W-:-:S03]  /*1ef0*/  PRMT R3, R28, 0x7610, R3 ;  /* 0x000076101c037816 */ /* 0x008fc60000000003 */
[----:B------:R-:W-:Y:S04]  /*1f00*/  STS.U16 [R27+UR7+0x9800], R6 ;  /* 0x009800061b007988 */ /* 0x000fe80008000407 */
        /* <DEDUP_REMOVED lines=17> */
[----:B------:R0:W-:Y:S04]  /*2020*/  STS.U16 [R27+UR7+0xbe00], R25 ;  /* 0x00be00191b007988 */ /* 0x0001e80008000407 */
[----:B0-----:R-:W3:Y:S01]  /*2030*/  LDL.LU.S16 R27, [R1+0x2] ;  /* 0x00000200011b7983 */ /* 0x001ee20000300600 */
[----:B--2---:R-:W-:-:S03]  /*2040*/  PRMT R2, R29, 0x7610, R2 ;  /* 0x000076101d027816 */ /* 0x004fc60000000002 */
[----:B------:R-:W2:Y:S04]  /*2050*/  LDL.LU R29, [R1+0x14f0] ;  /* 0x0014f000011d7983 */ /* 0x000ea80000300800 */
[----:B------:R-:W4:Y:S04]  /*2060*/  LDL.LU R28, [R1+0x14ec] ;  /* 0x0014ec00011c7983 */ /* 0x000f280000300800 */
[----:B------:R0:W-:Y:S04]  /*2070*/  STS.U16 [R26+UR7+0x8100], R13 ;  /* 0x0081000d1a007988 */ /* 0x0001e80008000407 */
[----:B------:R1:W-:Y:S01]  /*2080*/  STS.U16 [R26+UR7+0x8300], R0 ;  /* 0x008300001a007988 */ /* 0x0003e20008000407 */
[----:B------:R-:W-:-:S02]  /*2090*/  PRMT R7, R3, 0x7632, R7 ;  /* 0x0000763203077816 */ /* 0x000fc40000000007 */
[----:B0-----:R-:W-:Y:S02]  /*20a0*/  PRMT R13, R0, 0x7632, R13 ;  /* 0x00007632000d7816 */ /* 0x001fe4000000000d */
[----:B-1----:R-:W-:Y:S01]  /*20b0*/  PRMT R0, R2, 0x7632, R0 ;  /* 0x0000763202007816 */ /* 0x002fe20000000000 */
[----:B------:R0:W-:Y:S04]  /*20c0*/  STS.U16 [R26+UR7+0x8700], R3 ;  /* 0x008700031a007988 */ /* 0x0001e80008000407 */
[----:B------:R1:W-:Y:S04]  /*20d0*/  STS.U16 [R26+UR7+0x9100], R0 ;  /* 0x009100001a007988 */ /* 0x0003e80008000407 */
[----:B------:R-:W-:Y:S01]  /*20e0*/  STS.U16 [R26+UR7+0x8500], R2 ;  /* 0x008500021a007988 */ /* 0x000fe20008000407 */
[----:B0-----:R-:W-:-:S02]  /*20f0*/  PRMT R3, R7, 0x7632, R3 ;  /* 0x0000763207037816 */ /* 0x001fc40000000003 */
[----:B-1----:R-:W-:-:S03]  /*2100*/  PRMT R0, R12, 0x7632, R0 ;  /* 0x000076320c007816 */ /* 0x002fc60000000000 */
[----:B------:R0:W-:Y:S04]  /*2110*/  STS.U16 [R26+UR7+0x9b00], R3 ;  /* 0x009b00031a007988 */ /* 0x0001e80008000407 */
[----:B------:R1:W-:Y:S01]  /*2120*/  STS.U16 [R26+UR7+0xa500], R0 ;  /* 0x00a500001a007988 */ /* 0x0003e20008000407 */
[----:B0-----:R-:W-:Y:S02]  /*2130*/  PRMT R3, R17, 0x7632, R3 ;  /* 0x0000763211037816 */ /* 0x001fe40000000003 */
[----:B-1----:R-:W-:-:S03]  /*2140*/  PRMT R0, R22, 0x7632, R0 ;  /* 0x0000763216007816 */ /* 0x002fc60000000000 */
[----:B------:R0:W-:Y:S04]  /*2150*/  STS.U16 [R26+UR7+0xaf00], R3 ;  /* 0x00af00031a007988 */ /* 0x0001e80008000407 */
[----:B------:R1:W-:Y:S01]  /*2160*/  STS.U16 [R26+UR7+0xb900], R0 ;  /* 0x00b900001a007988 */ /* 0x0003e20008000407 */
[----:B0-----:R-:W-:Y:S02]  /*2170*/  IMAD.MOV.U32 R3, RZ, RZ, -0x800000 ;  /* 0xff800000ff037424 */ /* 0x001fe400078e00ff */
[----:B-1----:R-:W-:-:S05]  /*2180*/  IMAD.MOV.U32 R0, RZ, RZ, -0x800000 ;  /* 0xff800000ff007424 */ /* 0x002fca00078e00ff */
[----:B------:R-:W-:Y:S04]  /*2190*/  STL [R1+0x350], R0 ;  /* 0x0003500001007387 */ /* 0x000fe80000100800 */
[----:B------:R0:W-:Y:S02]  /*21a0*/  STL [R1+0x34c], R3 ;  /* 0x00034c0301007387 */ /* 0x0001e40000100800 */
[----:B0-----:R-:W-:Y:S01]  /*21b0*/  IMAD.MOV.U32 R3, RZ, RZ, 0x3f800000 ;  /* 0x3f800000ff037424 */ /* 0x001fe200078e00ff */
[----:B---3--:R-:W-:-:S04]  /*21c0*/  PRMT R4, R27, 0x7610, R4 ;  /* 0x000076101b047816 */ /* 0x008fc80000000004 */
[----:B------:R-:W-:Y:S01]  /*21d0*/  PRMT R8, R4, 0x7632, R8 ;  /* 0x0000763204087816 */ /* 0x000fe20000000008 */
[----:B------:R0:W-:Y:S03]  /*21e0*/  STS.U16 [R26+UR7+0x8900], R4 ;  /* 0x008900041a007988 */ /* 0x0001e60008000407 */
[----:B0-----:R-:W-:-:S05]  /*21f0*/  PRMT R4, R8, 0x7632, R4 ;  /* 0x0000763208047816 */ /* 0x001fca0000000004 */
[----:B------:R0:W-:Y:S02]  /*2200*/  STS.U16 [R26+UR7+0x9d00], R4 ;  /* 0x009d00041a007988 */ /* 0x0001e40008000407 */
[----:B0-----:R-:W-:-:S05]  /*2210*/  PRMT R4, R18, 0x7632, R4 ;  /* 0x0000763212047816 */ /* 0x001fca0000000004 */
[----:B------:R0:W-:Y:S02]  /*2220*/  STS.U16 [R26+UR7+0xb100], R4 ;  /* 0x00b100041a007988 */ /* 0x0001e40008000407 */
[----:B0-----:R-:W-:Y:S01]  /*2230*/  IMAD.MOV.U32 R4, RZ, RZ, 0x3f800000 ;  /* 0x3f800000ff047424 */ /* 0x001fe200078e00ff */
[----:B------:R-:W0:Y:S01]  /*2240*/  S2R R27, SR_CTAID.X ;  /* 0x00000000001b7919 */ /* 0x000e220000002500 */
[----:B------:R1:W-:Y:S04]  /*2250*/  STS.U16 [R26+UR7+0x8f00], R13 ;  /* 0x008f000d1a007988 */ /* 0x0003e80008000407 */
[----:B------:R3:W-:Y:S01]  /*2260*/  STS.U16 [R26+UR7+0x9300], R7 ;  /* 0x009300071a007988 */ /* 0x0007e20008000407 */
[----:B-1----:R-:W-:-:S03]  /*2270*/  PRMT R13, R11, 0x7632, R13 ;  /* 0x000076320b0d7816 */ /* 0x002fc6000000000d */
[----:B------:R-:W-:Y:S01]  /*2280*/  STS.U16 [R26+UR7+0x9500], R8 ;  /* 0x009500081a007988 */ /* 0x000fe20008000407 */
[----:B---3--:R-:W-:Y:S01]  /*2290*/  PRMT R7, R13, 0x7632, R7 ;  /* 0x000076320d077816 */ /* 0x008fe20000000007 */
[----:B0-----:R-:W-:Y:S01]  /*22a0*/  IMAD.SHL.U32 R27, R27, 0x20, RZ ;  /* 0x000000201b1b7824 */ /* 0x001fe200078e00ff */
[----:B--2---:R-:W-:Y:S02]  /*22b0*/  PRMT R6, R29, 0x7632, R6 ;  /* 0x000076321d067816 */ /* 0x004fe40000000006 */
[----:B----4-:R-:W-:Y:S02]  /*22c0*/  PRMT R5, R28, 0x7632, R5 ;  /* 0x000076321c057816 */ /* 0x010fe40000000005 */
[----:B------:R-:W-:Y:S02]  /*22d0*/  PRMT R2, R6, 0x7632, R2 ;  /* 0x0000763206027816 */ /* 0x000fe40000000002 */
[----:B------:R-:W-:Y:S01]  /*22e0*/  PRMT R9, R5, 0x7632, R9 ;  /* 0x0000763205097816 */ /* 0x000fe20000000009 */
[----:B------:R0:W-:Y:S04]  /*22f0*/  STS.U16 [R26+UR7+0x8b00], R5 ;  /* 0x008b00051a007988 */ /* 0x0001e80008000407 */
[----:B------:R1:W-:Y:S01]  /*2300*/  STS.U16 [R26+UR7+0x9900], R2 ;  /* 0x009900021a007988 */ /* 0x0003e20008000407 */
[----:B0-----:R-:W-:-:S02]  /*2310*/  PRMT R5, R9, 0x7632, R5 ;  /* 0x0000763209057816 */ /* 0x001fc40000000005 */
[----:B-1----:R-:W-:-:S03]  /*2320*/  PRMT R2, R16, 0x7632, R2 ;  /* 0x0000763210027816 */ /* 0x002fc60000000002 */
[----:B------:R0:W-:Y:S04]  /*2330*/  STS.U16 [R26+UR7+0x9f00], R5 ;  /* 0x009f00051a007988 */ /* 0x0001e80008000407 */
[----:B------:R1:W-:Y:S01]  /*2340*/  STS.U16 [R26+UR7+0xad00], R2 ;  /* 0x00ad00021a007988 */ /* 0x0003e20008000407 */
[----:B0-----:R-:W-:Y:S01]  /*2350*/  PRMT R5, R19, 0x7632, R5 ;  /* 0x0000763213057816 */ /* 0x001fe20000000005 */
[----:B-1----:R-:W-:-:S04]  /*2360*/  IMAD.MOV.U32 R2, RZ, RZ, -0x800000 ;  /* 0xff800000ff027424 */ /* 0x002fc800078e00ff */
[----:B------:R0:W-:Y:S04]  /*2370*/  STS.U16 [R26+UR7+0xb300], R5 ;  /* 0x00b300051a007988 */ /* 0x0001e80008000407 */
[----:B------:R1:W-:Y:S01]  /*2380*/  STL [R1+0x348], R2 ;  /* 0x0003480201007387 */ /* 0x0003e20000100800 */
[----:B0-----:R-:W-:-:S03]  /*2390*/  IMAD.MOV.U32 R5, RZ, RZ, 0x3f800000 ;  /* 0x3f800000ff057424 */ /* 0x001fc600078e00ff */
[----:B------:R0:W-:Y:S01]  /*23a0*/  STL [R1+0x344], R0 ;  /* 0x0003440001007387 */ /* 0x0001e20000100800 */
[----:B-1----:R-:W-:-:S03]  /*23b0*/  IMAD.MOV.U32 R2, RZ, RZ, 0x3f800000 ;  /* 0x3f800000ff027424 */ /* 0x002fc600078e00ff */
[----:B------:R-:W-:Y:S04]  /*23c0*/  STL.64 [R1+0x578], R4 ;  /* 0x0005780401007387 */ /* 0x000fe80000100a00 */
[----:B------:R-:W-:Y:S04]  /*23d0*/  STL [R1+0x530], RZ ;  /* 0x000530ff01007387 */ /* 0x000fe80000100800 */
[----:B------:R-:W-:Y:S04]  /*23e0*/  STL.64 [R1+0x580], R2 ;  /* 0x0005800201007387 */ /* 0x000fe80000100a00 */
[----:B------:R-:W-:Y:S04]  /*23f0*/  STL [R1+0x534], RZ ;  /* 0x000534ff01007387 */ /* 0x000fe80000100800 */
        /* <DEDUP_REMOVED lines=49> */
[----:B------:R-:W-:Y:S01]  /*2710*/  STL [R1+0x49c], RZ ;  /* 0x00049cff01007387 */ /* 0x000fe20000100800 */
[----:B------:R-:W1:Y:S03]  /*2720*/  S2R R28, SR_TID.X ;  /* 0x00000000001c7919 */ /* 0x000e660000002100 */
        /* <DEDUP_REMOVED lines=8> */
[----:B0-----:R-:W-:-:S03]  /*27b0*/  VIADD R0, R27, 0x20 ;  /* 0x000000201b007836 */ /* 0x001fc60000000000 */
[----:B------:R-:W-:Y:S04]  /*27c0*/  STL [R1+0x4b0], RZ ;  /* 0x0004b0ff01007387 */ /* 0x000fe80000100800 */
[----:B------:R-:W-:Y:S04]  /*27d0*/  STL [R1+0x4b4], RZ ;  /* 0x0004b4ff01007387 */ /* 0x000fe80000100800 */
[----:B------:R-:W-:Y:S04]  /*27e0*/  STL [R1+0x4b8], RZ ;  /* 0x0004b8ff01007387 */ /* 0x000fe80000100800 */
[----:B------:R-:W-:Y:S01]  /*27f0*/  STL [R1+0x4bc], RZ ;  /* 0x0004bcff01007387 */ /* 0x000fe20000100800 */
[----:B------:R-:W-:-:S02]  /*2800*/  ISETP.GE.AND P0, PT, R0, 0x1, PT ;  /* 0x000000010000780c */ /* 0x000fc40003f06270 */
[----:B------:R-:W-:Y:S01]  /*2810*/  PRMT R8, R14, 0x7632, R8 ;  /* 0x000076320e087816 */ /* 0x000fe20000000008 */
[----:B------:R0:W-:Y:S04]  /*2820*/  STS.U16 [R26+UR7+0x8d00], R6 ;  /* 0x008d00061a007988 */ /* 0x0001e80008000407 */
[----:B------:R2:W-:Y:S01]  /*2830*/  STS.U16 [R26+UR7+0x9700], R9 ;  /* 0x009700091a007988 */ /* 0x0005e20008000407 */
[----:B0-----:R-:W-:Y:S02]  /*2840*/  PRMT R6, R10, 0x7632, R6 ;  /* 0x000076320a067816 */ /* 0x001fe40000000006 */
[----:B--2---:R-:W-:-:S03]  /*2850*/  PRMT R9, R15, 0x7632, R9 ;  /* 0x000076320f097816 */ /* 0x004fc60000000009 */
[----:B------:R0:W-:Y:S04]  /*2860*/  STS.U16 [R26+UR7+0xa100], R6 ;  /* 0x00a100061a007988 */ /* 0x0001e80008000407 */
[----:B------:R2:W-:Y:S04]  /*2870*/  STS.U16 [R26+UR7+0xa300], R13 ;  /* 0x00a3000d1a007988 */ /* 0x0005e80008000407 */
[----:B------:R3:W-:Y:S01]  /*2880*/  STS.U16 [R26+UR7+0xa700], R7 ;  /* 0x00a700071a007988 */ /* 0x0007e20008000407 */
[----:B0-----:R-:W-:-:S03]  /*2890*/  PRMT R6, R20, 0x7632, R6 ;  /* 0x0000763214067816 */ /* 0x001fc60000000006 */
[----:B------:R0:W-:Y:S01]  /*28a0*/  STS.U16 [R26+UR7+0xa900], R8 ;  /* 0x00a900081a007988 */ /* 0x0001e20008000407 */
[----:B--2---:R-:W-:-:S03]  /*28b0*/  PRMT R13, R21, 0x7632, R13 ;  /* 0x00007632150d7816 */ /* 0x004fc6000000000d */
[----:B------:R2:W-:Y:S01]  /*28c0*/  STS.U16 [R26+UR7+0xab00], R9 ;  /* 0x00ab00091a007988 */ /* 0x0005e20008000407 */
[----:B---3--:R-:W-:Y:S02]  /*28d0*/  PRMT R7, R23, 0x7632, R7 ;  /* 0x0000763217077816 */ /* 0x008fe40000000007 */
[----:B0-----:R-:W-:Y:S02]  /*28e0*/  PRMT R8, R24, 0x7632, R8 ;  /* 0x0000763218087816 */ /* 0x001fe40000000008 */
[----:B--2---:R-:W-:Y:S01]  /*28f0*/  PRMT R9, R25, 0x7632, R9 ;  /* 0x0000763219097816 */ /* 0x004fe20000000009 */
[----:B------:R-:W-:Y:S04]  /*2900*/  STS.U16 [R26+UR7+0xb500], R6 ;  /* 0x00b500061a007988 */ /* 0x000fe80008000407 */
[----:B------:R-:W-:Y:S04]  /*2910*/  STS.U16 [R26+UR7+0xb700], R13 ;  /* 0x00b7000d1a007988 */ /* 0x000fe80008000407 */
[----:B------:R-:W-:Y:S04]  /*2920*/  STS.U16 [R26+UR7+0xbb00], R7 ;  /* 0x00bb00071a007988 */ /* 0x000fe80008000407 */
[----:B------:R-:W-:Y:S04]  /*2930*/  STS.U16 [R26+UR7+0xbd00], R8 ;  /* 0x00bd00081a007988 */ /* 0x000fe80008000407 */
[----:B------:R1:W-:Y:S02]  /*2940*/  STS.U16 [R26+UR7+0xbf00], R9 ;  /* 0x00bf00091a007988 */ /* 0x0003e40008000407 */
[----:B-1----:R-:W-:Y:S01]  /*2950*/  LOP3.LUT R9, R28, 0x7f, RZ, 0xc0, !PT ;  /* 0x0000007f1c097812 */ /* 0x002fe200078ec0ff */
[----:B------:R-:W-:Y:S06]  /*2960*/  @!P0 BRA `(.L_x_0) ;  /* 0x0000033000788947 */ /* 0x000fec0003800000 */
[----:B------:R-:W0:Y:S01]  /*2970*/  LDC.64 R2, c[0x0][0x3c0] ;  /* 0x0000f000ff027b82 */ /* 0x000e220000000a00 */
[----:B------:R-:W1:Y:S01]  /*2980*/  LDCU.64 UR10, c[0x0][0x3d0] ;  /* 0x00007a00ff0a77ac */ /* 0x000e620008000a00 */
[----:B------:R-:W-:Y:S01]  /*2990*/  SHF.R.U32.HI R0, RZ, 0x2, R28 ;  /* 0x00000002ff007819 */ /* 0x000fe2000001161c */
[----:B------:R-:W2:Y:S03]  /*29a0*/  LDCU UR14, c[0x0][0x3d8] ;  /* 0x00007b00ff0e77ac */ /* 0x000ea60008000800 */
[----:B------:R-:W-:Y:S02]  /*29b0*/  SGXT.U32 R0, R0, 0x3 ;  /* 0x000000030000781a */ /* 0x000fe40000000000 */
[----:B------:R-:W3:Y:S01]  /*29c0*/  LDC R13, c[0x0][0x3c8] ;  /* 0x0000f200ff0d7b82 */ /* 0x000ee20000000800 */
[----:B------:R-:W-:Y:S01]  /*29d0*/  UMOV UR4, URZ ;  /* 0x000000ff00047c82 */ /* 0x000fe20008000000 */
[----:B------:R-:W-:Y:S01]  /*29e0*/  LOP3.LUT R12, R0, R27, RZ, 0xfc, !PT ;  /* 0x0000001b000c7212 */ /* 0x000fe200078efcff */
[----:B------:R-:W-:Y:S01]  /*29f0*/  UMOV UR5, URZ ;  /* 0x000000ff00057c82 */ /* 0x000fe20008000000 */
[----:B------:R-:W-:Y:S01]  /*2a00*/  LOP3.LUT R10, R27, 0x8, R0, 0xfe, !PT ;  /* 0x000000081b0a7812 */ /* 0x000fe200078efe00 */
[----:B------:R-:W-:Y:S01]  /*2a10*/  UMOV UR6, URZ ;  /* 0x000000ff00067c82 */ /* 0x000fe20008000000 */
[----:B------:R-:W4:Y:S02]  /*2a20*/  LDCU UR19, c[0x0][0x3d8] ;  /* 0x00007b00ff1377ac */ /* 0x000f240008000800 */
[----:B------:R-:W5:Y:S01]  /*2a30*/  LDC.64 R6, c[0x0][0x388] ;  /* 0x0000e200ff067b82 */ /* 0x000f620000000a00 */
[----:B------:R-:W0:Y:S01]  /*2a40*/  LDCU UR15, c[0x0][0x3d4] ;  /* 0x00007a80ff0f77ac */ /* 0x000e220008000800 */
[----:B-1----:R-:W-:-:S06]  /*2a50*/  UIMAD UR8, UR9, UR10, URZ ;  /* 0x0000000a090872a4 */ /* 0x002fcc000f8e02ff */
[----:B------:R-:W1:Y:S01]  /*2a60*/  LDC.64 R4, c[0x0][0x390] ;  /* 0x0000e400ff047b82 */ /* 0x000e620000000a00 */
[----:B0-----:R-:W-:Y:S01]  /*2a70*/  IMAD R2, R2, UR9, RZ ;  /* 0x0000000902027c24 */ /* 0x001fe2000f8e02ff */
[----:B------:R-:W-:Y:S01]  /*2a80*/  USHF.R.S32.HI UR10, URZ, 0x1f, UR8 ;  /* 0x0000001fff0a7899 */ /* 0x000fe20008011408 */
[C---:B------:R-:W-:Y:S01]  /*2a90*/  IMAD R29, R3.reuse, 0x63, RZ ;  /* 0x00000063031d7824 */ /* 0x040fe200078e02ff */
[----:B------:R-:W0:Y:S01]  /*2aa0*/  LDCU UR16, c[0x0][0x3c4] ;  /* 0x00007880ff1077ac */ /* 0x000e220008000800 */
[C---:B------:R-:W-:Y:S02]  /*2ab0*/  IMAD R28, R3.reuse, 0x64, RZ ;  /* 0x00000064031c7824 */ /* 0x040fe400078e02ff */
[----:B------:R-:W-:Y:S02]  /*2ac0*/  IMAD R17, R3, 0x65, RZ ;  /* 0x0000006503117824 */ /* 0x000fe400078e02ff */
[C---:B---3--:R-:W-:Y:S02]  /*2ad0*/  IMAD R8, R9.reuse, R13, RZ ;  /* 0x0000000d09087224 */ /* 0x048fe400078e02ff */
[----:B------:R-:W-:Y:S01]  /*2ae0*/  IMAD R9, R9, UR11, RZ ;  /* 0x0000000b09097c24 */ /* 0x000fe2000f8e02ff */
[----:B------:R-:W3:Y:S01]  /*2af0*/  LDCU UR11, c[0x0][0x3a8] ;  /* 0x00007500ff0b77ac */ /* 0x000ee20008000800 */
[----:B------:R-:W-:-:S02]  /*2b00*/  IMAD R18, R3, 0x66, RZ ;  /* 0x0000006603127824 */ /* 0x000fc400078e02ff */
[C---:B------:R-:W-:Y:S01]  /*2b10*/  IMAD R16, R3.reuse, 0x67, RZ ;  /* 0x0000006703107824 */ /* 0x040fe200078e02ff */
[C---:B-----5:R-:W-:Y:S01]  /*2b20*/  IADD3 R11, P0, PT, R2.reuse, R6, RZ ;  /* 0x00000006020b7210 */ /* 0x060fe20007f1e0ff */
[----:B------:R-:W-:Y:S01]  /*2b30*/  IMAD R25, R3, 0x68, RZ ;  /* 0x0000006803197824 */ /* 0x000fe200078e02ff */
[--C-:B------:R-:W-:Y:S01]  /*2b40*/  LOP3.LUT R6, R27, 0x10, R0.reuse, 0xfe, !PT ;  /* 0x000000101b067812 */ /* 0x100fe200078efe00 */
[----:B------:R-:W-:Y:S01]  /*2b50*/  IMAD R19, R3, 0x69, RZ ;  /* 0x0000006903137824 */ /* 0x000fe200078e02ff */
[----:B------:R-:W-:Y:S01]  /*2b60*/  LOP3.LUT R0, R27, 0x18, R0, 0xfe, !PT ;  /* 0x000000181b007812 */ /* 0x000fe200078efe00 */
[----:B------:R-:W-:Y:S01]  /*2b70*/  IMAD R0, R13, 0x80, R8 ;  /* 0x000000800d007824 */ /* 0x000fe200078e0208 */
[----:B------:R-:W-:Y:S01]  /*2b80*/  LEA.HI.X.SX32 R7, R2, R7, 0x1, P0 ;  /* 0x0000000702077211 */ /* 0x000fe200000f0eff */
[----:B------:R-:W-:Y:S01]  /*2b90*/  IMAD R21, R3, 0x6b, RZ ;  /* 0x0000006b03157824 */ /* 0x000fe200078e02ff */
[----:B-1----:R-:W-:Y:S01]  /*2ba0*/  IADD3 R2, P2, P3, R9, UR8, R4 ;  /* 0x0000000809027c10 */ /* 0x002fe2000fb5e004 */
[C---:B------:R-:W-:Y:S01]  /*2bb0*/  IMAD R10, R3.reuse, 0x6f, RZ ;  /* 0x0000006f030a7824 */ /* 0x040fe200078e02ff */
[-C--:B------:R-:W-:Y:S01]  /*2bc0*/  IADD3 R6, P0, PT, R8, R11.reuse, RZ ;  /* 0x0000000b08067210 */ /* 0x080fe20007f1e0ff */
[C---:B------:R-:W-:Y:S01]  /*2bd0*/  IMAD R15, R3.reuse, 0x70, RZ ;  /* 0x00000070030f7824 */ /* 0x040fe200078e02ff */
[----:B------:R-:W-:Y:S01]  /*2be0*/  IADD3 R4, P1, PT, R0, R11, RZ ;  /* 0x0000000b00047210 */ /* 0x000fe20007f3e0ff */
[----:B------:R1:W-:Y:S01]  /*2bf0*/  STL [R1+0x354], R2 ;  /* 0x0003540201007387 */ /* 0x0003e20000100800 */
[----:B------:R-:W-:-:S02]  /*2c00*/  IMAD R14, R3, 0x72, RZ ;  /* 0x00000072030e7824 */ /* 0x000fc400078e02ff */
[C---:B------:R-:W-:Y:S01]  /*2c10*/  IMAD R11, R3.reuse, 0x73, RZ ;  /* 0x00000073030b7824 */ /* 0x040fe200078e02ff */
[----:B------:R5:W-:Y:S01]  /*2c20*/  STL [R1+0x2ac], R6 ;  /* 0x0002ac0601007387 */ /* 0x000be20000100800 */
[C---:B------:R-:W-:Y:S02]  /*2c30*/  IMAD R13, R3.reuse, 0x75, RZ ;  /* 0x00000075030d7824 */ /* 0x040fe400078e02ff */
[----:B------:R-:W-:Y:S01]  /*2c40*/  IMAD R23, R3, 0x76, RZ ;  /* 0x0000007603177824 */ /* 0x000fe200078e02ff */
[----:B------:R0:W-:Y:S01]  /*2c50*/  STL [R1+0x340], R4 ;  /* 0x0003400401007387 */ /* 0x0001e20000100800 */
[----:B-1----:R-:W-:Y:S02]  /*2c60*/  SHF.R.S32.HI R2, RZ, 0x1f, R9 ;  /* 0x0000001fff027819 */ /* 0x002fe40000011409 */
[-C--:B-----5:R-:W-:Y:S02]  /*2c70*/  LEA.HI.X.SX32 R6, R8, R7.reuse, 0x1, P0 ;  /* 0x0000000708067211 */ /* 0x0a0fe400000f0eff */
[----:B0-----:R-:W-:-:S03]  /*2c80*/  LEA.HI.X.SX32 R4, R0, R7, 0x1, P1 ;  /* 0x0000000700047211 */ /* 0x001fc600008f0eff */
[----:B------:R0:W-:Y:S01]  /*2c90*/  STL [R1+0x550], R6 ;  /* 0x0005500601007387 */ /* 0x0001e20000100800 */
[----:B------:R-:W-:Y:S01]  /*2ca0*/  IADD3.X R0, PT, PT, R2, UR10, R5, P2, P3 ;  /* 0x0000000a02007c10 */ /* 0x000fe200097e6405 */
[C---:B------:R-:W-:Y:S01]  /*2cb0*/  IMAD R7, R3.reuse, 0x6c, RZ ;  /* 0x0000006c03077824 */ /* 0x040fe200078e02ff */
[----:B------:R-:W-:Y:S01]  /*2cc0*/  SHF.R.S32.HI R2, RZ, 0x1f, R3 ;  /* 0x0000001fff027819 */ /* 0x000fe20000011403 */
[----:B------:R1:W-:Y:S01]  /*2cd0*/  STL [R1+0x554], R4 ;  /* 0x0005540401007387 */ /* 0x0003e20000100800 */
[C---:B------:R-:W-:Y:S01]  /*2ce0*/  IMAD R5, R3.reuse, 0x74, RZ ;  /* 0x0000007403057824 */ /* 0x040fe200078e02ff */
[----:B------:R-:W2:Y:S02]  /*2cf0*/  LDCU UR10, c[0x0][0x3c4] ;  /* 0x00007880ff0a77ac */ /* 0x000ea40008000800 */
[----:B------:R5:W-:Y:S01]  /*2d00*/  STL [R1+0x358], R0 ;  /* 0x0003580001007387 */ /* 0x000be20000100800 */
[----:B0-----:R-:W-:-:S03]  /*2d10*/  IMAD R6, R3, 0x6d, RZ ;  /* 0x0000006d03067824 */ /* 0x001fc600078e02ff */
[----:B------:R0:W-:Y:S01]  /*2d20*/  STL [R1+0x184], R2 ;  /* 0x0001840201007387 */ /* 0x0001e20000100800 */
[C---:B-1----:R-:W-:Y:S02]  /*2d30*/  IMAD R4, R3.reuse, 0x3, RZ ;  /* 0x0000000303047824 */ /* 0x042fe400078e02ff */
[C---:B-----5:R-:W-:Y:S02]  /*2d40*/  IMAD.SHL.U32 R0, R3.reuse, 0x2, RZ ;  /* 0x0000000203007824 */ /* 0x060fe400078e00ff */
[----:B0-----:R-:W-:-:S03]  /*2d50*/  IMAD.SHL.U32 R2, R3, 0x4, RZ ;  /* 0x0000000403027824 */ /* 0x001fc600078e00ff */
[----:B------:R0:W-:Y:S04]  /*2d60*/  STL [R1+0x180], R0 ;  /* 0x0001800001007387 */ /* 0x0001e80000100800 */
[----:B------:R1:W-:Y:S04]  /*2d70*/  STL [R1+0x17c], R4 ;  /* 0x00017c0401007387 */ /* 0x0003e80000100800 */
[----:B------:R5:W-:Y:S01]  /*2d80*/  STL [R1+0x178], R2 ;  /* 0x0001780201007387 */ /* 0x000be20000100800 */
[C---:B0-----:R-:W-:Y:S02]  /*2d90*/  IMAD R0, R3.reuse, 0x5, RZ ;  /* 0x0000000503007824 */ /* 0x041fe400078e02ff */
[----:B-1----:R-:W-:-:S03]  /*2da0*/  IMAD R4, R3, 0x6, RZ ;  /* 0x0000000603047824 */ /* 0x002fc600078e02ff */
[----:B------:R0:W-:Y:S01]  /*2db0*/  STL [R1+0x174], R0 ;  /* 0x0001740001007387 */ /* 0x0001e20000100800 */
[----:B-----5:R-:W-:-:S03]  /*2dc0*/  IMAD R2, R3, 0x7, RZ ;  /* 0x0000000703027824 */ /* 0x020fc600078e02ff */
[----:B------:R1:W-:Y:S04]  /*2dd0*/  STL [R1+0x170], R4 ;  /* 0x0001700401007387 */ /* 0x0003e80000100800 */
[----:B------:R5:W-:Y:S01]  /*2de0*/  STL [R1+0x16c], R2 ;  /* 0x00016c0201007387 */ /* 0x000be20000100800 */
[C---:B0-----:R-:W-:Y:S02]  /*2df0*/  IMAD.SHL.U32 R0, R3.reuse, 0x8, RZ ;  /* 0x0000000803007824 */ /* 0x041fe400078e00ff */
[----:B-1----:R-:W-:-:S03]  /*2e00*/  IMAD R4, R3, 0x9, RZ ;  /* 0x0000000903047824 */ /* 0x002fc600078e02ff */
[----:B------:R0:W-:Y:S01]  /*2e10*/  STL [R1+0x168], R0 ;  /* 0x0001680001007387 */ /* 0x0001e20000100800 */
[----:B-----5:R-:W-:-:S03]  /*2e20*/  IMAD R2, R3, 0xa, RZ ;  /* 0x0000000a03027824 */ /* 0x020fc600078e02ff */
        /* <DEDUP_REMOVED lines=11> */
[----:B-----5:R-:W-:-:S03]  /*2ee0*/  IMAD.SHL.U32 R2, R3, 0x10, RZ ;  /* 0x0000001003027824 */ /* 0x020fc600078e00ff */
        /* <DEDUP_REMOVED lines=164> */
[----:B0-----:R-:W-:-:S03]  /*3930*/  IMAD R0, R3, 0x62, RZ ;  /* 0x0000006203007824 */ /* 0x001fc600078e02ff */
[----:B------:R-:W-:Y:S01]  /*3940*/  STL [R1+0x1540], R29 ;  /* 0x0015401d01007387 */ /* 0x000fe20000100800 */
[----:B-1----:R-:W-:-:S03]  /*3950*/  IMAD R4, R3, 0x6e, RZ ;  /* 0x0000006e03047824 */ /* 0x002fc600078e02ff */
[----:B------:R0:W-:Y:S01]  /*3960*/  STL [R1], R0 ;  /* 0x0000000001007387 */ /* 0x0001e20000100800 */
[----:B-----5:R-:W-:-:S03]  /*3970*/  IMAD R2, R3, 0x6a, RZ ;  /* 0x0000006a03027824 */ /* 0x020fc600078e02ff */
[----:B------:R-:W-:Y:S04]  /*3980*/  STL [R1+0x153c], R28 ;  /* 0x00153c1c01007387 */ /* 0x000fe80000100800 */
[----:B------:R-:W-:Y:S01]  /*3990*/  STL [R1+0x1544], R17 ;  /* 0x0015441101007387 */ /* 0x000fe20000100800 */
[----:B0-----:R-:W-:-:S03]  /*39a0*/  IMAD R0, R3, 0x71, RZ ;  /* 0x0000007103007824 */ /* 0x001fc600078e02ff */
[----:B------:R-:W-:Y:S04]  /*39b0*/  STL [R1+0x1548], R18 ;  /* 0x0015481201007387 */ /* 0x000fe80000100800 */
        /* <DEDUP_REMOVED lines=8> */
[----:B------:R-:W-:Y:S01]  /*3a40*/  STL [R1+0x156c], R10 ;  /* 0x00156c0a01007387 */ /* 0x000fe20000100800 */
[----:B------:R-:W-:-:S03]  /*3a50*/  IMAD R27, R3, 0x77, RZ ;  /* 0x00000077031b7824 */ /* 0x000fc600078e02ff */
[----:B------:R-:W-:Y:S01]  /*3a60*/  STL [R1+0x1570], R15 ;  /* 0x0015700f01007387 */ /* 0x000fe20000100800 */
[----:B------:R-:W-:-:S03]  /*3a70*/  IMAD R24, R3, 0x78, RZ ;  /* 0x0000007803187824 */ /* 0x000fc600078e02ff */
[----:B------:R-:W-:Y:S04]  /*3a80*/  STL [R1+0x1574], R0 ;  /* 0x0015740001007387 */ /* 0x000fe80000100800 */
[----:B------:R-:W-:Y:S04]  /*3a90*/  STL [R1+0x1578], R14 ;  /* 0x0015780e01007387 */ /* 0x000fe80000100800 */
[----:B------:R-:W-:Y:S04]  /*3aa0*/  STL [R1+0x157c], R11 ;  /* 0x00157c0b01007387 */ /* 0x000fe80000100800 */
[----:B------:R-:W-:Y:S04]  /*3ab0*/  STL [R1+0x1580], R5 ;  /* 0x0015800501007387 */ /* 0x000fe80000100800 */
[----:B------:R-:W-:Y:S04]  /*3ac0*/  STL [R1+0x1584], R13 ;  /* 0x0015840d01007387 */ /* 0x000fe80000100800 */
[----:B------:R0:W-:Y:S04]  /*3ad0*/  STL [R1+0x1588], R23 ;  /* 0x0015881701007387 */ /* 0x0001e80000100800 */
[----:B0-----:R-:W5:Y:S04]  /*3ae0*/  LDL R23, [R1+0x340] ;  /* 0x0003400001177983 */ /* 0x001f680000100800 */
[----:B------:R-:W-:Y:S04]  /*3af0*/  STL [R1+0x158c], R27 ;  /* 0x00158c1b01007387 */ /* 0x000fe80000100800 */
[----:B------:R0:W-:Y:S04]  /*3b00*/  STL [R1+0x1590], R24 ;  /* 0x0015901801007387 */ /* 0x0001e80000100800 */
[----:B0-----:R-:W2:Y:S01]  /*3b10*/  LDL R24, [R1+0x2ac] ;  /* 0x0002ac0001187983 */ /* 0x001ea20000100800 */
[----:B------:R-:W-:-:S02]  /*3b20*/  IMAD R12, R3, 0x79, RZ ;  /* 0x00000079030c7824 */ /* 0x000fc400078e02ff */
[C---:B------:R-:W-:Y:S01]  /*3b30*/  IMAD R20, R3.reuse, 0x7a, RZ ;  /* 0x0000007a03147824 */ /* 0x040fe200078e02ff */
[----:B------:R-:W0:Y:S01]  /*3b40*/  S2R R29, SR_TID.X ;  /* 0x00000000001d7919 */ /* 0x000e220000002100 */
[C---:B------:R-:W-:Y:S02]  /*3b50*/  IMAD R22, R3.reuse, 0x7b, RZ ;  /* 0x0000007b03167824 */ /* 0x040fe400078e02ff */
[C---:B------:R-:W-:Y:S01]  /*3b60*/  IMAD R26, R3.reuse, 0x7c, RZ ;  /* 0x0000007c031a7824 */ /* 0x040fe200078e02ff */
[----:B------:R-:W-:Y:S01]  /*3b70*/  STL [R1+0x1594], R12 ;  /* 0x0015940c01007387 */ /* 0x000fe20000100800 */
[C---:B------:R-:W-:Y:S02]  /*3b80*/  IMAD R8, R3.reuse, 0x7d, RZ ;  /* 0x0000007d03087824 */ /* 0x040fe400078e02ff */
[----:B------:R-:W-:Y:S01]  /*3b90*/  IMAD R9, R3, 0x7e, RZ ;  /* 0x0000007e03097824 */ /* 0x000fe200078e02ff */
[----:B------:R-:W-:Y:S01]  /*3ba0*/  STL [R1+0x1598], R20 ;  /* 0x0015981401007387 */ /* 0x000fe20000100800 */
[----:B------:R-:W-:-:S02]  /*3bb0*/  IMAD.MOV.U32 R0, RZ, RZ, -0x800000 ;  /* 0xff800000ff007424 */ /* 0x000fc400078e00ff */
[----:B------:R-:W-:Y:S01]  /*3bc0*/  IMAD.MOV.U32 R2, RZ, RZ, -0x800000 ;  /* 0xff800000ff027424 */ /* 0x000fe200078e00ff */
[----:B------:R-:W-:Y:S04]  /*3bd0*/  STL [R1+0x159c], R22 ;  /* 0x00159c1601007387 */ /* 0x000fe80000100800 */
[----:B------:R-:W-:Y:S04]  /*3be0*/  STL [R1+0x15a0], R26 ;  /* 0x0015a01a01007387 */ /* 0x000fe80000100800 */
[----:B------:R-:W-:Y:S04]  /*3bf0*/  STL [R1+0x15a4], R8 ;  /* 0x0015a40801007387 */ /* 0x000fe80000100800 */
[----:B------:R-:W-:Y:S01]  /*3c00*/  STL [R1+0x15a8], R9 ;  /* 0x0015a80901007387 */ /* 0x000fe20000100800 */
[----:B0-----:R-:W-:-:S02]  /*3c10*/  LOP3.LUT P0, RZ, R29, 0x3, RZ, 0xc0, !PT ;  /* 0x000000031dff7812 */ /* 0x001fc4000780c0ff */
[-C--:B-----5:R-:W-:Y:S02]  /*3c20*/  IADD3 RZ, P2, PT, R23, R3.reuse, RZ ;  /* 0x0000000317ff7210 */ /* 0x0a0fe40007f5e0ff */
[----:B--2---:R-:W-:Y:S01]  /*3c30*/  IADD3 RZ, P3, PT, R24, R3, RZ ;  /* 0x0000000318ff7210 */ /* 0x004fe20007f7e0ff */
[----:B------:R-:W-:-:S05]  /*3c40*/  IMAD R3, R3, 0x7f, RZ ;  /* 0x0000007f03037824 */ /* 0x000fca00078e02ff */
[----:B------:R0:W-:Y:S04]  /*3c50*/  STL [R1+0x15ac], R3 ;  /* 0x0015ac0301007387 */ /* 0x0001e80000100800 */
[----:B------:R-:W-:Y:S01]  /*3c60*/  STL [R1+0x56c], R0 ;  /* 0x00056c0001007387 */ /* 0x000fe20000100800 */
[----:B0-----:R-:W-:-:S05]  /*3c70*/  IMAD.MOV.U32 R3, RZ, RZ, -0x800000 ;  /* 0xff800000ff037424 */ /* 0x001fca00078e00ff */
[----:B------:R-:W-:Y:S04]  /*3c80*/  STL [R1+0x570], R3 ;  /* 0x0005700301007387 */ /* 0x000fe80000100800 */
[----:B------:R0:W-:Y:S04]  /*3c90*/  STL [R1+0x574], R2 ;  /* 0x0005740201007387 */ /* 0x0001e80000100800 */
[----:B------:R-:W-:Y:S04]  /*3ca0*/  STL [R1+0x530], RZ ;  /* 0x000530ff01007387 */ /* 0x000fe80000100800 */
[----:B------:R1:W-:Y:S04]  /*3cb0*/  STL [R1+0x588], R0 ;  /* 0x0005880001007387 */ /* 0x0003e80000100800 */
[----:B------:R-:W-:Y:S04]  /*3cc0*/  STL [R1+0x534], RZ ;  /* 0x000534ff01007387 */ /* 0x000fe80000100800 */
[----:B------:R-:W-:Y:S04]  /*3cd0*/  STL [R1+0x538], RZ ;  /* 0x000538ff01007387 */ /* 0x000fe80000100800 */
[----:B------:R-:W-:Y:S04]  /*3ce0*/  STL [R1+0x53c], RZ ;  /* 0x00053cff01007387 */ /* 0x000fe80000100800 */
[----:B------:R-:W-:Y:S04]  /*3cf0*/  STL [R1+0x540], RZ ;  /* 0x000540ff01007387 */ /* 0x000fe80000100800 */
[----:B------:R-:W-:Y:S04]  /*3d00*/  STL [R1+0x544], RZ ;  /* 0x000544ff01007387 */ /* 0x000fe80000100800 */
[----:B------:R-:W-:Y:S04]  /*3d10*/  STL [R1+0x548], RZ ;  /* 0x000548ff01007387 */ /* 0x000fe80000100800 */
[----:B------:R-:W2:Y:S04]  /*3d20*/  LDL R12, [R1+0x550] ;  /* 0x00055000010c7983 */ /* 0x000ea80000100800 */
[----:B0-----:R-:W5:Y:S04]  /*3d30*/  LDL.LU R2, [R1+0x180] ;  /* 0x0001800001027983 */ /* 0x001f680000300800 */
[----:B------:R-:W2:Y:S04]  /*3d40*/  LDL R27, [R1+0x554] ;  /* 0x00055400011b7983 */ /* 0x000ea80000100800 */
[----:B------:R-:W2:Y:S04]  /*3d50*/  LDL.LU R19, [R1+0x17c] ;  /* 0x00017c0001137983 */ /* 0x000ea80000300800 */
[----:B------:R-:W3:Y:S04]  /*3d60*/  LDL.LU R25, [R1+0x184] ;  /* 0x0001840001197983 */ /* 0x000ee80000300800 */
[----:B------:R-:W4:Y:S04]  /*3d70*/  LDL.LU R16, [R1+0x178] ;  /* 0x0001780001107983 */ /* 0x000f280000300800 */
[----:B------:R-:W4:Y:S04]  /*3d80*/  LDL.LU R18, [R1+0x174] ;  /* 0x0001740001127983 */ /* 0x000f280000300800 */
[----:B------:R-:W4:Y:S04]  /*3d90*/  LDL.LU R17, [R1+0x170] ;  /* 0x0001700001117983 */ /* 0x000f280000300800 */
[----:B------:R-:W4:Y:S04]  /*3da0*/  LDL.LU R28, [R1+0x16c] ;  /* 0x00016c00011c7983 */ /* 0x000f280000300800 */
[----:B------:R-:W4:Y:S01]  /*3db0*/  LDL.LU R29, [R1+0x168] ;  /* 0x00016800011d7983 */ /* 0x000f220000300800 */
[----:B-----5:R-:W-:-:S02]  /*3dc0*/  IADD3 RZ, P6, PT, R2, R24, RZ ;  /* 0x0000001802ff7210 */ /* 0x020fc40007fde0ff */
[-C--:B------:R-:W-:Y:S02]  /*3dd0*/  IADD3 RZ, P5, PT, R2, R23.reuse, RZ ;  /* 0x0000001702ff7210 */ /* 0x080fe40007fbe0ff */
[----:B------:R-:W-:Y:S02]  /*3de0*/  SHF.R.S32.HI R2, RZ, 0x1f, R2 ;  /* 0x0000001fff027819 */ /* 0x000fe40000011402 */
[CC--:B--2---:R-:W-:Y:S02]  /*3df0*/  IADD3 RZ, P1, PT, R19.reuse, R24.reuse, RZ ;  /* 0x0000001813ff7210 */ /* 0x0c4fe40007f3e0ff */
[----:B------:R-:W-:Y:S01]  /*3e00*/  IADD3 RZ, P4, PT, R19, R23, RZ ;  /* 0x0000001713ff7210 */ /* 0x000fe20007f9e0ff */
[C---:B---3--:R-:W-:Y:S01]  /*3e10*/  IMAD.X R3, R25.reuse, 0x1, R12, P3 ;  /* 0x0000000119037824 */ /* 0x048fe200018e060c */
[----:B-1----:R-:W-:Y:S01]  /*3e20*/  SHF.R.S32.HI R0, RZ, 0x1f, R19 ;  /* 0x0000001fff007819 */ /* 0x002fe20000011413 */
[----:B------:R-:W-:Y:S01]  /*3e30*/  IMAD.X R4, R25, 0x1, R27, P2 ;  /* 0x0000000119047824 */ /* 0x000fe200010e061b */
[----:B------:R-:W2:Y:S01]  /*3e40*/  LDL.LU R19, [R1+0x164] ;  /* 0x0001640001137983 */ /* 0x000ea20000300800 */
[----:B----4-:R-:W-:-:S02]  /*3e50*/  IADD3 RZ, P3, PT, R16, R24, RZ ;  /* 0x0000001810ff7210 */ /* 0x010fc40007f7e0ff */
[----:B------:R-:W-:Y:S01]  /*3e60*/  IADD3 RZ, P2, PT, R16, R23, RZ ;  /* 0x0000001710ff7210 */ /* 0x000fe20007f5e0ff */
[----:B------:R0:W-:Y:S04]  /*3e70*/  STL [R1+0x14dc], R3 ;  /* 0x0014dc0301007387 */ /* 0x0001e80000100800 */
[----:B------:R1:W-:Y:S04]  /*3e80*/  STL [R1+0x14d8], R4 ;  /* 0x0014d80401007387 */ /* 0x0003e80000100800 */
[----:B------:R-:W3:Y:S01]  /*3e90*/  LDL.LU R25, [R1+0x160] ;  /* 0x0001600001197983 */ /* 0x000ee20000300800 */
[----:B0-----:R-:W-:Y:S01]  /*3ea0*/  SHF.R.S32.HI R3, RZ, 0x1f, R16 ;  /* 0x0000001fff037819 */ /* 0x001fe20000011410 */
[----:B-1----:R-:W-:-:S05]  /*3eb0*/  IMAD.X R4, R2, 0x1, R12, P6 ;  /* 0x0000000102047824 */ /* 0x002fca00030e060c */
[----:B------:R0:W-:Y:S02]  /*3ec0*/  STL [R1+0x14d4], R4 ;  /* 0x0014d40401007387 */ /* 0x0001e40000100800 */
[----:B0-----:R-:W-:-:S05]  /*3ed0*/  IMAD.X R4, R2, 0x1, R27, P5 ;  /* 0x0000000102047824 */ /* 0x001fca00028e061b */
[----:B------:R0:W-:Y:S04]  /*3ee0*/  STL [R1+0x14d0], R4 ;  /* 0x0014d00401007387 */ /* 0x0001e80000100800 */
[----:B------:R-:W4:Y:S01]  /*3ef0*/  LDL.LU R16, [R1+0x15c] ;  /* 0x00015c0001107983 */ /* 0x000f220000300800 */
[----:B------:R-:W-:Y:S01]  /*3f00*/  IADD3 RZ, P6, PT, R18, R24, RZ ;  /* 0x0000001812ff7210 */ /* 0x000fe20007fde0ff */
[----:B0-----:R-:W-:Y:S01]  /*3f10*/  IMAD.X R4, R0, 0x1, R12, P1 ;  /* 0x0000000100047824 */ /* 0x001fe200008e060c */
[----:B------:R-:W-:Y:S02]  /*3f20*/  IADD3 RZ, P5, PT, R18, R23, RZ ;  /* 0x0000001712ff7210 */ /* 0x000fe40007fbe0ff */
[----:B------:R-:W-:Y:S02]  /*3f30*/  SHF.R.S32.HI R2, RZ, 0x1f, R18 ;  /* 0x0000001fff027819 */ /* 0x000fe40000011412 */
[----:B------:R0:W-:Y:S01]  /*3f40*/  STL [R1+0x14cc], R4 ;  /* 0x0014cc0401007387 */ /* 0x0001e20000100800 */
[----:B------:R-:W-:-:S03]  /*3f50*/  IMAD.X R0, R0, 0x1, R27, P4 ;  /* 0x0000000100007824 */ /* 0x000fc600020e061b */
[----:B------:R-:W5:Y:S01]  /*3f60*/  LDL.LU R18, [R1+0x158] ;  /* 0x0001580001127983 */ /* 0x000f620000300800 */
[----:B------:R-:W-:Y:S01]  /*3f70*/  IADD3 RZ, P1, PT, R17, R24, RZ ;  /* 0x0000001811ff7210 */ /* 0x000fe20007f3e0ff */
[----:B0-----:R-:W-:Y:S02]  /*3f80*/  IMAD.X R4, R3, 0x1, R12, P3 ;  /* 0x0000000103047824 */ /* 0x001fe400018e060c */
[----:B------:R0:W-:Y:S01]  /*3f90*/  STL [R1+0x14c8], R0 ;  /* 0x0014c80001007387 */ /* 0x0001e20000100800 */
[----:B------:R-:W-:-:S03]  /*3fa0*/  IADD3 RZ, P4, PT, R17, R23, RZ ;  /* 0x0000001711ff7210 */ /* 0x000fc60007f9e0ff */
[----:B------:R1:W-:Y:S01]  /*3fb0*/  STL [R1+0x14c4], R4 ;  /* 0x0014c40401007387 */ /* 0x0003e20000100800 */
[----:B0-----:R-:W-:-:S03]  /*3fc0*/  SHF.R.S32.HI R0, RZ, 0x1f, R17 ;  /* 0x0000001fff007819 */ /* 0x001fc60000011411 */
[----:B------:R-:W5:Y:S01]  /*3fd0*/  LDL.LU R17, [R1+0x154] ;  /* 0x0001540001117983 */ /* 0x000f620000300800 */
[--C-:B------:R-:W-:Y:S02]  /*3fe0*/  IMAD.X R3, R3, 0x1, R27.reuse, P2 ;  /* 0x0000000103037824 */ /* 0x100fe400010e061b */
[----:B-1----:R-:W-:Y:S01]  /*3ff0*/  IMAD.X R4, R2, 0x1, R12, P6 ;  /* 0x0000000102047824 */ /* 0x002fe200030e060c */
[----:B------:R-:W-:Y:S01]  /*4000*/  IADD3 RZ, P3, PT, R28, R24, RZ ;  /* 0x000000181cff7210 */ /* 0x000fe20007f7e0ff */
[----:B------:R-:W-:Y:S01]  /*4010*/  IMAD.X R2, R2, 0x1, R27, P5 ;  /* 0x0000000102027824 */ /* 0x000fe200028e061b */
[----:B------:R0:W-:Y:S01]  /*4020*/  STL [R1+0x14c0], R3 ;  /* 0x0014c00301007387 */ /* 0x0001e20000100800 */
[----:B------:R-:W-:-:S03]  /*4030*/  IADD3 RZ, P2, PT, R28, R23, RZ ;  /* 0x000000171cff7210 */ /* 0x000fc60007f5e0ff */
[----:B------:R1:W-:Y:S01]  /*4040*/  STL [R1+0x14bc], R4 ;  /* 0x0014bc0401007387 */ /* 0x0003e20000100800 */
[----:B0-----:R-:W-:-:S03]  /*4050*/  SHF.R.S32.HI R3, RZ, 0x1f, R28 ;  /* 0x0000001fff037819 */ /* 0x001fc6000001141c */
[----:B------:R-:W5:Y:S01]  /*4060*/  LDL.LU R28, [R1+0x150] ;  /* 0x00015000011c7983 */ /* 0x000f620000300800 */
[----:B-1----:R-:W-:-:S03]  /*4070*/  IMAD.X R4, R0, 0x1, R12, P1 ;  /* 0x0000000100047824 */ /* 0x002fc600008e060c */
[----:B------:R0:W-:Y:S01]  /*4080*/  STL [R1+0x14b8], R2 ;  /* 0x0014b80201007387 */ /* 0x0001e20000100800 */
[----:B------:R-:W-:Y:S01]  /*4090*/  IMAD.X R0, R0, 0x1, R27, P4 ;  /* 0x0000000100007824 */ /* 0x000fe200020e061b */
[----:B------:R-:W-:Y:S01]  /*40a0*/  IADD3 RZ, P6, PT, R29, R24, RZ ;  /* 0x000000181dff7210 */ /* 0x000fe20007fde0ff */
[----:B------:R-:W-:Y:S01]  /*40b0*/  IMAD.X R5, R3, 0x1, R12, P3 ;  /* 0x0000000103057824 */ /* 0x000fe200018e060c */
[----:B------:R1:W-:Y:S01]  /*40c0*/  STL [R1+0x14b4], R4 ;  /* 0x0014b40401007387 */ /* 0x0003e20000100800 */
[----:B------:R-:W-:Y:S02]  /*40d0*/  IADD3 RZ, P5, PT, R29, R23, RZ ;  /* 0x000000171dff7210 */ /* 0x000fe40007fbe0ff */
[----:B0-----:R-:W-:Y:S02]  /*40e0*/  SHF.R.S32.HI R2, RZ, 0x1f, R29 ;  /* 0x0000001fff027819 */ /* 0x001fe4000001141d */
[----:B------:R-:W5:Y:S01]  /*40f0*/  LDL.LU R29, [R1+0x14c] ;  /* 0x00014c00011d7983 */ /* 0x000f620000300800 */
[----:B-1----:R-:W-:-:S03]  /*4100*/  IMAD.X R4, R3, 0x1, R27, P2 ;  /* 0x0000000103047824 */ /* 0x002fc600010e061b */
[----:B------:R-:W-:Y:S04]  /*4110*/  STL [R1+0x14b0], R0 ;  /* 0x0014b00001007387 */ /* 0x000fe80000100800 */
[----:B------:R0:W-:Y:S04]  /*4120*/  STL [R1+0x14ac], R5 ;  /* 0x0014ac0501007387 */ /* 0x0001e80000100800 */
[----:B------:R1:W-:Y:S01]  /*4130*/  STL [R1+0x14a8], R4 ;  /* 0x0014a80401007387 */ /* 0x0003e20000100800 */
[C---:B0-----:R-:W-:Y:S02]  /*4140*/  IMAD.X R5, R2.reuse, 0x1, R12, P6 ;  /* 0x0000000102057824 */ /* 0x041fe400030e060c */
[----:B-1----:R-:W-:-:S03]  /*4150*/  IMAD.X R4, R2, 0x1, R27, P5 ;  /* 0x0000000102047824 */ /* 0x002fc600028e061b */
[----:B------:R0:W-:Y:S04]  /*4160*/  STL [R1+0x14a4], R5 ;  /* 0x0014a40501007387 */ /* 0x0001e80000100800 */
[----:B------:R1:W-:Y:S01]  /*4170*/  STL [R1+0x14a0], R4 ;  /* 0x0014a00401007387 */ /* 0x0003e20000100800 */
[C---:B--2---:R-:W-:Y:S02]  /*4180*/  IADD3 RZ, P1, PT, R19.reuse, R24, RZ ;  /* 0x0000001813ff7210 */ /* 0x044fe40007f3e0ff */
[----:B------:R-:W-:Y:S02]  /*4190*/  SHF.R.S32.HI R0, RZ, 0x1f, R19 ;  /* 0x0000001fff007819 */ /* 0x000fe40000011413 */
[----:B------:R-:W-:-:S03]  /*41a0*/  IADD3 RZ, P4, PT, R19, R23, RZ ;  /* 0x0000001713ff7210 */ /* 0x000fc60007f9e0ff */
[C-C-:B0-----:R-:W-:Y:S02]  /*41b0*/  IMAD.X R5, R0.reuse, 0x1, R12.reuse, P1 ;  /* 0x0000000100057824 */ /* 0x141fe400008e060c */
[----:B-1----:R-:W-:Y:S01]  /*41c0*/  IMAD.X R4, R0, 0x1, R27, P4 ;  /* 0x0000000100047824 */ /* 0x002fe200020e061b */
[C---:B---3--:R-:W-:Y:S02]  /*41d0*/  IADD3 RZ, P3, PT, R25.reuse, R24, RZ ;  /* 0x0000001819ff7210 */ /* 0x048fe40007f7e0ff */
[----:B------:R-:W-:Y:S02]  /*41e0*/  SHF.R.S32.HI R3, RZ, 0x1f, R25 ;  /* 0x0000001fff037819 */ /* 0x000fe40000011419 */
[----:B------:R-:W-:Y:S01]  /*41f0*/  IADD3 RZ, P2, PT, R25, R23, RZ ;  /* 0x0000001719ff7210 */ /* 0x000fe20007f5e0ff */
[----:B------:R-:W-:Y:S04]  /*4200*/  STL [R1+0x149c], R5 ;  /* 0x00149c0501007387 */ /* 0x000fe80000100800 */
[----:B------:R0:W-:Y:S02]  /*4210*/  STL [R1+0x1498], R4 ;  /* 0x0014980401007387 */ /* 0x0001e40000100800 */
[----:B0-----:R-:W-:-:S02]  /*4220*/  IMAD.X R4, R3, 0x1, R12, P3 ;  /* 0x0000000103047824 */ /* 0x001fc400018e060c */
[----:B------:R-:W-:-:S03]  /*4230*/  IMAD.X R3, R3, 0x1, R27, P2 ;  /* 0x0000000103037824 */ /* 0x000fc600010e061b */
[----:B------:R-:W-:Y:S01]  /*4240*/  STL [R1+0x1494], R4 ;  /* 0x0014940401007387 */ /* 0x000fe20000100800 */
[CC--:B----4-:R-:W-:Y:S02]  /*4250*/  IADD3 RZ, P6, PT, R16.reuse, R24.reuse, RZ ;  /* 0x0000001810ff7210 */ /* 0x0d0fe40007fde0ff */
[----:B------:R-:W-:Y:S02]  /*4260*/  SHF.R.S32.HI R2, RZ, 0x1f, R16 ;  /* 0x0000001fff027819 */ /* 0x000fe40000011410 */
[----:B------:R-:W-:Y:S01]  /*4270*/  IADD3 RZ, P5, PT, R16, R23, RZ ;  /* 0x0000001710ff7210 */ /* 0x000fe20007fbe0ff */
[----:B------:R0:W-:Y:S04]  /*4280*/  STL [R1+0x1490], R3 ;  /* 0x0014900301007387 */ /* 0x0001e80000100800 */
[----:B------:R-:W2:Y:S01]  /*4290*/  LDL.LU R22, [R1+0x148] ;  /* 0x0001480001167983 */ /* 0x000ea20000300800 */
[----:B0-----:R-:W-:Y:S01]  /*42a0*/  IMAD.X R3, R2, 0x1, R12, P6 ;  /* 0x0000000102037824 */ /* 0x001fe200030e060c */
[----:B-----5:R-:W-:Y:S01]  /*42b0*/  IADD3 RZ, P1, PT, R18, R24, RZ ;  /* 0x0000001812ff7210 */ /* 0x020fe20007f3e0ff */
[----:B------:R-:W-:Y:S01]  /*42c0*/  IMAD.X R2, R2, 0x1, R27, P5 ;  /* 0x0000000102027824 */ /* 0x000fe200028e061b */
[----:B------:R-:W-:-:S02]  /*42d0*/  SHF.R.S32.HI R0, RZ, 0x1f, R18 ;  /* 0x0000001fff007819 */ /* 0x000fc40000011412 */
[----:B------:R-:W-:Y:S01]  /*42e0*/  IADD3 RZ, P4, PT, R18, R23, RZ ;  /* 0x0000001712ff7210 */ /* 0x000fe20007f9e0ff */
[----:B------:R-:W-:Y:S04]  /*42f0*/  STL [R1+0x148c], R3 ;  /* 0x00148c0301007387 */ /* 0x000fe80000100800 */
[----:B------:R0:W-:Y:S04]  /*4300*/  STL [R1+0x1488], R2 ;  /* 0x0014880201007387 */ /* 0x0001e80000100800 */
[----:B------:R-:W3:Y:S01]  /*4310*/  LDL.LU R20, [R1+0x144] ;  /* 0x0001440001147983 */ /* 0x000ee20000300800 */
[C---:B0-----:R-:W-:Y:S01]  /*4320*/  IMAD.X R2, R0.reuse, 0x1, R12, P1 ;  /* 0x0000000100027824 */ /* 0x041fe200008e060c */
[----:B------:R-:W-:Y:S01]  /*4330*/  IADD3 RZ, P3, PT, R17, R24, RZ ;  /* 0x0000001811ff7210 */ /* 0x000fe20007f7e0ff */
[----:B------:R-:W-:Y:S01]  /*4340*/  IMAD.X R0, R0, 0x1, R27, P4 ;  /* 0x0000000100007824 */ /* 0x000fe200020e061b */
[----:B------:R-:W-:-:S02]  /*4350*/  SHF.R.S32.HI R9, RZ, 0x1f, R17 ;  /* 0x0000001fff097819 */ /* 0x000fc40000011411 */
[----:B------:R-:W-:Y:S04]  /*4360*/  STL [R1+0x1484], R2 ;  /* 0x0014840201007387 */ /* 0x000fe80000100800 */
[----:B------:R-:W4:Y:S04]  /*4370*/  LDL.LU R13, [R1+0x140] ;  /* 0x00014000010d7983 */ /* 0x000f280000300800 */
[----:B------:R0:W-:Y:S04]  /*4380*/  STL [R1+0x1480], R0 ;  /* 0x0014800001007387 */ /* 0x0001e80000100800 */
[----:B------:R-:W5:Y:S04]  /*4390*/  LDL R5, [R1+0x13c] ;  /* 0x00013c0001057983 */ /* 0x000f680000100800 */
[----:B------:R-:W5:Y:S01]  /*43a0*/  LDL R11, [R1+0x138] ;  /* 0x00013800010b7983 */ /* 0x000f620000100800 */
[----:B0-----:R-:W-:-:S05]  /*43b0*/  IMAD.X R0, R9, 0x1, R12, P3 ;  /* 0x0000000109007824 */ /* 0x001fca00018e060c */
[----:B------:R0:W-:Y:S04]  /*43c0*/  STL [R1+0x147c], R0 ;  /* 0x00147c0001007387 */ /* 0x0001e80000100800 */
[----:B------:R-:W5:Y:S04]  /*43d0*/  LDL R14, [R1+0x134] ;  /* 0x00013400010e7983 */ /* 0x000f680000100800 */
[----:B------:R-:W5:Y:S04]  /*43e0*/  LDL R15, [R1+0x12c] ;  /* 0x00012c00010f7983 */ /* 0x000f680000100800 */
[----:B0-----:R-:W5:Y:S04]  /*43f0*/  LDL R0, [R1+0x130] ;  /* 0x0001300001007983 */ /* 0x001f680000100800 */
[----:B------:R-:W5:Y:S04]  /*4400*/  LDL R10, [R1+0x128] ;  /* 0x00012800010a7983 */ /* 0x000f680000100800 */
[----:B------:R-:W5:Y:S04]  /*4410*/  LDL R4, [R1+0x124] ;  /* 0x0001240001047983 */ /* 0x000f680000100800 */
[----:B------:R-:W5:Y:S04]  /*4420*/  LDL R6, [R1+0x120] ;  /* 0x0001200001067983 */ /* 0x000f680000100800 */
[----:B------:R-:W5:Y:S04]  /*4430*/  LDL R7, [R1+0x11c] ;  /* 0x00011c0001077983 */ /* 0x000f680000100800 */
[----:B------:R-:W5:Y:S04]  /*4440*/  LDL R21, [R1+0x118] ;  /* 0x0001180001157983 */ /* 0x000f680000100800 */
[----:B------:R-:W5:Y:S04]  /*4450*/  LDL R2, [R1+0x114] ;  /* 0x0001140001027983 */ /* 0x000f680000100800 */
[----:B------:R-:W5:Y:S04]  /*4460*/  LDL R19, [R1+0x110] ;  /* 0x0001100001137983 */ /* 0x000f680000100800 */
[----:B------:R-:W5:Y:S01]  /*4470*/  LDL R25, [R1+0x10c] ;  /* 0x00010c0001197983 */ /* 0x000f620000100800 */
[----:B------:R-:W-:-:S03]  /*4480*/  IADD3 RZ, P2, PT, R17, R23, RZ ;  /* 0x0000001711ff7210 */ /* 0x000fc60007f5e0ff */
[----:B------:R-:W5:Y:S04]  /*4490*/  LDL R16, [R1+0x108] ;  /* 0x0001080001107983 */ /* 0x000f680000100800 */
[----:B------:R-:W5:Y:S04]  /*44a0*/  LDL R18, [R1+0x104] ;  /* 0x0001040001127983 */ /* 0x000f680000100800 */
[----:B------:R-:W5:Y:S01]  /*44b0*/  LDL R17, [R1+0x100] ;  /* 0x0001000001117983 */ /* 0x000f620000100800 */
[----:B------:R-:W-:Y:S01]  /*44c0*/  IMAD.X R9, R9, 0x1, R27, P2 ;  /* 0x0000000109097824 */ /* 0x000fe200010e061b */
[----:B------:R-:W-:-:S02]  /*44d0*/  IADD3 RZ, P6, PT, R28, R24, RZ ;  /* 0x000000181cff7210 */ /* 0x000fc40007fde0ff */
[----:B------:R-:W-:Y:S02]  /*44e0*/  SHF.R.S32.HI R8, RZ, 0x1f, R28 ;  /* 0x0000001fff087819 */ /* 0x000fe4000001141c */
[-C--:B------:R-:W-:Y:S02]  /*44f0*/  IADD3 RZ, P5, PT, R28, R23.reuse, RZ ;  /* 0x000000171cff7210 */ /* 0x080fe40007fbe0ff */
[C---:B------:R-:W-:Y:S01]  /*4500*/  IADD3 RZ, P1, PT, R29.reuse, R24, RZ ;  /* 0x000000181dff7210 */ /* 0x040fe20007f3e0ff */
[----:B------:R-:W5:Y:S01]  /*4510*/  LDL R28, [R1+0xfc] ;  /* 0x0000fc00011c7983 */ /* 0x000f620000100800 */
[----:B------:R-:W-:Y:S02]  /*4520*/  IADD3 RZ, P4, PT, R29, R23, RZ ;  /* 0x000000171dff7210 */ /* 0x000fe40007f9e0ff */
[----:B------:R-:W-:Y:S02]  /*4530*/  SHF.R.S32.HI R3, RZ, 0x1f, R29 ;  /* 0x0000001fff037819 */ /* 0x000fe4000001141d */
[----:B------:R-:W5:Y:S04]  /*4540*/  LDL R29, [R1+0xf8] ;  /* 0x0000f800011d7983 */ /* 0x000f680000100800 */
[----:B------:R0:W-:Y:S02]  /*4550*/  STL [R1+0x1478], R9 ;  /* 0x0014780901007387 */ /* 0x0001e40000100800 */
[----:B0-----:R-:W-:-:S02]  /*4560*/  IMAD.X R9, R8, 0x1, R12, P6 ;  /* 0x0000000108097824 */ /* 0x001fc400030e060c */
[----:B------:R-:W-:Y:S01]  /*4570*/  IMAD.X R8, R8, 0x1, R27, P5 ;  /* 0x0000000108087824 */ /* 0x000fe200028e061b */
[C---:B--2---:R-:W-:Y:S02]  /*4580*/  IADD3 RZ, P3, PT, R22.reuse, R24, RZ ;  /* 0x0000001816ff7210 */ /* 0x044fe40007f7e0ff */
[----:B------:R-:W-:Y:S02]  /*4590*/  IADD3 RZ, P2, PT, R22, R23, RZ ;  /* 0x0000001716ff7210 */ /* 0x000fe40007f5e0ff */
[----:B------:R-:W-:-:S05]  /*45a0*/  SHF.R.S32.HI R22, RZ, 0x1f, R22 ;  /* 0x0000001fff167819 */ /* 0x000fca0000011416 */
[----:B------:R-:W-:Y:S04]  /*45b0*/  STL [R1+0x2f4], R22 ;  /* 0x0002f41601007387 */ /* 0x000fe80000100800 */
[----:B------:R3:W-:Y:S04]  /*45c0*/  STL [R1+0x1474], R9 ;  /* 0x0014740901007387 */ /* 0x0007e80000100800 */
[----:B------:R0:W-:Y:S01]  /*45d0*/  STL [R1+0x1470], R8 ;  /* 0x0014700801007387 */ /* 0x0001e20000100800 */
[----:B---3--:R-:W-:Y:S01]  /*45e0*/  SHF.R.S32.HI R9, RZ, 0x1f, R20 ;  /* 0x0000001fff097819 */ /* 0x008fe20000011414 */
[----:B0-----:R-:W-:-:S02]  /*45f0*/  IMAD.X R8, R3, 0x1, R12, P1 ;  /* 0x0000000103087824 */ /* 0x001fc400008e060c */
[----:B------:R-:W-:Y:S02]  /*4600*/  IMAD.X R3, R3, 0x1, R27, P4 ;  /* 0x0000000103037824 */ /* 0x000fe400020e061b */
[----:B------:R-:W-:Y:S04]  /*4610*/  STL [R1+0x2f0], R9 ;  /* 0x0002f00901007387 */ /* 0x000fe80000100800 */
[----:B------:R4:W-:Y:S04]  /*4620*/  STL [R1+0x146c], R8 ;  /* 0x00146c0801007387 */ /* 0x0009e80000100800 */
[----:B------:R5:W-:Y:S01]  /*4630*/  STL [R1+0x1468], R3 ;  /* 0x0014680301007387 */ /* 0x000be20000100800 */
[----:B----4-:R-:W-:-:S02]  /*4640*/  SHF.R.S32.HI R8, RZ, 0x1f, R13 ;  /* 0x0000001fff087819 */ /* 0x010fc4000001140d */
[----:B-----5:R-:W-:-:S03]  /*4650*/  SHF.R.S32.HI R3, RZ, 0x1f, R5 ;  /* 0x0000001fff037819 */ /* 0x020fc60000011405 */
[----:B------:R0:W-:Y:S01]  /*4660*/  STL [R1+0x2ec], R8 ;  /* 0x0002ec0801007387 */ /* 0x0001e20000100800 */
[----:B------:R-:W-:-:S03]  /*4670*/  SHF.R.S32.HI R5, RZ, 0x1f, R11 ;  /* 0x0000001fff057819 */ /* 0x000fc6000001140b */
[----:B------:R1:W-:Y:S01]  /*4680*/  STL [R1+0x2e8], R3 ;  /* 0x0002e80301007387 */ /* 0x0003e20000100800 */
[----:B0-----:R-:W-:-:S03]  /*4690*/  SHF.R.S32.HI R8, RZ, 0x1f, R14 ;  /* 0x0000001fff087819 */ /* 0x001fc6000001140e */
[----:B------:R0:W-:Y:S01]  /*46a0*/  STL [R1+0x2e4], R5 ;  /* 0x0002e40501007387 */ /* 0x0001e20000100800 */
[----:B-1----:R-:W-:-:S03]  /*46b0*/  SHF.R.S32.HI R3, RZ, 0x1f, R0 ;  /* 0x0000001fff037819 */ /* 0x002fc60000011400 */
[----:B------:R-:W-:Y:S01]  /*46c0*/  STL [R1+0x2e0], R8 ;  /* 0x0002e00801007387 */ /* 0x000fe20000100800 */
[----:B0-----:R-:W-:-:S03]  /*46d0*/  SHF.R.S32.HI R5, RZ, 0x1f, R15 ;  /* 0x0000001fff057819 */ /* 0x001fc6000001140f */
[----:B------:R0:W-:Y:S01]  /*46e0*/  STL [R1+0x2dc], R3 ;  /* 0x0002dc0301007387 */ /* 0x0001e20000100800 */
[----:B------:R-:W-:-:S03]  /*46f0*/  SHF.R.S32.HI R0, RZ, 0x1f, R10 ;  /* 0x0000001fff007819 */ /* 0x000fc6000001140a */
[----:B------:R-:W-:Y:S01]  /*4700*/  STL [R1+0x2d8], R5 ;  /* 0x0002d80501007387 */ /* 0x000fe20000100800 */
[----:B0-----:R-:W-:-:S03]  /*4710*/  SHF.R.S32.HI R3, RZ, 0x1f, R4 ;  /* 0x0000001fff037819 */ /* 0x001fc60000011404 */
[----:B------:R0:W-:Y:S01]  /*4720*/  STL [R1+0x2d4], R0 ;  /* 0x0002d40001007387 */ /* 0x0001e20000100800 */
[----:B------:R-:W-:-:S03]  /*4730*/  SHF.R.S32.HI R4, RZ, 0x1f, R6 ;  /* 0x0000001fff047819 */ /* 0x000fc60000011406 */
[----:B------:R1:W-:Y:S01]  /*4740*/  STL [R1+0x2d0], R3 ;  /* 0x0002d00301007387 */ /* 0x0003e20000100800 */
[----:B0-----:R-:W-:-:S03]  /*4750*/  SHF.R.S32.HI R0, RZ, 0x1f, R7 ;  /* 0x0000001fff007819 */ /* 0x001fc60000011407 */
[----:B------:R-:W-:Y:S01]  /*4760*/  STL [R1+0x2cc], R4 ;  /* 0x0002cc0401007387 */ /* 0x000fe20000100800 */
[----:B-1----:R-:W-:-:S03]  /*4770*/  SHF.R.S32.HI R3, RZ, 0x1f, R21 ;  /* 0x0000001fff037819 */ /* 0x002fc60000011415 */
[----:B------:R0:W-:Y:S01]  /*4780*/  STL [R1+0x2c8], R0 ;  /* 0x0002c80001007387 */ /* 0x0001e20000100800 */
[----:B------:R-:W-:-:S03]  /*4790*/  SHF.R.S32.HI R2, RZ, 0x1f, R2 ;  /* 0x0000001fff027819 */ /* 0x000fc60000011402 */
[----:B------:R1:W-:Y:S01]  /*47a0*/  STL [R1+0x2c4], R3 ;  /* 0x0002c40301007387 */ /* 0x0003e20000100800 */
[----:B0-----:R-:W-:-:S03]  /*47b0*/  SHF.R.S32.HI R0, RZ, 0x1f, R19 ;  /* 0x0000001fff007819 */ /* 0x001fc60000011413 */
[----:B------:R0:W-:Y:S01]  /*47c0*/  STL [R1+0x2c0], R2 ;  /* 0x0002c00201007387 */ /* 0x0001e20000100800 */
[----:B-1----:R-:W-:-:S03]  /*47d0*/  SHF.R.S32.HI R3, RZ, 0x1f, R25 ;  /* 0x0000001fff037819 */ /* 0x002fc60000011419 */
[----:B------:R1:W-:Y:S04]  /*47e0*/  STL [R1+0x2bc], R0 ;  /* 0x0002bc0001007387 */ /* 0x0003e80000100800 */
[----:B------:R2:W-:Y:S01]  /*47f0*/  STL [R1+0x2b8], R3 ;  /* 0x0002b80301007387 */ /* 0x0005e20000100800 */
[----:B0-----:R-:W-:Y:S02]  /*4800*/  SHF.R.S32.HI R2, RZ, 0x1f, R16 ;  /* 0x0000001fff027819 */ /* 0x001fe40000011410 */
[----:B-1----:R-:W-:-:S03]  /*4810*/  SHF.R.S32.HI R0, RZ, 0x1f, R18 ;  /* 0x0000001fff007819 */ /* 0x002fc60000011412 */
[----:B------:R-:W-:Y:S01]  /*4820*/  STL [R1+0x2b4], R2 ;  /* 0x0002b40201007387 */ /* 0x000fe20000100800 */
[----:B--2---:R-:W-:-:S03]  /*4830*/  SHF.R.S32.HI R3, RZ, 0x1f, R17 ;  /* 0x0000001fff037819 */ /* 0x004fc60000011411 */
[----:B------:R-:W-:Y:S04]  /*4840*/  STL [R1+0x2b0], R0 ;  /* 0x0002b00001007387 */ /* 0x000fe80000100800 */
[----:B------:R0:W-:Y:S04]  /*4850*/  STL [R1+0x2a8], R3 ;  /* 0x0002a80301007387 */ /* 0x0001e80000100800 */
[----:B0-----:R-:W2:Y:S01]  /*4860*/  LDL R3, [R1+0xec] ;  /* 0x0000ec0001037983 */ /* 0x001ea20000100800 */
[----:B------:R-:W-:Y:S02]  /*4870*/  SHF.R.S32.HI R2, RZ, 0x1f, R28 ;  /* 0x0000001fff027819 */ /* 0x000fe4000001141c */
[----:B------:R-:W-:-:S03]  /*4880*/  SHF.R.S32.HI R0, RZ, 0x1f, R29 ;  /* 0x0000001fff007819 */ /* 0x000fc6000001141d */
[----:B------:R-:W-:Y:S04]  /*4890*/  STL [R1+0x2a4], R2 ;  /* 0x0002a40201007387 */ /* 0x000fe80000100800 */
[----:B--2---:R0:W-:Y:S04]  /*48a0*/  STL [R1+0x15b8], R3 ;  /* 0x0015b80301007387 */ /* 0x0041e80000100800 */
[----:B------:R-:W-:Y:S04]  /*48b0*/  STL [R1+0x2a0], R0 ;  /* 0x0002a00001007387 */ /* 0x000fe80000100800 */
[----:B0-----:R-:W2:Y:S04]  /*48c0*/  LDL R3, [R1+0xf0] ;  /* 0x0000f00001037983 */ /* 0x001ea80000100800 */
[----:B--2---:R0:W-:Y:S01]  /*48d0*/  STL [R1+0x15bc], R3 ;  /* 0x0015bc0301007387 */ /* 0x0041e20000100800 */
[----:B------:R-:W-:-:S02]  /*48e0*/  IADD3 RZ, P6, PT, R20, R24, RZ ;  /* 0x0000001814ff7210 */ /* 0x000fc40007fde0ff */
[-C--:B------:R-:W-:Y:S01]  /*48f0*/  IADD3 RZ, P5, PT, R20, R23.reuse, RZ ;  /* 0x0000001714ff7210 */ /* 0x080fe20007fbe0ff */
[----:B------:R-:W2:Y:S01]  /*4900*/  LDL R9, [R1+0xe8] ;  /* 0x0000e80001097983 */ /* 0x000ea20000100800 */
[C---:B------:R-:W-:Y:S02]  /*4910*/  IADD3 RZ, P1, PT, R13.reuse, R24, RZ ;  /* 0x000000180dff7210 */ /* 0x040fe40007f3e0ff */
[----:B------:R-:W-:Y:S01]  /*4920*/  IADD3 RZ, P4, PT, R13, R23, RZ ;  /* 0x000000170dff7210 */ /* 0x000fe20007f9e0ff */
[----:B------:R-:W3:Y:S04]  /*4930*/  LDL R8, [R1+0xe4] ;  /* 0x0000e40001087983 */ /* 0x000ee80000100800 */
[----:B0-----:R-:W4:Y:S04]  /*4940*/  LDL R3, [R1+0xf4] ;  /* 0x0000f40001037983 */ /* 0x001f280000100800 */
[----:B------:R-:W5:Y:S04]  /*4950*/  LDL R26, [R1+0xe0] ;  /* 0x0000e000011a7983 */ /* 0x000f680000100800 */
[----:B------:R-:W2:Y:S04]  /*4960*/  LDL R22, [R1+0xdc] ;  /* 0x0000dc0001167983 */ /* 0x000ea80000100800 */
        /* <DEDUP_REMOVED lines=23> */
[----:B------:R-:W2:Y:S01]  /*4ae0*/  LDL R29, [R1+0x7c] ;  /* 0x00007c00011d7983 */ /* 0x000ea20000100800 */
[----:B----4-:R-:W-:-:S05]  /*4af0*/  SHF.R.S32.HI R3, RZ, 0x1f, R3 ;  /* 0x0000001fff037819 */ /* 0x010fca0000011403 */
[----:B------:R0:W-:Y:S04]  /*4b00*/  STL [R1+0x29c], R3 ;  /* 0x00029c0301007387 */ /* 0x0001e80000100800 */
[----:B0-----:R-:W4:Y:S02]  /*4b10*/  LDL.LU R3, [R1+0x15bc] ;  /* 0x0015bc0001037983 */ /* 0x001f240000300800 */
[----:B----4-:R-:W-:-:S05]  /*4b20*/  SHF.R.S32.HI R3, RZ, 0x1f, R3 ;  /* 0x0000001fff037819 */ /* 0x010fca0000011403 */
[----:B------:R0:W-:Y:S04]  /*4b30*/  STL [R1+0x298], R3 ;  /* 0x0002980301007387 */ /* 0x0001e80000100800 */
[----:B0-----:R-:W4:Y:S01]  /*4b40*/  LDL.LU R3, [R1+0x15b8] ;  /* 0x0015b80001037983 */ /* 0x001f220000300800 */
[----:B--2---:R-:W-:Y:S02]  /*4b50*/  SHF.R.S32.HI R9, RZ, 0x1f, R9 ;  /* 0x0000001fff097819 */ /* 0x004fe40000011409 */
[----:B------:R-:W-:Y:S02]  /*4b60*/  SHF.R.S32.HI R2, RZ, 0x1f, R2 ;  /* 0x0000001fff027819 */ /* 0x000fe40000011402 */
[----:B----4-:R-:W-:-:S05]  /*4b70*/  SHF.R.S32.HI R3, RZ, 0x1f, R3 ;  /* 0x0000001fff037819 */ /* 0x010fca0000011403 */
[----:B------:R3:W-:Y:S04]  /*4b80*/  STL [R1+0x294], R3 ;  /* 0x0002940301007387 */ /* 0x0007e80000100800 */
[----:B------:R5:W-:Y:S01]  /*4b90*/  STL [R1+0x290], R9 ;  /* 0x0002900901007387 */ /* 0x000be20000100800 */
[----:B---3--:R-:W-:Y:S02]  /*4ba0*/  SHF.R.S32.HI R3, RZ, 0x1f, R8 ;  /* 0x0000001fff037819 */ /* 0x008fe40000011408 */
[----:B------:R-:W-:Y:S02]  /*4bb0*/  SHF.R.S32.HI R8, RZ, 0x1f, R22 ;  /* 0x0000001fff087819 */ /* 0x000fe40000011416 */
[----:B-----5:R-:W-:Y:S01]  /*4bc0*/  SHF.R.S32.HI R9, RZ, 0x1f, R26 ;  /* 0x0000001fff097819 */ /* 0x020fe2000001141a */
[----:B------:R0:W-:Y:S04]  /*4bd0*/  STL [R1+0x28c], R3 ;  /* 0x00028c0301007387 */ /* 0x0001e80000100800 */
[----:B------:R1:W-:Y:S01]  /*4be0*/  STL [R1+0x288], R9 ;  /* 0x0002880901007387 */ /* 0x0003e20000100800 */
[----:B0-----:R-:W-:-:S03]  /*4bf0*/  SHF.R.S32.HI R3, RZ, 0x1f, R20 ;  /* 0x0000001fff037819 */ /* 0x001fc60000011414 */
[----:B------:R0:W-:Y:S01]  /*4c00*/  STL [R1+0x284], R8 ;  /* 0x0002840801007387 */ /* 0x0001e20000100800 */
[----:B-1----:R-:W-:-:S03]  /*4c10*/  SHF.R.S32.HI R9, RZ, 0x1f, R12 ;  /* 0x0000001fff097819 */ /* 0x002fc6000001140c */
        /* <DEDUP_REMOVED lines=10> */
[----:B------:R0:W-:Y:S01]  /*4cc0*/  STL [R1+0x26c], R8 ;  /* 0x00026c0801007387 */ /* 0x0001e20000100800 */
[----:B------:R-:W-:-:S03]  /*4cd0*/  SHF.R.S32.HI R5, RZ, 0x1f, R11 ;  /* 0x0000001fff057819 */ /* 0x000fc6000001140b */
[----:B------:R1:W-:Y:S01]  /*4ce0*/  STL [R1+0x268], R3 ;  /* 0x0002680301007387 */ /* 0x0003e20000100800 */
[----:B0-----:R-:W-:-:S03]  /*4cf0*/  SHF.R.S32.HI R8, RZ, 0x1f, R14 ;  /* 0x0000001fff087819 */ /* 0x001fc6000001140e */
[----:B------:R0:W-:Y:S01]  /*4d00*/  STL [R1+0x264], R5 ;  /* 0x0002640501007387 */ /* 0x0001e20000100800 */
[----:B-1----:R-:W-:-:S03]  /*4d10*/  SHF.R.S32.HI R3, RZ, 0x1f, R0 ;  /* 0x0000001fff037819 */ /* 0x002fc60000011400 */
[----:B------:R-:W-:Y:S01]  /*4d20*/  STL [R1+0x260], R8 ;  /* 0x0002600801007387 */ /* 0x000fe20000100800 */
[----:B------:R-:W-:-:S03]  /*4d30*/  SHF.R.S32.HI R0, RZ, 0x1f, R10 ;  /* 0x0000001fff007819 */ /* 0x000fc6000001140a */
[----:B------:R1:W-:Y:S01]  /*4d40*/  STL [R1+0x25c], R3 ;  /* 0x00025c0301007387 */ /* 0x0003e20000100800 */
[----:B0-----:R-:W-:-:S05]  /*4d50*/  SHF.R.S32.HI R5, RZ, 0x1f, R15 ;  /* 0x0000001fff057819 */ /* 0x001fca000001140f */
[----:B------:R-:W-:Y:S01]  /*4d60*/  STL [R1+0x258], R5 ;  /* 0x0002580501007387 */ /* 0x000fe20000100800 */
[----:B-1----:R-:W-:-:S03]  /*4d70*/  SHF.R.S32.HI R3, RZ, 0x1f, R4 ;  /* 0x0000001fff037819 */ /* 0x002fc60000011404 */
[----:B------:R0:W-:Y:S01]  /*4d80*/  STL [R1+0x254], R0 ;  /* 0x0002540001007387 */ /* 0x0001e20000100800 */
[----:B------:R-:W-:-:S03]  /*4d90*/  SHF.R.S32.HI R4, RZ, 0x1f, R6 ;  /* 0x0000001fff047819 */ /* 0x000fc60000011406 */
[----:B------:R1:W-:Y:S01]  /*4da0*/  STL [R1+0x250], R3 ;  /* 0x0002500301007387 */ /* 0x0003e20000100800 */
[----:B0-----:R-:W-:-:S03]  /*4db0*/  SHF.R.S32.HI R0, RZ, 0x1f, R7 ;  /* 0x0000001fff007819 */ /* 0x001fc60000011407 */
[----:B------:R-:W-:Y:S01]  /*4dc0*/  STL [R1+0x24c], R4 ;  /* 0x00024c0401007387 */ /* 0x000fe20000100800 */
[----:B-1----:R-:W-:-:S03]  /*4dd0*/  SHF.R.S32.HI R3, RZ, 0x1f, R21 ;  /* 0x0000001fff037819 */ /* 0x002fc60000011415 */
[----:B------:R0:W-:Y:S04]  /*4de0*/  STL [R1+0x248], R0 ;  /* 0x0002480001007387 */ /* 0x0001e80000100800 */
        /* <DEDUP_REMOVED lines=19> */
[----:B--2---:R0:W-:Y:S04]  /*4f20*/  STL [R1+0x15b4], R3 ;  /* 0x0015b40301007387 */ /* 0x0041e80000100800 */
[----:B------:R-:W2:Y:S04]  /*4f30*/  LDL R9, [R1+0x6c] ;  /* 0x00006c0001097983 */ /* 0x000ea80000100800 */
        /* <DEDUP_REMOVED lines=27> */
[----:B------:R-:W2:Y:S01]  /*50f0*/  LDL R28, [R1] ;  /* 0x00000000011c7983 */ /* 0x000ea20000100800 */
[----:B----4-:R-:W-:-:S05]  /*5100*/  SHF.R.S32.HI R3, RZ, 0x1f, R3 ;  /* 0x0000001fff037819 */ /* 0x010fca0000011403 */
[----:B------:R0:W-:Y:S04]  /*5110*/  STL [R1+0x220], R3 ;  /* 0x0002200301007387 */ /* 0x0001e80000100800 */
[----:B0-----:R-:W4:Y:S02]  /*5120*/  LDL.LU R3, [R1+0x15b4] ;  /* 0x0015b40001037983 */ /* 0x001f240000300800 */
[----:B----4-:R-:W-:-:S05]  /*5130*/  SHF.R.S32.HI R3, RZ, 0x1f, R3 ;  /* 0x0000001fff037819 */ /* 0x010fca0000011403 */
[----:B------:R0:W-:Y:S04]  /*5140*/  STL [R1+0x21c], R3 ;  /* 0x00021c0301007387 */ /* 0x0001e80000100800 */
[----:B0-----:R-:W4:Y:S01]  /*5150*/  LDL.LU R3, [R1+0x15b0] ;  /* 0x0015b00001037983 */ /* 0x001f220000300800 */
[----:B--2---:R-:W-:Y:S02]  /*5160*/  SHF.R.S32.HI R9, RZ, 0x1f, R9 ;  /* 0x0000001fff097819 */ /* 0x004fe40000011409 */
[----:B---3--:R-:W-:Y:S02]  /*5170*/  SHF.R.S32.HI R8, RZ, 0x1f, R8 ;  /* 0x0000001fff087819 */ /* 0x008fe40000011408 */
[----:B-----5:R-:W-:Y:S02]  /*5180*/  SHF.R.S32.HI R26, RZ, 0x1f, R26 ;  /* 0x0000001fff1a7819 */ /* 0x020fe4000001141a */
[----:B------:R-:W-:-:S02]  /*5190*/  SHF.R.S32.HI R22, RZ, 0x1f, R22 ;  /* 0x0000001fff167819 */ /* 0x000fc40000011416 */
[----:B------:R-:W-:Y:S02]  /*51a0*/  SHF.R.S32.HI R20, RZ, 0x1f, R20 ;  /* 0x0000001fff147819 */ /* 0x000fe40000011414 */
[----:B------:R-:W-:Y:S02]  /*51b0*/  SHF.R.S32.HI R12, RZ, 0x1f, R12 ;  /* 0x0000001fff0c7819 */ /* 0x000fe4000001140c */
[----:B------:R-:W-:Y:S02]  /*51c0*/  SHF.R.S32.HI R24, RZ, 0x1f, R24 ;  /* 0x0000001fff187819 */ /* 0x000fe40000011418 */
[----:B------:R-:W-:Y:S02]  /*51d0*/  SHF.R.S32.HI R27, RZ, 0x1f, R27 ;  /* 0x0000001fff1b7819 */ /* 0x000fe4000001141b */
[----:B------:R-:W-:Y:S02]  /*51e0*/  SHF.R.S32.HI R23, RZ, 0x1f, R23 ;  /* 0x0000001fff177819 */ /* 0x000fe40000011417 */
        /* <DEDUP_REMOVED lines=18> */
[----:B----4-:R-:W-:-:S05]  /*5310*/  SHF.R.S32.HI R3, RZ, 0x1f, R3 ;  /* 0x0000001fff037819 */ /* 0x010fca0000011403 */
[----:B------:R0:W-:Y:S04]  /*5320*/  STL [R1+0x218], R3 ;  /* 0x0002180301007387 */ /* 0x0001e80000100800 */
[----:B0-----:R-:W2:Y:S04]  /*5330*/  LDL.LU R3, [R1+0x15ac] ;  /* 0x0015ac0001037983 */ /* 0x001ea80000300800 */
[----:B------:R0:W-:Y:S04]  /*5340*/  STL [R1+0x214], R9 ;  /* 0x0002140901007387 */ /* 0x0001e80000100800 */
[----:B0-----:R-:W3:Y:S04]  /*5350*/  LDL.LU R9, [R1+0x15a8] ;  /* 0x0015a80001097983 */ /* 0x001ee80000300800 */
[----:B------:R0:W-:Y:S04]  /*5360*/  STL [R1+0x210], R8 ;  /* 0x0002100801007387 */ /* 0x0001e80000100800 */
[----:B0-----:R-:W4:Y:S04]  /*5370*/  LDL.LU R8, [R1+0x15a4] ;  /* 0x0015a40001087983 */ /* 0x001f280000300800 */
[----:B------:R0:W-:Y:S04]  /*5380*/  STL [R1+0x20c], R26 ;  /* 0x00020c1a01007387 */ /* 0x0001e80000100800 */
[----:B0-----:R-:W5:Y:S04]  /*5390*/  LDL.LU R26, [R1+0x15a0] ;  /* 0x0015a000011a7983 */ /* 0x001f680000300800 */
[----:B------:R0:W-:Y:S04]  /*53a0*/  STL [R1+0x208], R22 ;  /* 0x0002081601007387 */ /* 0x0001e80000100800 */
[----:B0-----:R-:W2:Y:S04]  /*53b0*/  LDL.LU R22, [R1+0x159c] ;  /* 0x00159c0001167983 */ /* 0x001ea80000300800 */
        /* <DEDUP_REMOVED lines=45> */
[----:B0-----:R-:W2:Y:S01]  /*5690*/  LDL.LU R29, [R1+0x1540] ;  /* 0x00154000011d7983 */ /* 0x001ea20000300800 */
[----:B------:R-:W-:-:S05]  /*56a0*/  SHF.R.S32.HI R28, RZ, 0x1f, R28 ;  /* 0x0000001fff1c7819 */ /* 0x000fca000001141c */
[----:B------:R2:W-:Y:S02]  /*56b0*/  STL [R1+0x1a8], R28 ;  /* 0x0001a81c01007387 */ /* 0x0005e40000100800 */
[----:B--2---:R-:W-:-:S05]  /*56c0*/  SHF.R.S32.HI R28, RZ, 0x1f, R29 ;  /* 0x0000001fff1c7819 */ /* 0x004fca000001141d */
[----:B------:R0:W-:Y:S04]  /*56d0*/  STL [R1+0x1a4], R28 ;  /* 0x0001a41c01007387 */ /* 0x0001e80000100800 */
[----:B0-----:R-:W2:Y:S04]  /*56e0*/  LDL.LU R28, [R1+0x153c] ;  /* 0x00153c00011c7983 */ /* 0x001ea80000300800 */
[----:B------:R2:W-:Y:S02]  /*56f0*/  STL [R1+0x1518], R29 ;  /* 0x0015181d01007387 */ /* 0x0005e40000100800 */
[----:B--2---:R-:W-:-:S02]  /*5700*/  SHF.R.S32.HI R29, RZ, 0x1f, R28 ;  /* 0x0000001fff1d7819 */ /* 0x004fc4000001141c */
[----:B------:R0:W-:Y:S04]  /*5710*/  STL [R1+0x1510], R28 ;  /* 0x0015101c01007387 */ /* 0x0001e80000100800 */
[----:B------:R1:W-:Y:S04]  /*5720*/  STL [R1+0x1a0], R29 ;  /* 0x0001a01d01007387 */ /* 0x0003e80000100800 */
[----:B------:R2:W-:Y:S01]  /*5730*/  STL [R1+0x150c], R17 ;  /* 0x00150c1101007387 */ /* 0x0005e20000100800 */
[----:B0-----:R-:W-:Y:S02]  /*5740*/  SHF.R.S32.HI R28, RZ, 0x1f, R18 ;  /* 0x0000001fff1c7819 */ /* 0x001fe40000011412 */
[----:B-1----:R-:W-:-:S02]  /*5750*/  SHF.R.S32.HI R29, RZ, 0x1f, R17 ;  /* 0x0000001fff1d7819 */ /* 0x002fc40000011411 */
[----:B--2---:R-:W-:-:S03]  /*5760*/  SHF.R.S32.HI R17, RZ, 0x1f, R16 ;  /* 0x0000001fff117819 */ /* 0x004fc60000011410 */
[----:B------:R-:W-:Y:S04]  /*5770*/  STL [R1+0x19c], R29 ;  /* 0x00019c1d01007387 */ /* 0x000fe80000100800 */
[----:B------:R0:W-:Y:S04]  /*5780*/  STL [R1+0x1504], R18 ;  /* 0x0015041201007387 */ /* 0x0001e80000100800 */
[----:B------:R-:W-:Y:S04]  /*5790*/  STL [R1+0x198], R28 ;  /* 0x0001981c01007387 */ /* 0x000fe80000100800 */
[----:B------:R1:W-:Y:S04]  /*57a0*/  STL [R1+0x1500], R16 ;  /* 0x0015001001007387 */ /* 0x0003e80000100800 */
[----:B------:R-:W-:Y:S04]  /*57b0*/  STL [R1+0x194], R17 ;  /* 0x0001941101007387 */ /* 0x000fe80000100800 */
[----:B0-----:R-:W2:Y:S01]  /*57c0*/  LDL R18, [R1+0x550] ;  /* 0x0005500001127983 */ /* 0x001ea20000100800 */
[----:B-1----:R-:W-:-:S03]  /*57d0*/  SHF.R.S32.HI R16, RZ, 0x1f, R25 ;  /* 0x0000001fff107819 */ /* 0x002fc60000011419 */
[----:B------:R0:W-:Y:S04]  /*57e0*/  STL [R1+0x14fc], R25 ;  /* 0x0014fc1901007387 */ /* 0x0001e80000100800 */
[----:B------:R1:W-:Y:S04]  /*57f0*/  STL [R1+0x190], R16 ;  /* 0x0001901001007387 */ /* 0x0003e80000100800 */
[----:B------:R-:W-:Y:S01]  /*5800*/  STL [R1+0x1508], R19 ;  /* 0x0015081301007387 */ /* 0x000fe20000100800 */
[----:B0-----:R-:W0:Y:S01]  /*5810*/  LDC R25, c[0x0][0x3d8] ;  /* 0x0000f600ff197b82 */ /* 0x001e220000000800 */
[----:B-1----:R-:W-:-:S02]  /*5820*/  SHF.R.S32.HI R16, RZ, 0x1f, R2 ;  /* 0x0000001fff107819 */ /* 0x002fc40000011402 */
[----:B------:R1:W-:Y:S04]  /*5830*/  STL [R1+0x1514], R2 ;  /* 0x0015140201007387 */ /* 0x0003e80000100800 */
[----:B------:R-:W2:Y:S04]  /*5840*/  LDL R28, [R1+0x554] ;  /* 0x00055400011c7983 */ /* 0x000ea80000100800 */
[----:B------:R-:W-:Y:S01]  /*5850*/  STL [R1+0x188], R16 ;  /* 0x0001881001007387 */ /* 0x000fe20000100800 */
[----:B-1----:R-:W-:-:S03]  /*5860*/  SHF.R.S32.HI R2, RZ, 0x1f, R7 ;  /* 0x0000001fff027819 */ /* 0x002fc60000011407 */
[----:B------:R1:W-:Y:S04]  /*5870*/  STL [R1+0x14f8], R21 ;  /* 0x0014f81501007387 */ /* 0x0003e80000100800 */
[----:B------:R3:W-:Y:S04]  /*5880*/  STL [R1+0x14f4], R7 ;  /* 0x0014f40701007387 */ /* 0x0007e80000100800 */
[----:B------:R-:W-:Y:S01]  /*5890*/  STL [R1+0x151c], R6 ;  /* 0x00151c0601007387 */ /* 0x000fe20000100800 */
[----:B-1----:R-:W1:Y:S03]  /*58a0*/  LDC R21, c[0x0][0x3d8] ;  /* 0x0000f600ff157b82 */ /* 0x002e660000000800 */
[----:B------:R4:W-:Y:S04]  /*58b0*/  STL [R1+0x180], R2 ;  /* 0x0001800201007387 */ /* 0x0009e80000100800 */
[----:B---3--:R-:W3:Y:S01]  /*58c0*/  LDL R7, [R1+0x340] ;  /* 0x0003400001077983 */ /* 0x008ee20000100800 */
[----:B----4-:R-:W-:-:S03]  /*58d0*/  SHF.R.S32.HI R2, RZ, 0x1f, R4 ;  /* 0x0000001fff027819 */ /* 0x010fc60000011404 */
[----:B------:R4:W-:Y:S04]  /*58e0*/  STL [R1+0x14f0], R4 ;  /* 0x0014f00401007387 */ /* 0x0009e80000100800 */
[----:B------:R-:W-:Y:S04]  /*58f0*/  STL [R1+0x178], R2 ;  /* 0x0001780201007387 */ /* 0x000fe80000100800 */
[----:B----4-:R-:W4:Y:S04]  /*5900*/  LDL R4, [R1+0x2ac] ;  /* 0x0002ac0001047983 */ /* 0x010f280000100800 */
[----:B------:R-:W-:Y:S04]  /*5910*/  STL [R1+0x1520], R10 ;  /* 0x0015200a01007387 */ /* 0x000fe80000100800 */
[----:B------:R-:W-:Y:S04]  /*5920*/  STL [R1+0x1524], R15 ;  /* 0x0015240f01007387 */ /* 0x000fe80000100800 */
[----:B------:R-:W2:Y:S04]  /*5930*/  LDL.LU R6, [R1+0x2f4] ;  /* 0x0002f40001067983 */ /* 0x000ea80000300800 */
[----:B------:R0:W-:Y:S04]  /*5940*/  STL [R1+0x1528], R0 ;  /* 0x0015280001007387 */ /* 0x0001e80000100800 */
[----:B------:R-:W-:Y:S04]  /*5950*/  STL [R1+0x152c], R14 ;  /* 0x00152c0e01007387 */ /* 0x000fe80000100800 */
[----:B------:R-:W3:Y:S04]  /*5960*/  LDL.LU R29, [R1+0x2f0] ;  /* 0x0002f000011d7983 */ /* 0x000ee80000300800 */
[----:B------:R-:W-:Y:S04]  /*5970*/  STL [R1+0x1530], R11 ;  /* 0x0015300b01007387 */ /* 0x000fe80000100800 */
[----:B------:R1:W-:Y:S04]  /*5980*/  STL [R1+0x1534], R5 ;  /* 0x0015340501007387 */ /* 0x0003e80000100800 */
[----:B0-----:R-:W4:Y:S04]  /*5990*/  LDL.LU R0, [R1+0x13c] ;  /* 0x00013c0001007983 */ /* 0x001f280000300800 */
[----:B------:R-:W4:Y:S01]  /*59a0*/  LDL.LU R2, [R1+0x2ec] ;  /* 0x0002ec0001027983 */ /* 0x000f220000300800 */
[----:B-1----:R-:W-:-:S05]  /*59b0*/  SHF.R.S32.HI R5, RZ, 0x1f, R13 ;  /* 0x0000001fff057819 */ /* 0x002fca000001140d */
[----:B------:R5:W-:Y:S04]  /*59c0*/  STL [R1+0x15c], R5 ;  /* 0x00015c0501007387 */ /* 0x000be80000100800 */
[----:B------:R-:W-:Y:S01]  /*59d0*/  STL [R1+0x1538], R13 ;  /* 0x0015380d01007387 */ /* 0x000fe20000100800 */
[----:B------:R-:W-:-:S03]  /*59e0*/  SHF.R.S32.HI R11, RZ, 0x1f, R9 ;  /* 0x0000001fff0b7819 */ /* 0x000fc60000011409 */
[----:B------:R-:W4:Y:S01]  /*59f0*/  LDL.LU R15, [R1+0x138] ;  /* 0x00013800010f7983 */ /* 0x000f220000300800 */
[----:B-----5:R-:W-:-:S03]  /*5a00*/  SHF.R.S32.HI R5, RZ, 0x1f, R26 ;  /* 0x0000001fff057819 */ /* 0x020fc6000001141a */
[----:B------:R-:W5:Y:S04]  /*5a10*/  LDL.LU R19, [R1+0x2e8] ;  /* 0x0002e80001137983 */ /* 0x000f680000300800 */
[----:B------:R-:W4:Y:S04]  /*5a20*/  LDL.LU R10, [R1+0x134] ;  /* 0x00013400010a7983 */ /* 0x000f280000300800 */
[----:B------:R-:W4:Y:S04]  /*5a30*/  LDL.LU R17, [R1+0x2e4] ;  /* 0x0002e40001117983 */ /* 0x000f280000300800 */
[----:B------:R0:W-:Y:S04]  /*5a40*/  STL [R1+0x140], R5 ;  /* 0x0001400501007387 */ /* 0x0001e80000100800 */
[----:B------:R-:W4:Y:S01]  /*5a50*/  LDL.LU R14, [R1+0x130] ;  /* 0x00013000010e7983 */ /* 0x000f220000300800 */
[----:B0-----:R-:W-:-:S03]  /*5a60*/  SHF.R.S32.HI R5, RZ, 0x1f, R3 ;  /* 0x0000001fff057819 */ /* 0x001fc60000011403 */
[----:B------:R-:W-:Y:S04]  /*5a70*/  STL [R1+0x2f8], R11 ;  /* 0x0002f80b01007387 */ /* 0x000fe80000100800 */
[----:B------:R-:W4:Y:S04]  /*5a80*/  LDL.LU R16, [R1+0x2e0] ;  /* 0x0002e00001107983 */ /* 0x000f280000300800 */
[----:B------:R-:W-:Y:S04]  /*5a90*/  STL [R1+0x2fc], R5 ;  /* 0x0002fc0501007387 */ /* 0x000fe80000100800 */
[----:B------:R0:W-:Y:S04]  /*5aa0*/  STL [R1+0x14ec], R3 ;  /* 0x0014ec0301007387 */ /* 0x0001e80000100800 */
[----:B0-----:R-:W4:Y:S01]  /*5ab0*/  LDL R3, [R1+0x354] ;  /* 0x0003540001037983 */ /* 0x001f220000100800 */
[----:B------:R-:W-:-:S02]  /*5ac0*/  IMAD.SHL.U32 R25, R25, 0x2, RZ ;  /* 0x0000000219197824 */ /* 0x000fc400078e00ff */
[----:B------:R-:W-:Y:S02]  /*5ad0*/  IMAD R21, R21, 0x3, RZ ;  /* 0x0000000315157824 */ /* 0x000fe400078e02ff */
[----:B--2---:R-:W-:-:S05]  /*5ae0*/  IMAD.X R5, R6, 0x1, R18, P3 ;  /* 0x0000000106057824 */ /* 0x004fca00018e0612 */
[----:B------:R0:W-:Y:S02]  /*5af0*/  STL [R1+0x1464], R5 ;  /* 0x0014640501007387 */ /* 0x0001e40000100800 */
[----:B0-----:R-:W-:Y:S02]  /*5b00*/  IMAD.X R5, R6, 0x1, R28, P2 ;  /* 0x0000000106057824 */ /* 0x001fe400010e061c */
[----:B------:R-:W2:Y:S04]  /*5b10*/  LDL.LU R6, [R1+0x12c] ;  /* 0x00012c0001067983 */ /* 0x000ea80000300800 */
[----:B------:R4:W-:Y:S01]  /*5b20*/  STL [R1+0x1454], R5 ;  /* 0x0014540501007387 */ /* 0x0009e20000100800 */
[C---:B---3--:R-:W-:Y:S02]  /*5b30*/  IMAD.X R13, R29.reuse, 0x1, R18, P6 ;  /* 0x000000011d0d7824 */ /* 0x048fe400030e0612 */
[----:B------:R-:W-:Y:S01]  /*5b40*/  IMAD.X R11, R29, 0x1, R28, P5 ;  /* 0x000000011d0b7824 */ /* 0x000fe200028e061c */
[----:B----4-:R-:W-:-:S02]  /*5b50*/  IADD3 R5, P2, PT, R25, R3, RZ ;  /* 0x0000000319057210 */ /* 0x010fc40007f5e0ff */
[----:B------:R-:W3:Y:S04]  /*5b60*/  LDL.LU R25, [R1+0x2dc] ;  /* 0x0002dc0001197983 */ /* 0x000ee80000300800 */
[----:B------:R0:W-:Y:S04]  /*5b70*/  STL [R1+0x145c], R5 ;  /* 0x00145c0501007387 */ /* 0x0001e80000100800 */
[----:B------:R-:W-:Y:S01]  /*5b80*/  STL [R1+0x1458], R13 ;  /* 0x0014580d01007387 */ /* 0x000fe20000100800 */
[----:B0-----:R-:W-:-:S03]  /*5b90*/  IADD3 R5, P6, PT, R21, R3, RZ ;  /* 0x0000000315057210 */ /* 0x001fc60007fde0ff */
[----:B------:R-:W4:Y:S04]  /*5ba0*/  LDL.LU R21, [R1+0x128] ;  /* 0x0001280001157983 */ /* 0x000f280000300800 */
[----:B------:R0:W-:Y:S04]  /*5bb0*/  STL [R1+0x1460], R5 ;  /* 0x0014600501007387 */ /* 0x0001e80000100800 */
[----:B------:R1:W-:Y:S04]  /*5bc0*/  STL [R1+0x1448], R11 ;  /* 0x0014480b01007387 */ /* 0x0003e80000100800 */
[----:B------:R-:W4:Y:S01]  /*5bd0*/  LDL.LU R29, [R1+0x2d8] ;  /* 0x0002d800011d7983 */ /* 0x000f220000300800 */
[----:B0-----:R-:W-:Y:S01]  /*5be0*/  IADD3 R5, P5, PT, R0, R4, RZ ;  /* 0x0000000400057210 */ /* 0x001fe20007fbe0ff */
[----:B-1----:R-:W-:-:S04]  /*5bf0*/  IMAD.X R11, R2, 0x1, R18, P1 ;  /* 0x00000001020b7824 */ /* 0x002fc800008e0612 */
[----:B------:R0:W-:Y:S01]  /*5c00*/  STL [R1+0x1450], R5 ;  /* 0x0014500501007387 */ /* 0x0001e20000100800 */
[----:B------:R-:W-:-:S03]  /*5c10*/  IMAD.X R2, R2, 0x1, R28, P4 ;  /* 0x0000000102027824 */ /* 0x000fc600020e061c */
[----:B------:R-:W-:Y:S01]  /*5c20*/  STL [R1+0x144c], R11 ;  /* 0x00144c0b01007387 */ /* 0x000fe20000100800 */
[----:B0-----:R-:W-:-:S03]  /*5c30*/  IADD3 R5, P1, PT, R0, R7, RZ ;  /* 0x0000000700057210 */ /* 0x001fc60007f3e0ff */
[----:B------:R-:W4:Y:S04]  /*5c40*/  LDL.LU R0, [R1+0x124] ;  /* 0x0001240001007983 */ /* 0x000f280000300800 */
[----:B------:R0:W-:Y:S04]  /*5c50*/  STL [R1+0x1444], R5 ;  /* 0x0014440501007387 */ /* 0x0001e80000100800 */
[----:B------:R1:W-:Y:S01]  /*5c60*/  STL [R1+0x1438], R2 ;  /* 0x0014380201007387 */ /* 0x0003e20000100800 */
[----:B-----5:R-:W-:Y:S01]  /*5c70*/  IMAD.X R13, R19, 0x1, R18, P5 ;  /* 0x00000001130d7824 */ /* 0x020fe200028e0612 */
[----:B0-----:R-:W-:-:S02]  /*5c80*/  IADD3 R5, P4, PT, R15, R4, RZ ;  /* 0x000000040f057210 */ /* 0x001fc40007f9e0ff */
[----:B-1----:R-:W5:Y:S01]  /*5c90*/  LDL.LU R2, [R1+0x2d4] ;  /* 0x0002d40001027983 */ /* 0x002f620000300800 */
[----:B------:R-:W-:-:S03]  /*5ca0*/  IMAD.X R11, R19, 0x1, R28, P1 ;  /* 0x00000001130b7824 */ /* 0x000fc600008e061c */
[----:B------:R0:W-:Y:S04]  /*5cb0*/  STL [R1+0x1440], R5 ;  /* 0x0014400501007387 */ /* 0x0001e80000100800 */
[----:B------:R-:W-:Y:S01]  /*5cc0*/  STL [R1+0x143c], R13 ;  /* 0x00143c0d01007387 */ /* 0x000fe20000100800 */
[----:B0-----:R-:W-:-:S03]  /*5cd0*/  IADD3 R5, P5, PT, R15, R7, RZ ;  /* 0x000000070f057210 */ /* 0x001fc60007fbe0ff */
[----:B------:R-:W5:Y:S04]  /*5ce0*/  LDL.LU R15, [R1+0x120] ;  /* 0x00012000010f7983 */ /* 0x000f680000300800 */
[----:B------:R0:W-:Y:S04]  /*5cf0*/  STL [R1+0x1434], R5 ;  /* 0x0014340501007387 */ /* 0x0001e80000100800 */
[----:B------:R1:W-:Y:S04]  /*5d00*/  STL [R1+0x1428], R11 ;  /* 0x0014280b01007387 */ /* 0x0003e80000100800 */
[----:B------:R-:W5:Y:S01]  /*5d10*/  LDL.LU R19, [R1+0x2d0] ;  /* 0x0002d00001137983 */ /* 0x000f620000300800 */
[----:B0-----:R-:W-:Y:S01]  /*5d20*/  IADD3 R5, P1, PT, R10, R4, RZ ;  /* 0x000000040a057210 */ /* 0x001fe20007f3e0ff */
[----:B------:R-:W-:-:S04]  /*5d30*/  IMAD.X R13, R17, 0x1, R18, P4 ;  /* 0x00000001110d7824 */ /* 0x000fc800020e0612 */
[----:B------:R0:W-:Y:S01]  /*5d40*/  STL [R1+0x1430], R5 ;  /* 0x0014300501007387 */ /* 0x0001e20000100800 */
[----:B-1----:R-:W-:-:S03]  /*5d50*/  IMAD.X R11, R17, 0x1, R28, P5 ;  /* 0x00000001110b7824 */ /* 0x002fc600028e061c */
        /* <DEDUP_REMOVED lines=14> */
[----:B------:R-:W-:Y:S04]  /*5e40*/  STL [R1+0x1408], R11 ;  /* 0x0014080b01007387 */ /* 0x000fe80000100800 */
[----:B------:R-:W5:Y:S01]  /*5e50*/  LDL.LU R16, [R1+0x2c8] ;  /* 0x0002c80001107983 */ /* 0x000f620000300800 */
[----:B--2---:R-:W-:-:S05]  /*5e60*/  IADD3 R5, P4, PT, R6, R4, RZ ;  /* 0x0000000406057210 */ /* 0x004fca0007f9e0ff */
[----:B------:R0:W-:Y:S01]  /*5e70*/  STL [R1+0x1410], R5 ;  /* 0x0014100501007387 */ /* 0x0001e20000100800 */
[C---:B---3--:R-:W-:Y:S01]  /*5e80*/  IMAD.X R13, R25.reuse, 0x1, R18, P5 ;  /* 0x00000001190d7824 */ /* 0x048fe200028e0612 */
[----:B0-----:R-:W-:Y:S01]  /*5e90*/  IADD3 R5, P5, PT, R6, R7, RZ ;  /* 0x0000000706057210 */ /* 0x001fe20007fbe0ff */
[----:B------:R-:W-:-:S03]  /*5ea0*/  IMAD.X R11, R25, 0x1, R28, P1 ;  /* 0x00000001190b7824 */ /* 0x000fc600008e061c */
[----:B------:R-:W-:Y:S04]  /*5eb0*/  STL [R1+0x140c], R13 ;  /* 0x00140c0d01007387 */ /* 0x000fe80000100800 */
[----:B------:R-:W2:Y:S04]  /*5ec0*/  LDL.LU R6, [R1+0x114] ;  /* 0x0001140001067983 */ /* 0x000ea80000300800 */
[----:B------:R4:W-:Y:S04]  /*5ed0*/  STL [R1+0x1404], R5 ;  /* 0x0014040501007387 */ /* 0x0009e80000100800 */
[----:B------:R0:W-:Y:S04]  /*5ee0*/  STL [R1+0x13f8], R11 ;  /* 0x0013f80b01007387 */ /* 0x0001e80000100800 */
[----:B------:R-:W3:Y:S01]  /*5ef0*/  LDL.LU R25, [R1+0x2c4] ;  /* 0x0002c40001197983 */ /* 0x000ee20000300800 */
[----:B----4-:R-:W-:Y:S01]  /*5f00*/  IADD3 R5, P1, PT, R21, R4, RZ ;  /* 0x0000000415057210 */ /* 0x010fe20007f3e0ff */
[----:B------:R-:W-:-:S04]  /*5f10*/  IMAD.X R13, R29, 0x1, R18, P4 ;  /* 0x000000011d0d7824 */ /* 0x000fc800020e0612 */
[----:B------:R1:W-:Y:S01]  /*5f20*/  STL [R1+0x1400], R5 ;  /* 0x0014000501007387 */ /* 0x0003e20000100800 */
[----:B0-----:R-:W-:-:S03]  /*5f30*/  IMAD.X R11, R29, 0x1, R28, P5 ;  /* 0x000000011d0b7824 */ /* 0x001fc600028e061c */
[----:B------:R-:W-:Y:S01]  /*5f40*/  STL [R1+0x13fc], R13 ;  /* 0x0013fc0d01007387 */ /* 0x000fe20000100800 */
[----:B-1----:R-:W-:-:S03]  /*5f50*/  IADD3 R5, P4, PT, R21, R7, RZ ;  /* 0x0000000715057210 */ /* 0x002fc60007f9e0ff */
[----:B------:R-:W4:Y:S04]  /*5f60*/  LDL.LU R21, [R1+0x110] ;  /* 0x0001100001157983 */ /* 0x000f280000300800 */
[----:B------:R0:W-:Y:S04]  /*5f70*/  STL [R1+0x13f4], R5 ;  /* 0x0013f40501007387 */ /* 0x0001e80000100800 */
[----:B------:R5:W-:Y:S04]  /*5f80*/  STL [R1+0x13e8], R11 ;  /* 0x0013e80b01007387 */ /* 0x000be80000100800 */
[----:B------:R-:W4:Y:S01]  /*5f90*/  LDL.LU R29, [R1+0x2c0] ;  /* 0x0002c000011d7983 */ /* 0x000f220000300800 */
[----:B0-----:R-:W-:-:S05]  /*5fa0*/  IADD3 R5, P5, PT, R0, R4, RZ ;  /* 0x0000000400057210 */ /* 0x001fca0007fbe0ff */
[----:B------:R0:W-:Y:S01]  /*5fb0*/  STL [R1+0x13f0], R5 ;  /* 0x0013f00501007387 */ /* 0x0001e20000100800 */
[C---:B-----5:R-:W-:Y:S02]  /*5fc0*/  IMAD.X R11, R2.reuse, 0x1, R18, P1 ;  /* 0x00000001020b7824 */ /* 0x060fe400008e0612 */
[----:B------:R-:W-:Y:S01]  /*5fd0*/  IMAD.X R2, R2, 0x1, R28, P4 ;  /* 0x0000000102027824 */ /* 0x000fe200020e061c */
[----:B0-----:R-:W-:Y:S02]  /*5fe0*/  IADD3 R5, P1, PT, R0, R7, RZ ;  /* 0x0000000700057210 */ /* 0x001fe40007f3e0ff */
[----:B------:R-:W-:Y:S04]  /*5ff0*/  STL [R1+0x13ec], R11 ;  /* 0x0013ec0b01007387 */ /* 0x000fe80000100800 */
[----:B------:R-:W5:Y:S04]  /*6000*/  LDL.LU R0, [R1+0x10c] ;  /* 0x00010c0001007983 */ /* 0x000f680000300800 */
[----:B------:R0:W-:Y:S04]  /*6010*/  STL [R1+0x13e4], R5 ;  /* 0x0013e40501007387 */ /* 0x0001e80000100800 */
[----:B------:R1:W-:Y:S01]  /*6020*/  STL [R1+0x13d8], R2 ;  /* 0x0013d80201007387 */ /* 0x0003e20000100800 */
[----:B0-----:R-:W-:-:S03]  /*6030*/  IADD3 R5, P4, PT, R15, R4, RZ ;  /* 0x000000040f057210 */ /* 0x001fc60007f9e0ff */
[----:B-1----:R-:W5:Y:S01]  /*6040*/  LDL.LU R2, [R1+0x2bc] ;  /* 0x0002bc0001027983 */ /* 0x002f620000300800 */
[----:B------:R-:W-:-:S03]  /*6050*/  IMAD.X R13, R19, 0x1, R18, P5 ;  /* 0x00000001130d7824 */ /* 0x000fc600028e0612 */
[----:B------:R0:W-:Y:S01]  /*6060*/  STL [R1+0x13e0], R5 ;  /* 0x0013e00501007387 */ /* 0x0001e20000100800 */
[----:B------:R-:W-:-:S03]  /*6070*/  IMAD.X R11, R19, 0x1, R28, P1 ;  /* 0x00000001130b7824 */ /* 0x000fc600008e061c */
        /* <DEDUP_REMOVED lines=26> */
[----:B--2---:R-:W-:-:S05]  /*6220*/  IADD3 R5, P4, PT, R6, R4, RZ ;  /* 0x0000000406057210 */ /* 0x004fca0007f9e0ff */
[----:B------:R1:W-:Y:S01]  /*6230*/  STL [R1+0x13b0], R5 ;  /* 0x0013b00501007387 */ /* 0x0003e20000100800 */
[C---:B---3--:R-:W-:Y:S02]  /*6240*/  IMAD.X R13, R25.reuse, 0x1, R18, P5 ;  /* 0x00000001190d7824 */ /* 0x048fe400028e0612 */
[----:B0-----:R-:W-:Y:S01]  /*6250*/  IMAD.X R11, R25, 0x1, R28, P1 ;  /* 0x00000001190b7824 */ /* 0x001fe200008e061c */
[----:B-1----:R-:W-:Y:S02]  /*6260*/  IADD3 R5, P5, PT, R6, R7, RZ ;  /* 0x0000000706057210 */ /* 0x002fe40007fbe0ff */
[----:B------:R-:W-:Y:S04]  /*6270*/  STL [R1+0x13ac], R13 ;  /* 0x0013ac0d01007387 */ /* 0x000fe80000100800 */
[----:B------:R-:W2:Y:S04]  /*6280*/  LDL.LU R6, [R1+0xfc] ;  /* 0x0000fc0001067983 */ /* 0x000ea80000300800 */
[----:B------:R4:W-:Y:S04]  /*6290*/  STL [R1+0x13a4], R5 ;  /* 0x0013a40501007387 */ /* 0x0009e80000100800 */
[----:B------:R0:W-:Y:S04]  /*62a0*/  STL [R1+0x1398], R11 ;  /* 0x0013980b01007387 */ /* 0x0001e80000100800 */
[----:B------:R-:W3:Y:S01]  /*62b0*/  LDL.LU R25, [R1+0x2a8] ;  /* 0x0002a80001197983 */ /* 0x000ee20000300800 */
[----:B----4-:R-:W-:-:S05]  /*62c0*/  IADD3 R5, P1, PT, R21, R4, RZ ;  /* 0x0000000415057210 */ /* 0x010fca0007f3e0ff */
[----:B------:R1:W-:Y:S01]  /*62d0*/  STL [R1+0x13a0], R5 ;  /* 0x0013a00501007387 */ /* 0x0003e20000100800 */
[C---:B------:R-:W-:Y:S02]  /*62e0*/  IMAD.X R13, R29.reuse, 0x1, R18, P4 ;  /* 0x000000011d0d7824 */ /* 0x040fe400020e0612 */
[----:B0-----:R-:W-:Y:S01]  /*62f0*/  IMAD.X R11, R29, 0x1, R28, P5 ;  /* 0x000000011d0b7824 */ /* 0x001fe200028e061c */
[----:B-1----:R-:W-:Y:S02]  /*6300*/  IADD3 R5, P4, PT, R21, R7, RZ ;  /* 0x0000000715057210 */ /* 0x002fe40007f9e0ff */
[----:B------:R-:W-:Y:S04]  /*6310*/  STL [R1+0x139c], R13 ;  /* 0x00139c0d01007387 */ /* 0x000fe80000100800 */
[----:B------:R-:W4:Y:S04]  /*6320*/  LDL.LU R21, [R1+0xf8] ;  /* 0x0000f80001157983 */ /* 0x000f280000300800 */
[----:B------:R5:W-:Y:S04]  /*6330*/  STL [R1+0x1394], R5 ;  /* 0x0013940501007387 */ /* 0x000be80000100800 */
[----:B------:R0:W-:Y:S04]  /*6340*/  STL [R1+0x1388], R11 ;  /* 0x0013880b01007387 */ /* 0x0001e80000100800 */
[----:B------:R-:W4:Y:S01]  /*6350*/  LDL.LU R29, [R1+0x2a4] ;  /* 0x0002a400011d7983 */ /* 0x000f220000300800 */
[----:B-----5:R-:W-:-:S05]  /*6360*/  IADD3 R5, P5, PT, R0, R4, RZ ;  /* 0x0000000400057210 */ /* 0x020fca0007fbe0ff */
[----:B------:R1:W-:Y:S01]  /*6370*/  STL [R1+0x1390], R5 ;  /* 0x0013900501007387 */ /* 0x0003e20000100800 */
[----:B0-----:R-:W-:Y:S01]  /*6380*/  IMAD.X R11, R2, 0x1, R18, P1 ;  /* 0x00000001020b7824 */ /* 0x001fe200008e0612 */
[----:B-1----:R-:W-:Y:S01]  /*6390*/  IADD3 R5, P1, PT, R0, R7, RZ ;  /* 0x0000000700057210 */ /* 0x002fe20007f3e0ff */
[----:B------:R-:W-:-:S03]  /*63a0*/  IMAD.X R2, R2, 0x1, R28, P4 ;  /* 0x0000000102027824 */ /* 0x000fc600020e061c */
        /* <DEDUP_REMOVED lines=386> */
[----:B-1----:R-:W-:-:S04]  /*7bd0*/  IMAD.X R11, R16, 0x1, R18, P1 ;  /* 0x00000001100b7824 */ /* 0x002fc800008e0612 */
[----:B------:R0:W-:Y:S02]  /*7be0*/  STL [R1+0x1120], R5 ;  /* 0x0011200501007387 */ /* 0x0001e40000100800 */
[----:B0-----:R-:W-:Y:S02]  /*7bf0*/  IADD3 R5, P1, PT, R14, R7, RZ ;  /* 0x000000070e057210 */ /* 0x001fe40007f3e0ff */
[----:B------:R-:W5:Y:S04]  /*7c00*/  LDL.LU R14, [R1+0x58] ;  /* 0x00005800010e7983 */ /* 0x000f680000300800 */
[----:B------:R0:W-:Y:S04]  /*7c10*/  STL [R1+0x111c], R11 ;  /* 0x00111c0b01007387 */ /* 0x0001e80000100800 */
[----:B------:R2:W-:Y:S01]  /*7c20*/  STL [R1+0x1114], R5 ;  /* 0x0011140501007387 */ /* 0x0005e20000100800 */
[----:B0-----:R-:W-:-:S03]  /*7c30*/  IMAD.X R11, R16, 0x1, R28, P4 ;  /* 0x00000001100b7824 */ /* 0x001fc600020e061c */
[----:B------:R-:W5:Y:S04]  /*7c40*/  LDL.LU R16, [R1+0x204] ;  /* 0x0002040001107983 */ /* 0x000f680000300800 */
[----:B------:R3:W-:Y:S01]  /*7c50*/  STL [R1+0x1108], R11 ;  /* 0x0011080b01007387 */ /* 0x0007e20000100800 */
[----:B--2---:R-:W-:-:S05]  /*7c60*/  IADD3 R5, P4, PT, R6, R4, RZ ;  /* 0x0000000406057210 */ /* 0x004fca0007f9e0ff */
[----:B------:R0:W-:Y:S01]  /*7c70*/  STL [R1+0x1110], R5 ;  /* 0x0011100501007387 */ /* 0x0001e20000100800 */
[C---:B---3--:R-:W-:Y:S01]  /*7c80*/  IMAD.X R11, R25.reuse, 0x1, R18, P5 ;  /* 0x00000001190b7824 */ /* 0x048fe200028e0612 */
[----:B0-----:R-:W-:Y:S02]  /*7c90*/  IADD3 R5, P5, PT, R6, R7, RZ ;  /* 0x0000000706057210 */ /* 0x001fe40007fbe0ff */
[----:B------:R-:W2:Y:S04]  /*7ca0*/  LDL.LU R6, [R1+0x54] ;  /* 0x0000540001067983 */ /* 0x000ea80000300800 */
[----:B------:R0:W-:Y:S04]  /*7cb0*/  STL [R1+0x110c], R11 ;  /* 0x00110c0b01007387 */ /* 0x0001e80000100800 */
[----:B------:R4:W-:Y:S01]  /*7cc0*/  STL [R1+0x1104], R5 ;  /* 0x0011040501007387 */ /* 0x0009e20000100800 */
[----:B0-----:R-:W-:-:S03]  /*7cd0*/  IMAD.X R11, R25, 0x1, R28, P1 ;  /* 0x00000001190b7824 */ /* 0x001fc600008e061c */
[----:B------:R-:W3:Y:S01]  /*7ce0*/  LDL.LU R25, [R1+0x200] ;  /* 0x0002000001197983 */ /* 0x000ee20000300800 */
[----:B----4-:R-:W-:-:S03]  /*7cf0*/  IADD3 R5, P1, PT, R21, R4, RZ ;  /* 0x0000000415057210 */ /* 0x010fc60007f3e0ff */
[----:B------:R0:W-:Y:S04]  /*7d00*/  STL [R1+0x10f8], R11 ;  /* 0x0010f80b01007387 */ /* 0x0001e80000100800 */
[----:B------:R1:W-:Y:S01]  /*7d10*/  STL [R1+0x1100], R5 ;  /* 0x0011000501007387 */ /* 0x0003e20000100800 */
[----:B0-----:R-:W-:Y:S01]  /*7d20*/  IMAD.X R11, R29, 0x1, R18, P4 ;  /* 0x000000011d0b7824 */ /* 0x001fe200020e0612 */
[----:B-1----:R-:W-:Y:S02]  /*7d30*/  IADD3 R5, P4, PT, R21, R7, RZ ;  /* 0x0000000715057210 */ /* 0x002fe40007f9e0ff */
[----:B------:R-:W4:Y:S04]  /*7d40*/  LDL.LU R21, [R1+0x50] ;  /* 0x0000500001157983 */ /* 0x000f280000300800 */
[----:B------:R0:W-:Y:S04]  /*7d50*/  STL [R1+0x10fc], R11 ;  /* 0x0010fc0b01007387 */ /* 0x0001e80000100800 */
[----:B------:R5:W-:Y:S01]  /*7d60*/  STL [R1+0x10f4], R5 ;  /* 0x0010f40501007387 */ /* 0x000be20000100800 */
[----:B0-----:R-:W-:-:S03]  /*7d70*/  IMAD.X R11, R29, 0x1, R28, P5 ;  /* 0x000000011d0b7824 */ /* 0x001fc600028e061c */
[----:B------:R-:W4:Y:S04]  /*7d80*/  LDL.LU R29, [R1+0x1fc] ;  /* 0x0001fc00011d7983 */ /* 0x000f280000300800 */
[----:B------:R0:W-:Y:S01]  /*7d90*/  STL [R1+0x10e8], R11 ;  /* 0x0010e80b01007387 */ /* 0x0001e20000100800 */
        /* <DEDUP_REMOVED lines=11> */
[----:B------:R-:W-:Y:S01]  /*7e50*/  IMAD.X R13, R19, 0x1, R18, P5 ;  /* 0x00000001130d7824 */ /* 0x000fe200028e0612 */
[----:B------:R-:W-:Y:S02]  /*7e60*/  IADD3 R11, P5, PT, R15, R7, RZ ;  /* 0x000000070f0b7210 */ /* 0x000fe40007fbe0ff */
[----:B------:R0:W-:Y:S04]  /*7e70*/  STL [R1+0x10e0], R5 ;  /* 0x0010e00501007387 */ /* 0x0001e80000100800 */
[----:B------:R-:W-:Y:S04]  /*7e80*/  STL [R1+0x10dc], R13 ;  /* 0x0010dc0d01007387 */ /* 0x000fe80000100800 */
[----:B------:R-:W5:Y:S01]  /*7e90*/  LDL.LU R15, [R1+0x48] ;  /* 0x00004800010f7983 */ /* 0x000f620000300800 */
[----:B0-----:R-:W-:-:S03]  /*7ea0*/  IMAD.X R5, R19, 0x1, R28, P1 ;  /* 0x0000000113057824 */ /* 0x001fc600008e061c */
[----:B------:R0:W-:Y:S04]  /*7eb0*/  STL [R1+0x10d4], R11 ;  /* 0x0010d40b01007387 */ /* 0x0001e80000100800 */
[----:B------:R1:W-:Y:S04]  /*7ec0*/  STL [R1+0x10c8], R5 ;  /* 0x0010c80501007387 */ /* 0x0003e80000100800 */
[----:B------:R-:W5:Y:S01]  /*7ed0*/  LDL.LU R19, [R1+0x1f4] ;  /* 0x0001f40001137983 */ /* 0x000f620000300800 */
[----:B0-----:R-:W-:-:S05]  /*7ee0*/  IADD3 R11, P1, PT, R10, R4, RZ ;  /* 0x000000040a0b7210 */ /* 0x001fca0007f3e0ff */
[----:B------:R0:W-:Y:S01]  /*7ef0*/  STL [R1+0x10d0], R11 ;  /* 0x0010d00b01007387 */ /* 0x0001e20000100800 */
[----:B-1----:R-:W-:-:S05]  /*7f00*/  IMAD.X R5, R17, 0x1, R18, P4 ;  /* 0x0000000111057824 */ /* 0x002fca00020e0612 */
[----:B------:R1:W-:Y:S01]  /*7f10*/  STL [R1+0x10cc], R5 ;  /* 0x0010cc0501007387 */ /* 0x0003e20000100800 */
[----:B0-----:R-:W-:Y:S01]  /*7f20*/  IADD3 R11, P4, PT, R10, R7, RZ ;  /* 0x000000070a0b7210 */ /* 0x001fe20007f9e0ff */
[----:B------:R-:W-:-:S04]  /*7f30*/  IMAD.X R10, R17, 0x1, R28, P5 ;  /* 0x00000001110a7824 */ /* 0x000fc800028e061c */
[----:B------:R-:W-:Y:S04]  /*7f40*/  STL [R1+0x10c4], R11 ;  /* 0x0010c40b01007387 */ /* 0x000fe80000100800 */
[----:B------:R-:W5:Y:S04]  /*7f50*/  LDL.LU R17, [R1+0x44] ;  /* 0x0000440001117983 */ /* 0x000f680000300800 */
[----:B------:R0:W-:Y:S01]  /*7f60*/  STL [R1+0x10b8], R10 ;  /* 0x0010b80a01007387 */ /* 0x0001e20000100800 */
[----:B-1----:R-:W-:-:S03]  /*7f70*/  IADD3 R5, P5, PT, R14, R4, RZ ;  /* 0x000000040e057210 */ /* 0x002fc60007fbe0ff */
[----:B0-----:R-:W5:Y:S04]  /*7f80*/  LDL.LU R10, [R1+0x1f0] ;  /* 0x0001f000010a7983 */ /* 0x001f680000300800 */
[----:B------:R0:W-:Y:S01]  /*7f90*/  STL [R1+0x10c0], R5 ;  /* 0x0010c00501007387 */ /* 0x0001e20000100800 */
[C---:B------:R-:W-:Y:S02]  /*7fa0*/  IMAD.X R11, R16.reuse, 0x1, R28, P4 ;  /* 0x00000001100b7824 */ /* 0x040fe400020e061c */
[----:B0-----:R-:W-:Y:S01]  /*7fb0*/  IMAD.X R5, R16, 0x1, R18, P1 ;  /* 0x0000000110057824 */ /* 0x001fe200008e0612 */
[----:B------:R-:W-:-:S04]  /*7fc0*/  IADD3 R13, P1, PT, R14, R7, RZ ;  /* 0x000000070e0d7210 */ /* 0x000fc80007f3e0ff */
[----:B------:R-:W-:Y:S04]  /*7fd0*/  STL [R1+0x10bc], R5 ;  /* 0x0010bc0501007387 */ /* 0x000fe80000100800 */
[----:B------:R-:W-:Y:S04]  /*7fe0*/  STL [R1+0x10b4], R13 ;  /* 0x0010b40d01007387 */ /* 0x000fe80000100800 */
[----:B------:R-:W5:Y:S04]  /*7ff0*/  LDL.LU R16, [R1+0x40] ;  /* 0x0000400001107983 */ /* 0x000f680000300800 */
[----:B------:R0:W-:Y:S04]  /*8000*/  STL [R1+0x10a8], R11 ;  /* 0x0010a80b01007387 */ /* 0x0001e80000100800 */
[----:B0-----:R-:W5:Y:S01]  /*8010*/  LDL.LU R11, [R1+0x1ec] ;  /* 0x0001ec00010b7983 */ /* 0x001f620000300800 */
[----:B--2---:R-:W-:-:S05]  /*8020*/  IADD3 R5, P4, PT, R6, R4, RZ ;  /* 0x0000000406057210 */ /* 0x004fca0007f9e0ff */
[----:B------:R3:W-:Y:S02]  /*8030*/  STL [R1+0x10b0], R5 ;  /* 0x0010b00501007387 */ /* 0x0007e40000100800 */
[C---:B---3--:R-:W-:Y:S01]  /*8040*/  IMAD.X R5, R25.reuse, 0x1, R18, P5 ;  /* 0x0000000119057824 */ /* 0x048fe200028e0612 */
[----:B------:R-:W-:Y:S01]  /*8050*/  IADD3 R6, P5, PT, R6, R7, RZ ;  /* 0x0000000706067210 */ /* 0x000fe20007fbe0ff */
[----:B------:R-:W-:-:S03]  /*8060*/  IMAD.X R13, R25, 0x1, R28, P1 ;  /* 0x00000001190d7824 */ /* 0x000fc600008e061c */
[----:B------:R-:W-:Y:S04]  /*8070*/  STL [R1+0x10ac], R5 ;  /* 0x0010ac0501007387 */ /* 0x000fe80000100800 */
[----:B------:R0:W-:Y:S04]  /*8080*/  STL [R1+0x10a4], R6 ;  /* 0x0010a40601007387 */ /* 0x0001e80000100800 */
[----:B0-----:R-:W2:Y:S04]  /*8090*/  LDL.LU R6, [R1+0x3c] ;  /* 0x00003c0001067983 */ /* 0x001ea80000300800 */
[----:B------:R0:W-:Y:S04]  /*80a0*/  STL [R1+0x1098], R13 ;  /* 0x0010980d01007387 */ /* 0x0001e80000100800 */
[----:B------:R-:W3:Y:S01]  /*80b0*/  LDL.LU R25, [R1+0x1e8] ;  /* 0x0001e80001197983 */ /* 0x000ee20000300800 */
[----:B----4-:R-:W-:-:S05]  /*80c0*/  IADD3 R5, P1, PT, R21, R4, RZ ;  /* 0x0000000415057210 */ /* 0x010fca0007f3e0ff */
[----:B------:R1:W-:Y:S01]  /*80d0*/  STL [R1+0x10a0], R5 ;  /* 0x0010a00501007387 */ /* 0x0003e20000100800 */
[----:B------:R-:W-:Y:S01]  /*80e0*/  IMAD.X R14, R29, 0x1, R18, P4 ;  /* 0x000000011d0e7824 */ /* 0x000fe200020e0612 */
[----:B0-----:R-:W-:-:S04]  /*80f0*/  IADD3 R13, P4, PT, R21, R7, RZ ;  /* 0x00000007150d7210 */ /* 0x001fc80007f9e0ff */
[----:B------:R-:W-:Y:S01]  /*8100*/  STL [R1+0x109c], R14 ;  /* 0x00109c0e01007387 */ /* 0x000fe20000100800 */
[----:B-1----:R-:W-:-:S03]  /*8110*/  IMAD.X R5, R29, 0x1, R28, P5 ;  /* 0x000000011d057824 */ /* 0x002fc600028e061c */
[----:B------:R-:W4:Y:S04]  /*8120*/  LDL.LU R21, [R1+0x38] ;  /* 0x0000380001157983 */ /* 0x000f280000300800 */
[----:B------:R5:W-:Y:S04]  /*8130*/  STL [R1+0x1094], R13 ;  /* 0x0010940d01007387 */ /* 0x000be80000100800 */
[----:B------:R0:W-:Y:S04]  /*8140*/  STL [R1+0x1088], R5 ;  /* 0x0010880501007387 */ /* 0x0001e80000100800 */
[----:B------:R-:W4:Y:S01]  /*8150*/  LDL.LU R29, [R1+0x1e4] ;  /* 0x0001e400011d7983 */ /* 0x000f220000300800 */
[----:B-----5:R-:W-:-:S05]  /*8160*/  IADD3 R13, P5, PT, R0, R4, RZ ;  /* 0x00000004000d7210 */ /* 0x020fca0007fbe0ff */
[----:B------:R-:W-:Y:S04]  /*8170*/  STL [R1+0x1090], R13 ;  /* 0x0010900d01007387 */ /* 0x000fe80000100800 */
[----:B------:R-:W5:Y:S01]  /*8180*/  LDL.LU R14, [R1+0x34] ;  /* 0x00003400010e7983 */ /* 0x000f620000300800 */
[----:B0-----:R-:W-:Y:S01]  /*8190*/  IMAD.X R5, R2, 0x1, R18, P1 ;  /* 0x0000000102057824 */ /* 0x001fe200008e0612 */
[----:B------:R-:W-:-:S04]  /*81a0*/  IADD3 R0, P1, PT, R0, R7, RZ ;  /* 0x0000000700007210 */ /* 0x000fc80007f3e0ff */
[----:B------:R0:W-:Y:S04]  /*81b0*/  STL [R1+0x108c], R5 ;  /* 0x00108c0501007387 */ /* 0x0001e80000100800 */
[----:B------:R1:W-:Y:S01]  /*81c0*/  STL [R1+0x1084], R0 ;  /* 0x0010840001007387 */ /* 0x0003e20000100800 */
[----:B0-----:R-:W-:-:S03]  /*81d0*/  IMAD.X R5, R2, 0x1, R28, P4 ;  /* 0x0000000102057824 */ /* 0x001fc600020e061c */
[----:B------:R-:W5:Y:S01]  /*81e0*/  LDL.LU R2, [R1+0x1e0] ;  /* 0x0001e00001027983 */ /* 0x000f620000300800 */
[----:B-1----:R-:W-:-:S03]  /*81f0*/  IADD3 R0, P4, PT, R15, R4, RZ ;  /* 0x000000040f007210 */ /* 0x002fc60007f9e0ff */
[----:B------:R-:W-:Y:S04]  /*8200*/  STL [R1+0x1078], R5 ;  /* 0x0010780501007387 */ /* 0x000fe80000100800 */
[----:B------:R0:W-:Y:S04]  /*8210*/  STL [R1+0x1080], R0 ;  /* 0x0010800001007387 */ /* 0x0001e80000100800 */
[----:B0-----:R-:W5:Y:S01]  /*8220*/  LDL.LU R0, [R1+0x30] ;  /* 0x0000300001007983 */ /* 0x001f620000300800 */
[----:B------:R-:W-:Y:S01]  /*8230*/  IMAD.X R5, R19, 0x1, R18, P5 ;  /* 0x0000000113057824 */ /* 0x000fe200028e0612 */
[----:B------:R-:W-:-:S04]  /*8240*/  IADD3 R13, P5, PT, R15, R7, RZ ;  /* 0x000000070f0d7210 */ /* 0x000fc80007fbe0ff */
[----:B------:R0:W-:Y:S04]  /*8250*/  STL [R1+0x107c], R5 ;  /* 0x00107c0501007387 */ /* 0x0001e80000100800 */
[----:B------:R1:W-:Y:S04]  /*8260*/  STL [R1+0x1074], R13 ;  /* 0x0010740d01007387 */ /* 0x0003e80000100800 */
[----:B------:R-:W5:Y:S01]  /*8270*/  LDL.LU R15, [R1+0x1dc] ;  /* 0x0001dc00010f7983 */ /* 0x000f620000300800 */
[----:B0-----:R-:W-:Y:S01]  /*8280*/  IMAD.X R5, R19, 0x1, R28, P1 ;  /* 0x0000000113057824 */ /* 0x001fe200008e061c */
[----:B------:R-:W-:-:S04]  /*8290*/  IADD3 R19, P1, PT, R17, R4, RZ ;  /* 0x0000000411137210 */ /* 0x000fc80007f3e0ff */
[----:B------:R0:W-:Y:S04]  /*82a0*/  STL [R1+0x1068], R5 ;  /* 0x0010680501007387 */ /* 0x0001e80000100800 */
[----:B------:R0:W-:Y:S01]  /*82b0*/  STL [R1+0x1070], R19 ;  /* 0x0010701301007387 */ /* 0x0001e20000100800 */
[C---:B-1----:R-:W-:Y:S01]  /*82c0*/  IMAD.X R13, R10.reuse, 0x1, R18, P4 ;  /* 0x000000010a0d7824 */ /* 0x042fe200020e0612 */
[----:B0-----:R-:W-:Y:S02]  /*82d0*/  IADD3 R5, P4, PT, R17, R7, RZ ;  /* 0x0000000711057210 */ /* 0x001fe40007f9e0ff */
[----:B------:R-:W5:Y:S04]  /*82e0*/  LDL.LU R17, [R1+0x2c] ;  /* 0x00002c0001117983 */ /* 0x000f680000300800 */
[----:B------:R-:W-:Y:S04]  /*82f0*/  STL [R1+0x106c], R13 ;  /* 0x00106c0d01007387 */ /* 0x000fe80000100800 */
[----:B------:R-:W5:Y:S04]  /*8300*/  LDL.LU R19, [R1+0x1d8] ;  /* 0x0001d80001137983 */ /* 0x000f680000300800 */
[----:B------:R0:W-:Y:S02]  /*8310*/  STL [R1+0x1064], R5 ;  /* 0x0010640501007387 */ /* 0x0001e40000100800 */
[----:B0-----:R-:W-:Y:S01]  /*8320*/  IMAD.X R5, R10, 0x1, R28, P5 ;  /* 0x000000010a057824 */ /* 0x001fe200028e061c */
[----:B------:R-:W-:-:S04]  /*8330*/  IADD3 R10, P5, PT, R16, R4, RZ ;  /* 0x00000004100a7210 */ /* 0x000fc80007fbe0ff */
[----:B------:R-:W-:Y:S04]  /*8340*/  STL [R1+0x1058], R5 ;  /* 0x0010580501007387 */ /* 0x000fe80000100800 */
[----:B------:R0:W-:Y:S01]  /*8350*/  STL [R1+0x1060], R10 ;  /* 0x0010600a01007387 */ /* 0x0001e20000100800 */
[----:B------:R-:W-:-:S03]  /*8360*/  IMAD.X R13, R11, 0x1, R18, P1 ;  /* 0x000000010b0d7824 */ /* 0x000fc600008e0612 */
[----:B0-----:R-:W5:Y:S01]  /*8370*/  LDL.LU R10, [R1+0x28] ;  /* 0x00002800010a7983 */ /* 0x001f620000300800 */
[----:B------:R-:W-:-:S03]  /*8380*/  IADD3 R5, P1, PT, R16, R7, RZ ;  /* 0x0000000710057210 */ /* 0x000fc60007f3e0ff */
[----:B------:R2:W-:Y:S04]  /*8390*/  STL [R1+0x105c], R13 ;  /* 0x00105c0d01007387 */ /* 0x0005e80000100800 */
[----:B------:R-:W5:Y:S01]  /*83a0*/  LDL.LU R16, [R1+0x1d4] ;  /* 0x0001d40001107983 */ /* 0x000f620000300800 */
[----:B------:R-:W-:-:S03]  /*83b0*/  IMAD.X R11, R11, 0x1, R28, P4 ;  /* 0x000000010b0b7824 */ /* 0x000fc600020e061c */
[----:B------:R3:W-:Y:S04]  /*83c0*/  STL [R1+0x1054], R5 ;  /* 0x0010540501007387 */ /* 0x0007e80000100800 */
[----:B------:R0:W-:Y:S01]  /*83d0*/  STL [R1+0x1048], R11 ;  /* 0x0010480b01007387 */ /* 0x0001e20000100800 */
[----:B--2---:R-:W-:-:S05]  /*83e0*/  IADD3 R13, P4, PT, R6, R4, RZ ;  /* 0x00000004060d7210 */ /* 0x004fca0007f9e0ff */
[----:B------:R-:W-:Y:S01]  /*83f0*/  STL [R1+0x1050], R13 ;  /* 0x0010500d01007387 */ /* 0x000fe20000100800 */
        /* <DEDUP_REMOVED lines=11> */
[----:B------:R-:W-:-:S04]  /*84b0*/  IADD3 R13, P4, PT, R21, R7, RZ ;  /* 0x00000007150d7210 */ /* 0x000fc80007f9e0ff */
[----:B------:R5:W-:Y:S01]  /*84c0*/  STL [R1+0x103c], R5 ;  /* 0x00103c0501007387 */ /* 0x000be20000100800 */
[----:B-1----:R-:W-:-:S03]  /*84d0*/  IMAD.X R11, R29, 0x1, R28, P5 ;  /* 0x000000011d0b7824 */ /* 0x002fc600028e061c */
[----:B------:R-:W-:Y:S04]  /*84e0*/  STL [R1+0x1034], R13 ;  /* 0x0010340d01007387 */ /* 0x000fe80000100800 */
[----:B------:R-:W4:Y:S04]  /*84f0*/  LDL.LU R21, [R1+0x20] ;  /* 0x0000200001157983 */ /* 0x000f280000300800 */
[----:B------:R-:W-:Y:S04]  /*8500*/  STL [R1+0x1028], R11 ;  /* 0x0010280b01007387 */ /* 0x000fe80000100800 */
[----:B------:R-:W4:Y:S01]  /*8510*/  LDL.LU R29, [R1+0x1cc] ;  /* 0x0001cc00011d7983 */ /* 0x000f220000300800 */
[----:B-----5:R-:W-:-:S05]  /*8520*/  IADD3 R5, P5, PT, R14, R4, RZ ;  /* 0x000000040e057210 */ /* 0x020fca0007fbe0ff */
[----:B------:R0:W-:Y:S02]  /*8530*/  STL [R1+0x1030], R5 ;  /* 0x0010300501007387 */ /* 0x0001e40000100800 */
[----:B0-----:R-:W-:Y:S01]  /*8540*/  IMAD.X R5, R2, 0x1, R18, P1 ;  /* 0x0000000102057824 */ /* 0x001fe200008e0612 */
[----:B------:R-:W-:Y:S01]  /*8550*/  IADD3 R13, P1, PT, R14, R7, RZ ;  /* 0x000000070e0d7210 */ /* 0x000fe20007f3e0ff */
[----:B------:R-:W-:-:S03]  /*8560*/  IMAD.X R11, R2, 0x1, R28, P4 ;  /* 0x00000001020b7824 */ /* 0x000fc600020e061c */
[----:B------:R0:W-:Y:S04]  /*8570*/  STL [R1+0x102c], R5 ;  /* 0x00102c0501007387 */ /* 0x0001e80000100800 */
[----:B------:R1:W-:Y:S04]  /*8580*/  STL [R1+0x1024], R13 ;  /* 0x0010240d01007387 */ /* 0x0003e80000100800 */
[----:B------:R-:W5:Y:S01]  /*8590*/  LDL.LU R2, [R1+0x1c] ;  /* 0x00001c0001027983 */ /* 0x000f620000300800 */
[----:B0-----:R-:W-:-:S03]  /*85a0*/  IADD3 R5, P4, PT, R0, R4, RZ ;  /* 0x0000000400057210 */ /* 0x001fc60007f9e0ff */
[----:B------:R0:W-:Y:S04]  /*85b0*/  STL [R1+0x1018], R11 ;  /* 0x0010180b01007387 */ /* 0x0001e80000100800 */
[----:B------:R0:W-:Y:S04]  /*85c0*/  STL [R1+0x1020], R5 ;  /* 0x0010200501007387 */ /* 0x0001e80000100800 */
[----:B-1----:R-:W5:Y:S01]  /*85d0*/  LDL.LU R13, [R1+0x1c8] ;  /* 0x0001c800010d7983 */ /* 0x002f620000300800 */
[C---:B0-----:R-:W-:Y:S01]  /*85e0*/  IMAD.X R11, R15.reuse, 0x1, R18, P5 ;  /* 0x000000010f0b7824 */ /* 0x041fe200028e0612 */
[----:B------:R-:W-:Y:S01]  /*85f0*/  IADD3 R5, P5, PT, R0, R7, RZ ;  /* 0x0000000700057210 */ /* 0x000fe20007fbe0ff */
[----:B------:R-:W-:-:S03]  /*8600*/  IMAD.X R0, R15, 0x1, R28, P1 ;  /* 0x000000010f007824 */ /* 0x000fc600008e061c */
[----:B------:R0:W-:Y:S04]  /*8610*/  STL [R1+0x101c], R11 ;  /* 0x00101c0b01007387 */ /* 0x0001e80000100800 */
[----:B------:R1:W-:Y:S04]  /*8620*/  STL [R1+0x1014], R5 ;  /* 0x0010140501007387 */ /* 0x0003e80000100800 */
[----:B------:R0:W-:Y:S02]  /*8630*/  STL [R1+0x1008], R0 ;  /* 0x0010080001007387 */ /* 0x0001e40000100800 */
[----:B0-----:R-:W-:-:S05]  /*8640*/  IADD3 R11, P1, PT, R17, R4, RZ ;  /* 0x00000004110b7210 */ /* 0x001fca0007f3e0ff */
[----:B------:R-:W-:Y:S01]  /*8650*/  STL [R1+0x1010], R11 ;  /* 0x0010100b01007387 */ /* 0x000fe20000100800 */
[----:B-1----:R-:W-:Y:S01]  /*8660*/  IMAD.X R5, R19, 0x1, R18, P4 ;  /* 0x0000000113057824 */ /* 0x002fe200020e0612 */
[----:B------:R-:W-:Y:S02]  /*8670*/  IADD3 R0, P4, PT, R17, R7, RZ ;  /* 0x0000000711007210 */ /* 0x000fe40007f9e0ff */
[----:B------:R-:W5:Y:S04]  /*8680*/  LDL.LU R17, [R1+0x18] ;  /* 0x0000180001117983 */ /* 0x000f680000300800 */
[----:B------:R0:W-:Y:S01]  /*8690*/  STL [R1+0x100c], R5 ;  /* 0x00100c0501007387 */ /* 0x0001e20000100800 */
[----:B------:R-:W-:-:S03]  /*86a0*/  IMAD.X R14, R19, 0x1, R28, P5 ;  /* 0x00000001130e7824 */ /* 0x000fc600028e061c */
[----:B0-----:R-:W5:Y:S04]  /*86b0*/  LDL.LU R5, [R1+0x1c4] ;  /* 0x0001c40001057983 */ /* 0x001f680000300800 */
[----:B------:R0:W-:Y:S04]  /*86c0*/  STL [R1+0x1004], R0 ;  /* 0x0010040001007387 */ /* 0x0001e80000100800 */
[----:B------:R1:W-:Y:S04]  /*86d0*/  STL [R1+0xff8], R14 ;  /* 0x000ff80e01007387 */ /* 0x0003e80000100800 */
[----:B------:R-:W5:Y:S01]  /*86e0*/  LDL.LU R19, [R1+0x14] ;  /* 0x0000140001137983 */ /* 0x000f620000300800 */
[----:B------:R-:W-:-:S05]  /*86f0*/  IADD3 R11, P5, PT, R10, R4, RZ ;  /* 0x000000040a0b7210 */ /* 0x000fca0007fbe0ff */
[----:B------:R1:W-:Y:S01]  /*8700*/  STL [R1+0x1000], R11 ;  /* 0x0010000b01007387 */ /* 0x0003e20000100800 */
[----:B0-----:R-:W-:Y:S01]  /*8710*/  IMAD.X R0, R16, 0x1, R18, P1 ;  /* 0x0000000110007824 */ /* 0x001fe200008e0612 */
[----:B-1----:R-:W-:Y:S02]  /*8720*/  IADD3 R14, P1, PT, R10, R7, RZ ;  /* 0x000000070a0e7210 */ /* 0x002fe40007f3e0ff */
[----:B------:R-:W5:Y:S01]  /*8730*/  LDL.LU R11, [R1+0x1c0] ;  /* 0x0001c000010b7983 */ /* 0x000f620000300800 */
[----:B------:R-:W-:-:S03]  /*8740*/  IMAD.X R10, R16, 0x1, R28, P4 ;  /* 0x00000001100a7824 */ /* 0x000fc600020e061c */
[----:B------:R-:W-:Y:S04]  /*8750*/  STL [R1+0xffc], R0 ;  /* 0x000ffc0001007387 */ /* 0x000fe80000100800 */
[----:B------:R0:W-:Y:S04]  /*8760*/  STL [R1+0xff4], R14 ;  /* 0x000ff40e01007387 */ /* 0x0001e80000100800 */
[----:B------:R-:W5:Y:S04]  /*8770*/  LDL.LU R16, [R1+0x10] ;  /* 0x0000100001107983 */ /* 0x000f680000300800 */
[----:B------:R3:W-:Y:S04]  /*8780*/  STL [R1+0xfe8], R10 ;  /* 0x000fe80a01007387 */ /* 0x0007e80000100800 */
[----:B0-----:R-:W5:Y:S01]  /*8790*/  LDL.LU R14, [R1+0x1bc] ;  /* 0x0001bc00010e7983 */ /* 0x001f620000300800 */
        /* <DEDUP_REMOVED lines=8> */
[----:B0-----:R-:W3:Y:S01]  /*8820*/  LDL.LU R0, [R1+0x1b8] ;  /* 0x0001b80001007983 */ /* 0x001ee20000300800 */
[----:B----4-:R-:W-:-:S03]  /*8830*/  IADD3 R15, P1, PT, R21, R4, RZ ;  /* 0x00000004150f7210 */ /* 0x010fc60007f3e0ff */
[----:B------:R-:W-:Y:S04]  /*8840*/  STL [R1+0xfd8], R6 ;  /* 0x000fd80601007387 */ /* 0x000fe80000100800 */
[----:B------:R0:W-:Y:S01]  /*8850*/  STL [R1+0xfe0], R15 ;  /* 0x000fe00f01007387 */ /* 0x0001e20000100800 */
[----:B------:R-:W-:-:S03]  /*8860*/  IMAD.X R10, R29, 0x1, R18, P4 ;  /* 0x000000011d0a7824 */ /* 0x000fc600020e0612 */
[----:B0-----:R-:W4:Y:S04]  /*8870*/  LDL.LU R15, [R1+0x8] ;  /* 0x00000800010f7983 */ /* 0x001f280000300800 */
[----:B------:R0:W-:Y:S01]  /*8880*/  STL [R1+0xfdc], R10 ;  /* 0x000fdc0a01007387 */ /* 0x0001e20000100800 */
[----:B------:R-:W-:-:S03]  /*8890*/  IADD3 R6, P4, PT, R21, R7, RZ ;  /* 0x0000000715067210 */ /* 0x000fc60007f9e0ff */
[----:B0-----:R-:W4:Y:S01]  /*88a0*/  LDL.LU R10, [R1+0x1b4] ;  /* 0x0001b400010a7983 */ /* 0x001f220000300800 */
[----:B------:R-:W-:-:S03]  /*88b0*/  IMAD.X R29, R29, 0x1, R28, P5 ;  /* 0x000000011d1d7824 */ /* 0x000fc600028e061c */
[----:B------:R0:W-:Y:S04]  /*88c0*/  STL [R1+0xfd4], R6 ;  /* 0x000fd40601007387 */ /* 0x0001e80000100800 */
[----:B0-----:R-:W4:Y:S04]  /*88d0*/  LDL.LU R6, [R1+0x4] ;  /* 0x0000040001067983 */ /* 0x001f280000300800 */
[----:B------:R0:W-:Y:S04]  /*88e0*/  STL [R1+0xfc8], R29 ;  /* 0x000fc81d01007387 */ /* 0x0001e80000100800 */
[----:B0-----:R-:W4:Y:S01]  /*88f0*/  LDL.LU R29, [R1+0x1b0] ;  /* 0x0001b000011d7983 */ /* 0x001f220000300800 */
[----:B-----5:R-:W-:-:S05]  /*8900*/  IADD3 R21, P5, PT, R2, R4, RZ ;  /* 0x0000000402157210 */ /* 0x020fca0007fbe0ff */
[----:B------:R0:W-:Y:S02]  /*8910*/  STL [R1+0xfd0], R21 ;  /* 0x000fd01501007387 */ /* 0x0001e40000100800 */
[----:B0-----:R-:W-:Y:S01]  /*8920*/  IMAD.X R21, R13, 0x1, R18, P1 ;  /* 0x000000010d157824 */ /* 0x001fe200008e0612 */
[----:B------:R-:W-:-:S04]  /*8930*/  IADD3 R2, P1, PT, R2, R7, RZ ;  /* 0x0000000702027210 */ /* 0x000fc80007f3e0ff */
[----:B------:R0:W-:Y:S04]  /*8940*/  STL [R1+0xfcc], R21 ;  /* 0x000fcc1501007387 */ /* 0x0001e80000100800 */
[----:B0-----:R-:W5:Y:S04]  /*8950*/  LDL.LU R21, [R1] ;  /* 0x0000000001157983 */ /* 0x001f680000300800 */
[----:B------:R0:W-:Y:S04]  /*8960*/  STL [R1+0xfc4], R2 ;  /* 0x000fc40201007387 */ /* 0x0001e80000100800 */
[----:B0-----:R-:W5:Y:S01]  /*8970*/  LDL.LU R2, [R1+0x1ac] ;  /* 0x0001ac0001027983 */ /* 0x001f620000300800 */
[----:B------:R-:W-:-:S05]  /*8980*/  IMAD.X R13, R13, 0x1, R28, P4 ;  /* 0x000000010d0d7824 */ /* 0x000fca00020e061c */
[----:B------:R0:W-:Y:S02]  /*8990*/  STL [R1+0xfb8], R13 ;  /* 0x000fb80d01007387 */ /* 0x0001e40000100800 */
[----:B0-----:R-:W-:-:S05]  /*89a0*/  IADD3 R13, P4, PT, R17, R4, RZ ;  /* 0x00000004110d7210 */ /* 0x001fca0007f9e0ff */
[----:B------:R0:W-:Y:S02]  /*89b0*/  STL [R1+0xfc0], R13 ;  /* 0x000fc00d01007387 */ /* 0x0001e40000100800 */
[----:B0-----:R-:W-:Y:S01]  /*89c0*/  IMAD.X R13, R5, 0x1, R18, P5 ;  /* 0x00000001050d7824 */ /* 0x001fe200028e0612 */
[----:B------:R-:W-:Y:S01]  /*89d0*/  IADD3 R17, P5, PT, R17, R7, RZ ;  /* 0x0000000711117210 */ /* 0x000fe20007fbe0ff */
[----:B------:R-:W-:-:S03]  /*89e0*/  IMAD.X R5, R5, 0x1, R28, P1 ;  /* 0x0000000105057824 */ /* 0x000fc600008e061c */
[----:B------:R0:W-:Y:S04]  /*89f0*/  STL [R1+0xfbc], R13 ;  /* 0x000fbc0d01007387 */ /* 0x0001e80000100800 */
[----:B0-----:R-:W5:Y:S04]  /*8a00*/  LDL.LU R13, [R1+0x1538] ;  /* 0x00153800010d7983 */ /* 0x001f680000300800 */
[----:B------:R0:W-:Y:S04]  /*8a10*/  STL [R1+0xfb4], R17 ;  /* 0x000fb41101007387 */ /* 0x0001e80000100800 */
[----:B0-----:R-:W5:Y:S04]  /*8a20*/  LDL.LU R17, [R1+0x1a8] ;  /* 0x0001a80001117983 */ /* 0x001f680000300800 */
        /* <DEDUP_REMOVED lines=21> */
[----:B--2---:R-:W-:-:S05]  /*8b80*/  IADD3 R14, P4, PT, R25, R4, RZ ;  /* 0x00000004190e7210 */ /* 0x004fca0007f9e0ff */
[----:B------:R3:W-:Y:S02]  /*8b90*/  STL [R1+0xf90], R14 ;  /* 0x000f900e01007387 */ /* 0x0007e40000100800 */
[C---:B---3--:R-:W-:Y:S01]  /*8ba0*/  IMAD.X R14, R0.reuse, 0x1, R18, P5 ;  /* 0x00000001000e7824 */ /* 0x048fe200028e0612 */
[----:B------:R-:W-:Y:S01]  /*8bb0*/  IADD3 R25, P5, PT, R25, R7, RZ ;  /* 0x0000000719197210 */ /* 0x000fe20007fbe0ff */
[----:B------:R-:W-:-:S03]  /*8bc0*/  IMAD.X R0, R0, 0x1, R28, P1 ;  /* 0x0000000100007824 */ /* 0x000fc600008e061c */
[----:B------:R0:W-:Y:S04]  /*8bd0*/  STL [R1+0xf8c], R14 ;  /* 0x000f8c0e01007387 */ /* 0x0001e80000100800 */
[----:B0-----:R-:W2:Y:S04]  /*8be0*/  LDL.LU R14, [R1+0x152c] ;  /* 0x00152c00010e7983 */ /* 0x001ea80000300800 */
[----:B------:R0:W-:Y:S04]  /*8bf0*/  STL [R1+0xf84], R25 ;  /* 0x000f841901007387 */ /* 0x0001e80000100800 */
[----:B0-----:R-:W3:Y:S04]  /*8c00*/  LDL.LU R25, [R1+0x19c] ;  /* 0x00019c0001197983 */ /* 0x001ee80000300800 */
[----:B------:R4:W-:Y:S02]  /*8c10*/  STL [R1+0xf78], R0 ;  /* 0x000f780001007387 */ /* 0x0009e40000100800 */
[----:B----4-:R-:W-:-:S05]  /*8c20*/  IADD3 R0, P1, PT, R15, R4, RZ ;  /* 0x000000040f007210 */ /* 0x010fca0007f3e0ff */
[----:B------:R0:W-:Y:S02]  /*8c30*/  STL [R1+0xf80], R0 ;  /* 0x000f800001007387 */ /* 0x0001e40000100800 */
[C---:B0-----:R-:W-:Y:S01]  /*8c40*/  IMAD.X R0, R10.reuse, 0x1, R18, P4 ;  /* 0x000000010a007824 */ /* 0x041fe200020e0612 */
[----:B------:R-:W-:Y:S01]  /*8c50*/  IADD3 R15, P4, PT, R15, R7, RZ ;  /* 0x000000070f0f7210 */ /* 0x000fe20007f9e0ff */
[----:B------:R-:W-:-:S03]  /*8c60*/  IMAD.X R10, R10, 0x1, R28, P5 ;  /* 0x000000010a0a7824 */ /* 0x000fc600028e061c */
[----:B------:R0:W-:Y:S04]  /*8c70*/  STL [R1+0xf7c], R0 ;  /* 0x000f7c0001007387 */ /* 0x0001e80000100800 */
[----:B0-----:R-:W4:Y:S04]  /*8c80*/  LDL.LU R0, [R1+0x1528] ;  /* 0x0015280001007983 */ /* 0x001f280000300800 */
[----:B------:R0:W-:Y:S04]  /*8c90*/  STL [R1+0xf74], R15 ;  /* 0x000f740f01007387 */ /* 0x0001e80000100800 */
[----:B0-----:R-:W2:Y:S04]  /*8ca0*/  LDL.LU R15, [R1+0x1524] ;  /* 0x00152400010f7983 */ /* 0x001ea80000300800 */
[----:B------:R0:W-:Y:S02]  /*8cb0*/  STL [R1+0xf68], R10 ;  /* 0x000f680a01007387 */ /* 0x0001e40000100800 */
[----:B0-----:R-:W-:-:S05]  /*8cc0*/  IADD3 R10, P5, PT, R6, R4, RZ ;  /* 0x00000004060a7210 */ /* 0x001fca0007fbe0ff */
[----:B------:R0:W-:Y:S02]  /*8cd0*/  STL [R1+0xf70], R10 ;  /* 0x000f700a01007387 */ /* 0x0001e40000100800 */
[C---:B0-----:R-:W-:Y:S01]  /*8ce0*/  IMAD.X R10, R29.reuse, 0x1, R18, P1 ;  /* 0x000000011d0a7824 */ /* 0x041fe200008e0612 */
[----:B------:R-:W-:Y:S01]  /*8cf0*/  IADD3 R6, P1, PT, R6, R7, RZ ;  /* 0x0000000706067210 */ /* 0x000fe20007f3e0ff */
[----:B------:R-:W-:-:S03]  /*8d00*/  IMAD.X R29, R29, 0x1, R28, P4 ;  /* 0x000000011d1d7824 */ /* 0x000fc600020e061c */
[----:B------:R0:W-:Y:S04]  /*8d10*/  STL [R1+0xf6c], R10 ;  /* 0x000f6c0a01007387 */ /* 0x0001e80000100800 */
[----:B0-----:R-:W2:Y:S04]  /*8d20*/  LDL.LU R10, [R1+0x1520] ;  /* 0x00152000010a7983 */ /* 0x001ea80000300800 */
[----:B------:R0:W-:Y:S04]  /*8d30*/  STL [R1+0xf64], R6 ;  /* 0x000f640601007387 */ /* 0x0001e80000100800 */
[----:B0-----:R-:W2:Y:S04]  /*8d40*/  LDL.LU R6, [R1+0x151c] ;  /* 0x00151c0001067983 */ /* 0x001ea80000300800 */
[----:B------:R5:W-:Y:S02]  /*8d50*/  STL [R1+0xf58], R29 ;  /* 0x000f581d01007387 */ /* 0x000be40000100800 */
[----:B-----5:R-:W-:-:S05]  /*8d60*/  IADD3 R29, P4, PT, R21, R4, RZ ;  /* 0x00000004151d7210 */ /* 0x020fca0007f9e0ff */
[----:B------:R0:W-:Y:S02]  /*8d70*/  STL [R1+0xf60], R29 ;  /* 0x000f601d01007387 */ /* 0x0001e40000100800 */
[----:B0-----:R-:W-:-:S05]  /*8d80*/  IMAD.X R29, R2, 0x1, R18, P5 ;  /* 0x00000001021d7824 */ /* 0x001fca00028e0612 */
[----:B------:R0:W-:Y:S04]  /*8d90*/  STL [R1+0xf5c], R29 ;  /* 0x000f5c1d01007387 */ /* 0x0001e80000100800 */
[----:B0-----:R-:W5:Y:S01]  /*8da0*/  LDL.LU R29, [R1+0x1518] ;  /* 0x00151800011d7983 */ /* 0x001f620000300800 */
[----:B------:R-:W-:Y:S01]  /*8db0*/  IADD3 R21, P5, PT, R21, R7, RZ ;  /* 0x0000000715157210 */ /* 0x000fe20007fbe0ff */
[----:B------:R-:W-:-:S04]  /*8dc0*/  IMAD.X R2, R2, 0x1, R28, P1 ;  /* 0x0000000102027824 */ /* 0x000fc800008e061c */
[----:B------:R0:W-:Y:S04]  /*8dd0*/  STL [R1+0xf54], R21 ;  /* 0x000f541501007387 */ /* 0x0001e80000100800 */
[----:B0-----:R-:W2:Y:S04]  /*8de0*/  LDL.LU R21, [R1+0x190] ;  /* 0x0001900001157983 */ /* 0x001ea80000300800 */
[----:B------:R5:W-:Y:S02]  /*8df0*/  STL [R1+0xf48], R2 ;  /* 0x000f480201007387 */ /* 0x000be40000100800 */
[----:B-----5:R-:W-:-:S05]  /*8e00*/  IADD3 R2, P1, PT, R29, R4, RZ ;  /* 0x000000041d027210 */ /* 0x020fca0007f3e0ff */
[----:B------:R0:W-:Y:S02]  /*8e10*/  STL [R1+0xf50], R2 ;  /* 0x000f500201007387 */ /* 0x0001e40000100800 */
[----:B0-----:R-:W-:Y:S01]  /*8e20*/  IMAD.X R2, R17, 0x1, R18, P4 ;  /* 0x0000000111027824 */ /* 0x001fe200020e0612 */
[----:B------:R-:W-:Y:S01]  /*8e30*/  IADD3 R29, P4, PT, R29, R7, RZ ;  /* 0x000000071d1d7210 */ /* 0x000fe20007f9e0ff */
[----:B------:R-:W-:-:S03]  /*8e40*/  IMAD.X R17, R17, 0x1, R28, P5 ;  /* 0x0000000111117824 */ /* 0x000fc600028e061c */
[----:B------:R0:W-:Y:S04]  /*8e50*/  STL [R1+0xf4c], R2 ;  /* 0x000f4c0201007387 */ /* 0x0001e80000100800 */
[----:B0-----:R-:W5:Y:S04]  /*8e60*/  LDL.LU R2, [R1+0x1514] ;  /* 0x0015140001027983 */ /* 0x001f680000300800 */
[----:B------:R0:W-:Y:S04]  /*8e70*/  STL [R1+0xf44], R29 ;  /* 0x000f441d01007387 */ /* 0x0001e80000100800 */
[----:B0-----:R-:W2:Y:S04]  /*8e80*/  LDL.LU R29, [R1+0x198] ;  /* 0x00019800011d7983 */ /* 0x001ea80000300800 */
[----:B------:R-:W2:Y:S04]  /*8e90*/  LDL.LU R28, [R1+0x1510] ;  /* 0x00151000011c7983 */ /* 0x000ea80000300800 */
[----:B------:R2:W-:Y:S02]  /*8ea0*/  STL [R1+0xf38], R17 ;  /* 0x000f381101007387 */ /* 0x0005e40000100800 */
[----:B--2---:R-:W-:-:S05]  /*8eb0*/  IADD3 R17, P5, PT, R28, R4, RZ ;  /* 0x000000041c117210 */ /* 0x004fca0007fbe0ff */
[----:B------:R0:W-:Y:S02]  /*8ec0*/  STL [R1+0xf40], R17 ;  /* 0x000f401101007387 */ /* 0x0001e40000100800 */
[----:B0-----:R-:W-:Y:S01]  /*8ed0*/  IMAD.X R17, R19, 0x1, R18, P1 ;  /* 0x0000000113117824 */ /* 0x001fe200008e0612 */
[----:B------:R-:W-:-:S04]  /*8ee0*/  IADD3 R28, P1, PT, R28, R7, RZ ;  /* 0x000000071c1c7210 */ /* 0x000fc80007f3e0ff */
[----:B------:R0:W-:Y:S04]  /*8ef0*/  STL [R1+0xf3c], R17 ;  /* 0x000f3c1101007387 */ /* 0x0001e80000100800 */
[----:B0-----:R-:W2:Y:S04]  /*8f00*/  LDL.LU R17, [R1+0x150c] ;  /* 0x00150c0001117983 */ /* 0x001ea80000300800 */
[----:B------:R0:W-:Y:S04]  /*8f10*/  STL [R1+0xf34], R28 ;  /* 0x000f341c01007387 */ /* 0x0001e80000100800 */
[----:B0-----:R-:W2:Y:S01]  /*8f20*/  LDL R28, [R1+0x554] ;  /* 0x00055400011c7983 */ /* 0x001ea20000100800 */
[----:B------:R-:W-:-:S02]  /*8f30*/  IMAD.X R18, R16, 0x1, R18, P5 ;  /* 0x0000000110127824 */ /* 0x000fc400028e0612 */
[----:B--2---:R-:W-:-:S05]  /*8f40*/  IMAD.X R19, R19, 0x1, R28, P4 ;  /* 0x0000000113137824 */ /* 0x004fca00020e061c */
[----:B------:R0:W-:Y:S02]  /*8f50*/  STL [R1+0xf28], R19 ;  /* 0x000f281301007387 */ /* 0x0001e40000100800 */
[C---:B0-----:R-:W-:Y:S02]  /*8f60*/  IADD3 R19, P4, PT, R17.reuse, R4, RZ ;  /* 0x0000000411137210 */ /* 0x041fe40007f9e0ff */
[----:B------:R-:W-:-:S03]  /*8f70*/  IADD3 R17, P5, PT, R17, R7, RZ ;  /* 0x0000000711117210 */ /* 0x000fc60007fbe0ff */
[----:B------:R0:W-:Y:S04]  /*8f80*/  STL [R1+0xf30], R19 ;  /* 0x000f301301007387 */ /* 0x0001e80000100800 */
[----:B0-----:R-:W2:Y:S04]  /*8f90*/  LDL.LU R19, [R1+0x1508] ;  /* 0x0015080001137983 */ /* 0x001ea80000300800 */
[----:B------:R0:W-:Y:S04]  /*8fa0*/  STL [R1+0xf2c], R18 ;  /* 0x000f2c1201007387 */ /* 0x0001e80000100800 */
[----:B0-----:R-:W2:Y:S04]  /*8fb0*/  LDL.LU R18, [R1+0x1504] ;  /* 0x0015040001127983 */ /* 0x001ea80000300800 */
[----:B------:R0:W-:Y:S04]  /*8fc0*/  STL [R1+0xf24], R17 ;  /* 0x000f241101007387 */ /* 0x0001e80000100800 */
[----:B0-----:R-:W3:Y:S01]  /*8fd0*/  LDL R17, [R1+0x550] ;  /* 0x0005500001117983 */ /* 0x001ee20000100800 */
[----:B------:R-:W-:-:S05]  /*8fe0*/  IMAD.X R16, R16, 0x1, R28, P1 ;  /* 0x0000000110107824 */ /* 0x000fca00008e061c */
[----:B------:R2:W-:Y:S02]  /*8ff0*/  STL [R1+0xf18], R16 ;  /* 0x000f181001007387 */ /* 0x0005e40000100800 */
[----:B--2---:R-:W-:-:S05]  /*9000*/  IADD3 R16, P1, PT, R18, R4, RZ ;  /* 0x0000000412107210 */ /* 0x004fca0007f3e0ff */
[----:B------:R3:W-:Y:S02]  /*9010*/  STL [R1+0xf20], R16 ;  /* 0x000f201001007387 */ /* 0x0007e40000100800 */
[----:B---3--:R-:W-:-:S05]  /*9020*/  IMAD.X R16, R25, 0x1, R17, P4 ;  /* 0x0000000119107824 */ /* 0x008fca00020e0611 */
[----:B------:R0:W-:Y:S04]  /*9030*/  STL [R1+0xf1c], R16 ;  /* 0x000f1c1001007387 */ /* 0x0001e80000100800 */
[----:B0-----:R-:W2:Y:S01]  /*9040*/  LDL.LU R16, [R1+0x1500] ;  /* 0x0015000001107983 */ /* 0x001ea20000300800 */
[----:B------:R-:W-:Y:S01]  /*9050*/  IADD3 R18, P4, PT, R18, R7, RZ ;  /* 0x0000000712127210 */ /* 0x000fe20007f9e0ff */
[----:B------:R-:W-:-:S04]  /*9060*/  IMAD.X R25, R25, 0x1, R28, P5 ;  /* 0x0000000119197824 */ /* 0x000fc800028e061c */
[----:B------:R0:W-:Y:S04]  /*9070*/  STL [R1+0xf14], R18 ;  /* 0x000f141201007387 */ /* 0x0001e80000100800 */
[----:B0-----:R-:W3:Y:S04]  /*9080*/  LDL.LU R18, [R1+0x194] ;  /* 0x0001940001127983 */ /* 0x001ee80000300800 */
[----:B------:R2:W-:Y:S02]  /*9090*/  STL [R1+0xf08], R25 ;  /* 0x000f081901007387 */ /* 0x0005e40000100800 */
[----:B--2---:R-:W-:-:S05]  /*90a0*/  IADD3 R25, P5, PT, R16, R4, RZ ;  /* 0x0000000410197210 */ /* 0x004fca0007fbe0ff */
[----:B------:R0:W-:Y:S02]  /*90b0*/  STL [R1+0xf10], R25 ;  /* 0x000f101901007387 */ /* 0x0001e40000100800 */
[----:B0-----:R-:W-:-:S05]  /*90c0*/  IMAD.X R25, R29, 0x1, R17, P1 ;  /* 0x000000011d197824 */ /* 0x001fca00008e0611 */
[----:B------:R0:W-:Y:S04]  /*90d0*/  STL [R1+0xf0c], R25 ;  /* 0x000f0c1901007387 */ /* 0x0001e80000100800 */
[----:B0-----:R-:W2:Y:S01]  /*90e0*/  LDL.LU R25, [R1+0x14fc] ;  /* 0x0014fc0001197983 */ /* 0x001ea20000300800 */
[----:B------:R-:W-:Y:S01]  /*90f0*/  IADD3 R16, P1, PT, R16, R7, RZ ;  /* 0x0000000710107210 */ /* 0x000fe20007f3e0ff */
[----:B------:R-:W-:-:S04]  /*9100*/  IMAD.X R29, R29, 0x1, R28, P4 ;  /* 0x000000011d1d7824 */ /* 0x000fc800020e061c */
[----:B------:R0:W-:Y:S04]  /*9110*/  STL [R1+0xf04], R16 ;  /* 0x000f041001007387 */ /* 0x0001e80000100800 */
[----:B0-----:R-:W4:Y:S04]  /*9120*/  LDL.LU R16, [R1+0x180] ;  /* 0x0001800001107983 */ /* 0x001f280000300800 */
        /* <DEDUP_REMOVED lines=11> */
[----:B0-----:R-:W-:-:S05]  /*91e0*/  IADD3 R18, P1, PT, R19, R4, RZ ;  /* 0x0000000413127210 */ /* 0x001fca0007f3e0ff */
[----:B------:R0:W-:Y:S02]  /*91f0*/  STL [R1+0xef0], R18 ;  /* 0x000ef01201007387 */ /* 0x0001e40000100800 */
[----:B0-----:R-:W-:-:S05]  /*9200*/  IMAD.X R18, R21, 0x1, R17, P4 ;  /* 0x0000000115127824 */ /* 0x001fca00020e0611 */
[----:B------:R0:W-:Y:S02]  /*9210*/  STL [R1+0xeec], R18 ;  /* 0x000eec1201007387 */ /* 0x0001e40000100800 */
[----:B0-----:R-:W-:Y:S02]  /*9220*/  SHF.R.S32.HI R18, RZ, 0x1f, R19 ;  /* 0x0000001fff127819 */ /* 0x001fe40000011413 */
[----:B------:R-:W-:-:S05]  /*9230*/  IADD3 R19, P4, PT, R19, R7, RZ ;  /* 0x0000000713137210 */ /* 0x000fca0007f9e0ff */
[----:B------:R0:W-:Y:S02]  /*9240*/  STL [R1+0xee4], R19 ;  /* 0x000ee41301007387 */ /* 0x0001e40000100800 */
[----:B0-----:R-:W-:Y:S02]  /*9250*/  IMAD.X R19, R21, 0x1, R28, P5 ;  /* 0x0000000115137824 */ /* 0x001fe400028e061c */
[----:B------:R-:W2:Y:S04]  /*9260*/  LDL.LU R21, [R1+0x14f8] ;  /* 0x0014f80001157983 */ /* 0x000ea80000300800 */
[----:B------:R5:W-:Y:S02]  /*9270*/  STL [R1+0xed8], R19 ;  /* 0x000ed81301007387 */ /* 0x000be40000100800 */
[----:B-----5:R-:W-:-:S05]  /*9280*/  IADD3 R19, P5, PT, R2, R4, RZ ;  /* 0x0000000402137210 */ /* 0x020fca0007fbe0ff */
[----:B------:R0:W-:Y:S02]  /*9290*/  STL [R1+0xee0], R19 ;  /* 0x000ee01301007387 */ /* 0x0001e40000100800 */
[----:B0-----:R-:W-:-:S05]  /*92a0*/  IMAD.X R19, R18, 0x1, R17, P1 ;  /* 0x0000000112137824 */ /* 0x001fca00008e0611 */
[----:B------:R0:W-:Y:S02]  /*92b0*/  STL [R1+0xedc], R19 ;  /* 0x000edc1301007387 */ /* 0x0001e40000100800 */
[----:B0-----:R-:W-:Y:S02]  /*92c0*/  IADD3 R19, P1, PT, R2, R7, RZ ;  /* 0x0000000702137210 */ /* 0x001fe40007f3e0ff */
[----:B------:R-:W5:Y:S04]  /*92d0*/  LDL.LU R7, [R1+0x14f4] ;  /* 0x0014f40001077983 */ /* 0x000f680000300800 */
[----:B------:R-:W4:Y:S04]  /*92e0*/  LDL R2, [R1+0x340] ;  /* 0x0003400001027983 */ /* 0x000f280000100800 */
[----:B------:R0:W-:Y:S02]  /*92f0*/  STL [R1+0xed4], R19 ;  /* 0x000ed41301007387 */ /* 0x0001e40000100800 */
[----:B0-----:R-:W-:-:S05]  /*9300*/  IMAD.X R19, R18, 0x1, R28, P4 ;  /* 0x0000000112137824 */ /* 0x001fca00020e061c */
[----:B------:R3:W-:Y:S02]  /*9310*/  STL [R1+0xec8], R19 ;  /* 0x000ec81301007387 */ /* 0x0007e40000100800 */
[----:B---3--:R-:W-:Y:S01]  /*9320*/  IMAD.X R19, R25, 0x1, R17, P5 ;  /* 0x0000000119137824 */ /* 0x008fe200028e0611 */
[----:B--2---:R-:W-:-:S05]  /*9330*/  IADD3 R18, P4, PT, R21, R4, RZ ;  /* 0x0000000415127210 */ /* 0x004fca0007f9e0ff */
[----:B------:R0:W-:Y:S04]  /*9340*/  STL [R1+0xed0], R18 ;  /* 0x000ed01201007387 */ /* 0x0001e80000100800 */
[----:B------:R1:W-:Y:S01]  /*9350*/  STL [R1+0xecc], R19 ;  /* 0x000ecc1301007387 */ /* 0x0003e20000100800 */
[----:B0-----:R-:W-:Y:S01]  /*9360*/  SHF.R.S32.HI R18, RZ, 0x1f, R21 ;  /* 0x0000001fff127819 */ /* 0x001fe20000011415 */
[----:B-1----:R-:W-:Y:S01]  /*9370*/  IMAD.X R19, R25, 0x1, R28, P1 ;  /* 0x0000000119137824 */ /* 0x002fe200008e061c */
[----:B-----5:R-:W-:Y:S02]  /*9380*/  IADD3 R25, P1, PT, R7, R4, RZ ;  /* 0x0000000407197210 */ /* 0x020fe40007f3e0ff */
[----:B----4-:R-:W-:-:S05]  /*9390*/  IADD3 R21, P5, PT, R21, R2, RZ ;  /* 0x0000000215157210 */ /* 0x010fca0007fbe0ff */
[----:B------:R0:W-:Y:S04]  /*93a0*/  STL [R1+0xec4], R21 ;  /* 0x000ec41501007387 */ /* 0x0001e80000100800 */
[----:B------:R-:W2:Y:S04]  /*93b0*/  LDL.LU R4, [R1+0x14f0] ;  /* 0x0014f00001047983 */ /* 0x000ea80000300800 */
[----:B------:R1:W-:Y:S01]  /*93c0*/  STL [R1+0xeb8], R19 ;  /* 0x000eb81301007387 */ /* 0x0003e20000100800 */
[----:B0-----:R-:W-:-:S03]  /*93d0*/  IMAD.X R21, R18, 0x1, R17, P4 ;  /* 0x0000000112157824 */ /* 0x001fc600020e0611 */
[----:B------:R-:W-:Y:S01]  /*93e0*/  STL [R1+0xec0], R25 ;  /* 0x000ec01901007387 */ /* 0x000fe20000100800 */
[----:B-1----:R-:W-:-:S03]  /*93f0*/  IADD3 R19, P4, PT, R7, R2, RZ ;  /* 0x0000000207137210 */ /* 0x002fc60007f9e0ff */
[----:B------:R-:W3:Y:S01]  /*9400*/  LDL R7, [R1+0x2ac] ;  /* 0x0002ac0001077983 */ /* 0x000ee20000100800 */
[----:B------:R-:W-:-:S03]  /*9410*/  IMAD.X R18, R18, 0x1, R28, P5 ;  /* 0x0000000112127824 */ /* 0x000fc600028e061c */
[----:B------:R-:W-:Y:S04]  /*9420*/  STL [R1+0xebc], R21 ;  /* 0x000ebc1501007387 */ /* 0x000fe80000100800 */
[----:B------:R0:W-:Y:S04]  /*9430*/  STL [R1+0xeb4], R19 ;  /* 0x000eb41301007387 */ /* 0x0001e80000100800 */
[----:B------:R1:W-:Y:S01]  /*9440*/  STL [R1+0xea8], R18 ;  /* 0x000ea81201007387 */ /* 0x0003e20000100800 */
[----:B0-----:R-:W-:Y:S01]  /*9450*/  IMAD.X R19, R16, 0x1, R17, P1 ;  /* 0x0000000110137824 */ /* 0x001fe200008e0611 */
[----:B-1----:R-:W-:-:S02]  /*9460*/  SHF.R.S32.HI R18, RZ, 0x1f, R6 ;  /* 0x0000001fff127819 */ /* 0x002fc40000011406 */
[----:B---3--:R-:W-:-:S05]  /*9470*/  IADD3 R21, P5, PT, R6, R7, RZ ;  /* 0x0000000706157210 */ /* 0x008fca0007fbe0ff */
[----:B------:R0:W-:Y:S04]  /*9480*/  STL [R1+0xeb0], R21 ;  /* 0x000eb01501007387 */ /* 0x0001e80000100800 */
[----:B------:R1:W-:Y:S01]  /*9490*/  STL [R1+0xeac], R19 ;  /* 0x000eac1301007387 */ /* 0x0003e20000100800 */
[----:B0-----:R-:W-:Y:S01]  /*94a0*/  IADD3 R21, P1, PT, R6, R2, RZ ;  /* 0x0000000206157210 */ /* 0x001fe20007f3e0ff */
[--C-:B-1----:R-:W-:Y:S01]  /*94b0*/  IMAD.X R19, R16, 0x1, R28.reuse, P4 ;  /* 0x0000000110137824 */ /* 0x102fe200020e061c */
[----:B--2---:R-:W-:Y:S01]  /*94c0*/  IADD3 R6, P4, PT, R4, R7, RZ ;  /* 0x0000000704067210 */ /* 0x004fe20007f9e0ff */
[C---:B------:R-:W-:Y:S02]  /*94d0*/  IMAD.X R16, R18.reuse, 0x1, R17, P5 ;  /* 0x0000000112107824 */ /* 0x040fe400028e0611 */
[----:B------:R-:W-:Y:S04]  /*94e0*/  STL [R1+0xea4], R21 ;  /* 0x000ea41501007387 */ /* 0x000fe80000100800 */
[----:B------:R-:W-:Y:S04]  /*94f0*/  STL [R1+0xe98], R19 ;  /* 0x000e981301007387 */ /* 0x000fe80000100800 */
[----:B------:R0:W-:Y:S04]  /*9500*/  STL [R1+0xea0], R6 ;  /* 0x000ea00601007387 */ /* 0x0001e80000100800 */
[----:B------:R-:W-:Y:S01]  /*9510*/  STL [R1+0xe9c], R16 ;  /* 0x000e9c1001007387 */ /* 0x000fe20000100800 */
[----:B0-----:R-:W-:-:S03]  /*9520*/  IMAD.X R6, R18, 0x1, R28, P1 ;  /* 0x0000000112067824 */ /* 0x001fc600008e061c */
[----:B------:R-:W2:Y:S01]  /*9530*/  LDL.LU R18, [R1+0x15c] ;  /* 0x00015c0001127983 */ /* 0x000ea20000300800 */
[----:B------:R-:W-:-:S05]  /*9540*/  IADD3 R4, P5, PT, R4, R2, RZ ;  /* 0x0000000204047210 */ /* 0x000fca0007fbe0ff */
[----:B------:R0:W-:Y:S04]  /*9550*/  STL [R1+0xe94], R4 ;  /* 0x000e940401007387 */ /* 0x0001e80000100800 */
[----:B------:R1:W-:Y:S01]  /*9560*/  STL [R1+0xe88], R6 ;  /* 0x000e880601007387 */ /* 0x0003e20000100800 */
[----:B0-----:R-:W-:Y:S01]  /*9570*/  IADD3 R4, P1, PT, R10, R7, RZ ;  /* 0x000000070a047210 */ /* 0x001fe20007f3e0ff */
[----:B-1----:R-:W-:-:S04]  /*9580*/  IMAD.X R6, R29, 0x1, R17, P4 ;  /* 0x000000011d067824 */ /* 0x002fc800020e0611 */
[----:B------:R0:W-:Y:S01]  /*9590*/  STL [R1+0xe90], R4 ;  /* 0x000e900401007387 */ /* 0x0001e20000100800 */
[----:B------:R-:W-:-:S03]  /*95a0*/  SHF.R.S32.HI R16, RZ, 0x1f, R10 ;  /* 0x0000001fff107819 */ /* 0x000fc6000001140a */
[----:B------:R1:W-:Y:S01]  /*95b0*/  STL [R1+0xe8c], R6 ;  /* 0x000e8c0601007387 */ /* 0x0003e20000100800 */
[----:B0-----:R-:W-:Y:S01]  /*95c0*/  IADD3 R4, P4, PT, R10, R2, RZ ;  /* 0x000000020a047210 */ /* 0x001fe20007f9e0ff */
[----:B------:R-:W-:Y:S01]  /*95d0*/  IMAD.X R10, R29, 0x1, R28, P5 ;  /* 0x000000011d0a7824 */ /* 0x000fe200028e061c */
[----:B-1----:R-:W-:-:S03]  /*95e0*/  IADD3 R6, P5, PT, R15, R7, RZ ;  /* 0x000000070f067210 */ /* 0x002fc60007fbe0ff */
[----:B------:R0:W-:Y:S01]  /*95f0*/  STL [R1+0xe84], R4 ;  /* 0x000e840401007387 */ /* 0x0001e20000100800 */
[----:B------:R-:W-:-:S03]  /*9600*/  SHF.R.S32.HI R29, RZ, 0x1f, R15 ;  /* 0x0000001fff1d7819 */ /* 0x000fc6000001140f */
[----:B------:R1:W-:Y:S04]  /*9610*/  STL [R1+0xe78], R10 ;  /* 0x000e780a01007387 */ /* 0x0003e80000100800 */
[----:B------:R3:W-:Y:S01]  /*9620*/  STL [R1+0xe80], R6 ;  /* 0x000e800601007387 */ /* 0x0007e20000100800 */
[C---:B0-----:R-:W-:Y:S02]  /*9630*/  IMAD.X R4, R16.reuse, 0x1, R17, P1 ;  /* 0x0000000110047824 */ /* 0x041fe400008e0611 */
[----:B-1----:R-:W-:Y:S01]  /*9640*/  IMAD.X R10, R16, 0x1, R28, P4 ;  /* 0x00000001100a7824 */ /* 0x002fe200020e061c */
[----:B---3--:R-:W-:Y:S02]  /*9650*/  IADD3 R6, P1, PT, R15, R2, RZ ;  /* 0x000000020f067210 */ /* 0x008fe40007f3e0ff */
[----:B------:R0:W-:Y:S04]  /*9660*/  STL [R1+0xe7c], R4 ;  /* 0x000e7c0401007387 */ /* 0x0001e80000100800 */
[----:B------:R1:W-:Y:S01]  /*9670*/  STL [R1+0xe74], R6 ;  /* 0x000e740601007387 */ /* 0x0003e20000100800 */
[----:B0-----:R-:W-:-:S03]  /*9680*/  IADD3 R4, P4, PT, R0, R7, RZ ;  /* 0x0000000700047210 */ /* 0x001fc60007f9e0ff */
[----:B------:R0:W-:Y:S01]  /*9690*/  STL [R1+0xe68], R10 ;  /* 0x000e680a01007387 */ /* 0x0001e20000100800 */
[----:B-1----:R-:W-:-:S03]  /*96a0*/  IMAD.X R6, R29, 0x1, R17, P5 ;  /* 0x000000011d067824 */ /* 0x002fc600028e0611 */
[----:B------:R1:W-:Y:S01]  /*96b0*/  STL [R1+0xe70], R4 ;  /* 0x000e700401007387 */ /* 0x0003e20000100800 */
[----:B------:R-:W-:-:S03]  /*96c0*/  SHF.R.S32.HI R16, RZ, 0x1f, R0 ;  /* 0x0000001fff107819 */ /* 0x000fc60000011400 */
[----:B------:R3:W-:Y:S01]  /*96d0*/  STL [R1+0xe6c], R6 ;  /* 0x000e6c0601007387 */ /* 0x0007e20000100800 */
[----:B0-----:R-:W0:Y:S01]  /*96e0*/  LDC R10, c[0x0][0x3d8] ;  /* 0x0000f600ff0a7b82 */ /* 0x001e220000000800 */
[----:B-1----:R-:W-:Y:S01]  /*96f0*/  IADD3 R4, P5, PT, R0, R2, RZ ;  /* 0x0000000200047210 */ /* 0x002fe20007fbe0ff */
[----:B---3--:R-:W-:Y:S01]  /*9700*/  IMAD.X R6, R29, 0x1, R28, P1 ;  /* 0x000000011d067824 */ /* 0x008fe200008e061c */
[----:B------:R-:W-:-:S03]  /*9710*/  IADD3 R0, P1, PT, R14, R7, RZ ;  /* 0x000000070e007210 */ /* 0x000fc60007f3e0ff */
[----:B------:R1:W-:Y:S01]  /*9720*/  STL [R1+0xe64], R4 ;  /* 0x000e640401007387 */ /* 0x0003e20000100800 */
[----:B------:R-:W-:-:S03]  /*9730*/  SHF.R.S32.HI R29, RZ, 0x1f, R14 ;  /* 0x0000001fff1d7819 */ /* 0x000fc6000001140e */
[----:B------:R3:W-:Y:S04]  /*9740*/  STL [R1+0xe58], R6 ;  /* 0x000e580601007387 */ /* 0x0007e80000100800 */
[----:B------:R4:W-:Y:S01]  /*9750*/  STL [R1+0xe60], R0 ;  /* 0x000e600001007387 */ /* 0x0009e20000100800 */
[C---:B-1----:R-:W-:Y:S02]  /*9760*/  IMAD.X R4, R16.reuse, 0x1, R17, P4 ;  /* 0x0000000110047824 */ /* 0x042fe400020e0611 */
[----:B---3--:R-:W-:-:S03]  /*9770*/  IMAD.X R6, R16, 0x1, R28, P5 ;  /* 0x0000000110067824 */ /* 0x008fc600028e061c */
[----:B------:R1:W-:Y:S01]  /*9780*/  STL [R1+0xe5c], R4 ;  /* 0x000e5c0401007387 */ /* 0x0003e20000100800 */
[----:B----4-:R-:W-:-:S05]  /*9790*/  IADD3 R0, P4, PT, R14, R2, RZ ;  /* 0x000000020e007210 */ /* 0x010fca0007f9e0ff */
[----:B------:R3:W-:Y:S01]  /*97a0*/  STL [R1+0xe54], R0 ;  /* 0x000e540001007387 */ /* 0x0007e20000100800 */
[----:B-1----:R-:W-:-:S03]  /*97b0*/  IADD3 R4, P5, PT, R11, R7, RZ ;  /* 0x000000070b047210 */ /* 0x002fc60007fbe0ff */
[----:B------:R1:W-:Y:S01]  /*97c0*/  STL [R1+0xe48], R6 ;  /* 0x000e480601007387 */ /* 0x0003e20000100800 */
[----:B---3--:R-:W-:-:S03]  /*97d0*/  IMAD.X R0, R29, 0x1, R17, P1 ;  /* 0x000000011d007824 */ /* 0x008fc600008e0611 */
[----:B------:R3:W-:Y:S01]  /*97e0*/  STL [R1+0xe50], R4 ;  /* 0x000e500401007387 */ /* 0x0007e20000100800 */
[----:B------:R-:W-:Y:S01]  /*97f0*/  SHF.R.S32.HI R16, RZ, 0x1f, R11 ;  /* 0x0000001fff107819 */ /* 0x000fe2000001140b */
[----:B-1----:R-:W-:Y:S02]  /*9800*/  IMAD.X R6, R29, 0x1, R28, P4 ;  /* 0x000000011d067824 */ /* 0x002fe400020e061c */
[----:B------:R1:W-:Y:S01]  /*9810*/  STL [R1+0xe4c], R0 ;  /* 0x000e4c0001007387 */ /* 0x0003e20000100800 */
[----:B---3--:R-:W-:Y:S02]  /*9820*/  IADD3 R4, P1, PT, R11, R2, RZ ;  /* 0x000000020b047210 */ /* 0x008fe40007f3e0ff */
[----:B-1----:R-:W-:-:S03]  /*9830*/  IADD3 R0, P4, PT, R5, R7, RZ ;  /* 0x0000000705007210 */ /* 0x002fc60007f9e0ff */
[----:B------:R1:W-:Y:S01]  /*9840*/  STL [R1+0xe44], R4 ;  /* 0x000e440401007387 */ /* 0x0003e20000100800 */
[----:B------:R-:W-:-:S03]  /*9850*/  SHF.R.S32.HI R29, RZ, 0x1f, R5 ;  /* 0x0000001fff1d7819 */ /* 0x000fc60000011405 */
[----:B------:R3:W-:Y:S04]  /*9860*/  STL [R1+0xe38], R6 ;  /* 0x000e380601007387 */ /* 0x0007e80000100800 */
[----:B------:R4:W-:Y:S01]  /*9870*/  STL [R1+0xe40], R0 ;  /* 0x000e400001007387 */ /* 0x0009e20000100800 */
[C-C-:B-1----:R-:W-:Y:S01]  /*9880*/  IMAD.X R4, R16.reuse, 0x1, R17.reuse, P5 ;  /* 0x0000000110047824 */ /* 0x142fe200028e0611 */
[----:B---3--:R-:W1:Y:S01]  /*9890*/  LDC R6, c[0x0][0x3d8] ;  /* 0x0000f600ff067b82 */ /* 0x008e620000000800 */
[----:B----4-:R-:W-:Y:S01]  /*98a0*/  IADD3 R0, P5, PT, R5, R2, RZ ;  /* 0x0000000205007210 */ /* 0x010fe20007fbe0ff */
[----:B------:R-:W-:Y:S02]  /*98b0*/  IMAD.X R5, R16, 0x1, R28, P1 ;  /* 0x0000000110057824 */ /* 0x000fe400008e061c */
[----:B------:R3:W-:Y:S04]  /*98c0*/  STL [R1+0xe3c], R4 ;  /* 0x000e3c0401007387 */ /* 0x0007e80000100800 */
[----:B------:R4:W-:Y:S04]  /*98d0*/  STL [R1+0xe34], R0 ;  /* 0x000e340001007387 */ /* 0x0009e80000100800 */
[----:B------:R5:W-:Y:S01]  /*98e0*/  STL [R1+0xe28], R5 ;  /* 0x000e280501007387 */ /* 0x000be20000100800 */
[----:B---3--:R-:W-:Y:S01]  /*98f0*/  IADD3 R4, P1, PT, R13, R7, RZ ;  /* 0x000000070d047210 */ /* 0x008fe20007f3e0ff */
[----:B----4-:R-:W-:-:S04]  /*9900*/  IMAD.X R0, R29, 0x1, R17, P4 ;  /* 0x000000011d007824 */ /* 0x010fc800020e0611 */
[----:B------:R3:W-:Y:S01]  /*9910*/  STL [R1+0xe30], R4 ;  /* 0x000e300401007387 */ /* 0x0007e20000100800 */
[----:B-----5:R-:W-:-:S03]  /*9920*/  IADD3 R5, P4, PT, R13, R2, RZ ;  /* 0x000000020d057210 */ /* 0x020fc60007f9e0ff */
[----:B------:R4:W-:Y:S04]  /*9930*/  STL [R1+0xe2c], R0 ;  /* 0x000e2c0001007387 */ /* 0x0009e80000100800 */
[----:B------:R-:W-:Y:S01]  /*9940*/  STL [R1+0xe24], R5 ;  /* 0x000e240501007387 */ /* 0x000fe20000100800 */
[----:B---3--:R-:W-:-:S03]  /*9950*/  IMAD.X R4, R29, 0x1, R28, P5 ;  /* 0x000000011d047824 */ /* 0x008fc600028e061c */
[----:B------:R-:W3:Y:S01]  /*9960*/  LDL.LU R29, [R1+0x140] ;  /* 0x00014000011d7983 */ /* 0x000ee20000300800 */
[----:B----4-:R-:W-:-:S03]  /*9970*/  IADD3 R0, P5, PT, R23, R7, RZ ;  /* 0x0000000717007210 */ /* 0x010fc60007fbe0ff */
[----:B------:R2:W-:Y:S04]  /*9980*/  STL [R1+0xe18], R4 ;  /* 0x000e180401007387 */ /* 0x0005e80000100800 */
[----:B------:R4:W-:Y:S01]  /*9990*/  STL [R1+0xe20], R0 ;  /* 0x000e200001007387 */ /* 0x0009e20000100800 */
[C---:B--2---:R-:W-:Y:S01]  /*99a0*/  IMAD.X R4, R18.reuse, 0x1, R17, P1 ;  /* 0x0000000112047824 */ /* 0x044fe200008e0611 */
[----:B----4-:R-:W-:Y:S01]  /*99b0*/  IADD3 R0, P1, PT, R23, R2, RZ ;  /* 0x0000000217007210 */ /* 0x010fe20007f3e0ff */
[----:B------:R-:W-:-:S03]  /*99c0*/  IMAD.X R5, R18, 0x1, R28, P4 ;  /* 0x0000000112057824 */ /* 0x000fc600020e061c */
[----:B------:R2:W-:Y:S04]  /*99d0*/  STL [R1+0xe1c], R4 ;  /* 0x000e1c0401007387 */ /* 0x0005e80000100800 */
[----:B------:R4:W-:Y:S04]  /*99e0*/  STL [R1+0xe14], R0 ;  /* 0x000e140001007387 */ /* 0x0009e80000100800 */
[----:B------:R5:W-:Y:S04]  /*99f0*/  STL [R1+0xe08], R5 ;  /* 0x000e080501007387 */ /* 0x000be80000100800 */
[----:B------:R-:W0:Y:S01]  /*9a00*/  LDL R19, [R1+0x358] ;  /* 0x0003580001137983 */ /* 0x000e220000100800 */
[----:B------:R-:W-:-:S02]  /*9a10*/  SHF.R.S32.HI R16, RZ, 0x1f, R23 ;  /* 0x0000001fff107819 */ /* 0x000fc40000011417 */
[----:B--2---:R-:W-:-:S03]  /*9a20*/  IADD3 R4, P4, PT, R27, R7, RZ ;  /* 0x000000071b047210 */ /* 0x004fc60007f9e0ff */
[C---:B----4-:R-:W-:Y:S02]  /*9a30*/  IMAD.X R0, R16.reuse, 0x1, R17, P5 ;  /* 0x0000000110007824 */ /* 0x050fe400028e0611 */
[----:B------:R2:W-:Y:S01]  /*9a40*/  STL [R1+0xe10], R4 ;  /* 0x000e100401007387 */ /* 0x0005e20000100800 */
[----:B------:R-:W-:Y:S01]  /*9a50*/  SHF.R.S32.HI R18, RZ, 0x1f, R27 ;  /* 0x0000001fff127819 */ /* 0x000fe2000001141b */
[----:B-----5:R-:W-:Y:S02]  /*9a60*/  IMAD.X R5, R16, 0x1, R28, P1 ;  /* 0x0000000110057824 */ /* 0x020fe400008e061c */
[----:B------:R4:W-:Y:S01]  /*9a70*/  STL [R1+0xe0c], R0 ;  /* 0x000e0c0001007387 */ /* 0x0009e20000100800 */
[----:B--2---:R-:W-:Y:S02]  /*9a80*/  IADD3 R4, P5, PT, R27, R2, RZ ;  /* 0x000000021b047210 */ /* 0x004fe40007fbe0ff */
[----:B----4-:R-:W-:-:S03]  /*9a90*/  IADD3 R0, P1, PT, R24, R7, RZ ;  /* 0x0000000718007210 */ /* 0x010fc60007f3e0ff */
[----:B------:R2:W-:Y:S01]  /*9aa0*/  STL [R1+0xe04], R4 ;  /* 0x000e040401007387 */ /* 0x0005e20000100800 */
[----:B------:R-:W-:-:S03]  /*9ab0*/  SHF.R.S32.HI R16, RZ, 0x1f, R24 ;  /* 0x0000001fff107819 */ /* 0x000fc60000011418 */
[----:B------:R4:W-:Y:S01]  /*9ac0*/  STL [R1+0xdf8], R5 ;  /* 0x000df80501007387 */ /* 0x0009e20000100800 */
[----:B--2---:R-:W-:-:S03]  /*9ad0*/  IMAD.X R4, R18, 0x1, R17, P4 ;  /* 0x0000000112047824 */ /* 0x004fc600020e0611 */
[----:B------:R2:W-:Y:S01]  /*9ae0*/  STL [R1+0xe00], R0 ;  /* 0x000e000001007387 */ /* 0x0005e20000100800 */
[----:B----4-:R-:W-:-:S03]  /*9af0*/  IMAD.X R5, R18, 0x1, R28, P5 ;  /* 0x0000000112057824 */ /* 0x010fc600028e061c */
[----:B------:R4:W-:Y:S01]  /*9b00*/  STL [R1+0xdfc], R4 ;  /* 0x000dfc0401007387 */ /* 0x0009e20000100800 */
[----:B--2---:R-:W-:Y:S02]  /*9b10*/  IADD3 R0, P4, PT, R24, R2, RZ ;  /* 0x0000000218007210 */ /* 0x004fe40007f9e0ff */
[----:B----4-:R-:W-:-:S03]  /*9b20*/  IADD3 R4, P5, PT, R12, R7, RZ ;  /* 0x000000070c047210 */ /* 0x010fc60007fbe0ff */
[----:B------:R2:W-:Y:S01]  /*9b30*/  STL [R1+0xdf4], R0 ;  /* 0x000df40001007387 */ /* 0x0005e20000100800 */
[----:B------:R-:W-:-:S03]  /*9b40*/  SHF.R.S32.HI R18, RZ, 0x1f, R12 ;  /* 0x0000001fff127819 */ /* 0x000fc6000001140c */
[----:B------:R4:W-:Y:S04]  /*9b50*/  STL [R1+0xde8], R5 ;  /* 0x000de80501007387 */ /* 0x0009e80000100800 */
[----:B------:R5:W-:Y:S01]  /*9b60*/  STL [R1+0xdf0], R4 ;  /* 0x000df00401007387 */ /* 0x000be20000100800 */
[C---:B--2---:R-:W-:Y:S02]  /*9b70*/  IMAD.X R0, R16.reuse, 0x1, R17, P1 ;  /* 0x0000000110007824 */ /* 0x044fe400008e0611 */
[----:B----4-:R-:W-:-:S03]  /*9b80*/  IMAD.X R5, R16, 0x1, R28, P4 ;  /* 0x0000000110057824 */ /* 0x010fc600020e061c */
[----:B------:R2:W-:Y:S01]  /*9b90*/  STL [R1+0xdec], R0 ;  /* 0x000dec0001007387 */ /* 0x0005e20000100800 */
[----:B-----5:R-:W-:-:S05]  /*9ba0*/  IADD3 R4, P1, PT, R12, R2, RZ ;  /* 0x000000020c047210 */ /* 0x020fca0007f3e0ff */
[----:B------:R4:W-:Y:S01]  /*9bb0*/  STL [R1+0xde4], R4 ;  /* 0x000de40401007387 */ /* 0x0009e20000100800 */
[----:B--2---:R-:W-:-:S03]  /*9bc0*/  IADD3 R0, P4, PT, R20, R7, RZ ;  /* 0x0000000714007210 */ /* 0x004fc60007f9e0ff */
[----:B------:R2:W-:Y:S01]  /*9bd0*/  STL [R1+0xdd8], R5 ;  /* 0x000dd80501007387 */ /* 0x0005e20000100800 */
[----:B------:R-:W-:Y:S01]  /*9be0*/  SHF.R.S32.HI R16, RZ, 0x1f, R20 ;  /* 0x0000001fff107819 */ /* 0x000fe20000011414 */
[C---:B----4-:R-:W-:Y:S02]  /*9bf0*/  IMAD.X R4, R18.reuse, 0x1, R17, P5 ;  /* 0x0000000112047824 */ /* 0x050fe400028e0611 */
[----:B------:R4:W-:Y:S01]  /*9c00*/  STL [R1+0xde0], R0 ;  /* 0x000de00001007387 */ /* 0x0009e20000100800 */
[----:B--2---:R-:W-:-:S03]  /*9c10*/  IMAD.X R5, R18, 0x1, R28, P1 ;  /* 0x0000000112057824 */ /* 0x004fc600008e061c */
[----:B------:R2:W-:Y:S01]  /*9c20*/  STL [R1+0xddc], R4 ;  /* 0x000ddc0401007387 */ /* 0x0005e20000100800 */
[----:B----4-:R-:W-:Y:S02]  /*9c30*/  IADD3 R0, P5, PT, R20, R2, RZ ;  /* 0x0000000214007210 */ /* 0x010fe40007fbe0ff */
[----:B--2---:R-:W-:-:S03]  /*9c40*/  IADD3 R4, P1, PT, R22, R7, RZ ;  /* 0x0000000716047210 */ /* 0x004fc60007f3e0ff */
[----:B------:R2:W-:Y:S01]  /*9c50*/  STL [R1+0xdd4], R0 ;  /* 0x000dd40001007387 */ /* 0x0005e20000100800 */
[----:B------:R-:W-:-:S03]  /*9c60*/  SHF.R.S32.HI R18, RZ, 0x1f, R22 ;  /* 0x0000001fff127819 */ /* 0x000fc60000011416 */
[----:B------:R-:W-:Y:S04]  /*9c70*/  STL [R1+0xdc8], R5 ;  /* 0x000dc80501007387 */ /* 0x000fe80000100800 */
[----:B------:R4:W-:Y:S01]  /*9c80*/  STL [R1+0xdd0], R4 ;  /* 0x000dd00401007387 */ /* 0x0009e20000100800 */
[----:B--2---:R-:W-:-:S05]  /*9c90*/  IMAD.X R0, R16, 0x1, R17, P4 ;  /* 0x0000000110007824 */ /* 0x004fca00020e0611 */
[----:B------:R2:W-:Y:S01]  /*9ca0*/  STL [R1+0xdcc], R0 ;  /* 0x000dcc0001007387 */ /* 0x0005e20000100800 */
[----:B----4-:R-:W-:-:S05]  /*9cb0*/  IADD3 R4, P4, PT, R22, R2, RZ ;  /* 0x0000000216047210 */ /* 0x010fca0007f9e0ff */
[----:B------:R4:W-:Y:S01]  /*9cc0*/  STL [R1+0xdc4], R4 ;  /* 0x000dc40401007387 */ /* 0x0009e20000100800 */
[----:B--2---:R-:W-:Y:S01]  /*9cd0*/  IMAD.X R0, R16, 0x1, R28, P5 ;  /* 0x0000000110007824 */ /* 0x004fe200028e061c */
[----:B------:R-:W-:Y:S01]  /*9ce0*/  IADD3 R5, P5, PT, R26, R7, RZ ;  /* 0x000000071a057210 */ /* 0x000fe20007fbe0ff */
[----:B------:R-:W2:Y:S03]  /*9cf0*/  LDC R16, c[0x0][0x3d8] ;  /* 0x0000f600ff107b82 */ /* 0x000ea60000000800 */
[----:B------:R5:W-:Y:S01]  /*9d00*/  STL [R1+0xdb8], R0 ;  /* 0x000db80001007387 */ /* 0x000be20000100800 */
[----:B----4-:R-:W-:-:S03]  /*9d10*/  IMAD.X R4, R18, 0x1, R17, P1 ;  /* 0x0000000112047824 */ /* 0x010fc600008e0611 */
[----:B------:R-:W-:Y:S04]  /*9d20*/  STL [R1+0xdc0], R5 ;  /* 0x000dc00501007387 */ /* 0x000fe80000100800 */
[----:B------:R4:W-:Y:S01]  /*9d30*/  STL [R1+0xdbc], R4 ;  /* 0x000dbc0401007387 */ /* 0x0009e20000100800 */
[----:B-----5:R-:W-:Y:S01]  /*9d40*/  IADD3 R0, P1, PT, R26, R2, RZ ;  /* 0x000000021a007210 */ /* 0x020fe20007f3e0ff */
[----:B----4-:R-:W-:Y:S02]  /*9d50*/  IMAD.X R4, R18, 0x1, R28, P4 ;  /* 0x0000000112047824 */ /* 0x010fe400020e061c */
[----:B------:R-:W4:Y:S02]  /*9d60*/  LDC R18, c[0x0][0x3d8] ;  /* 0x0000f600ff127b82 */ /* 0x000f240000000800 */
[----:B------:R5:W-:Y:S04]  /*9d70*/  STL [R1+0xdb4], R0 ;  /* 0x000db40001007387 */ /* 0x000be80000100800 */
[----:B------:R-:W-:Y:S01]  /*9d80*/  STL [R1+0xda4], R4 ;  /* 0x000da40401007387 */ /* 0x000fe20000100800 */
[----:B-----5:R-:W-:-:S05]  /*9d90*/  IADD3 R0, P4, PT, R8, R7, RZ ;  /* 0x0000000708007210 */ /* 0x020fca0007f9e0ff */
[----:B------:R3:W-:Y:S02]  /*9da0*/  STL [R1+0xdac], R0 ;  /* 0x000dac0001007387 */ /* 0x0007e40000100800 */
[C---:B---3--:R-:W-:Y:S02]  /*9db0*/  IMAD.X R0, R29.reuse, 0x1, R17, P5 ;  /* 0x000000011d007824 */ /* 0x048fe400028e0611 */
[----:B----4-:R-:W-:Y:S02]  /*9dc0*/  IMAD R25, R18, 0x5, RZ ;  /* 0x0000000512197824 */ /* 0x010fe400078e02ff */
[----:B------:R-:W3:Y:S01]  /*9dd0*/  LDC R18, c[0x0][0x3d8] ;  /* 0x0000f600ff127b82 */ /* 0x000ee20000000800 */
[----:B------:R4:W-:Y:S02]  /*9de0*/  STL [R1+0xda8], R0 ;  /* 0x000da80001007387 */ /* 0x0009e40000100800 */
[----:B----4-:R-:W-:-:S05]  /*9df0*/  IMAD.X R0, R29, 0x1, R28, P1 ;  /* 0x000000011d007824 */ /* 0x010fca00008e061c */
[----:B------:R-:W4:Y:S01]  /*9e00*/  LDC R29, c[0x0][0x3d8] ;  /* 0x0000f600ff1d7b82 */ /* 0x000f220000000800 */
[----:B--2---:R-:W-:Y:S01]  /*9e10*/  IMAD.SHL.U32 R4, R16, 0x4, RZ ;  /* 0x0000000410047824 */ /* 0x004fe200078e00ff */
[----:B------:R-:W-:Y:S01]  /*9e20*/  SHF.R.S32.HI R16, RZ, 0x1f, R8 ;  /* 0x0000001fff107819 */ /* 0x000fe20000011408 */
[----:B---3--:R-:W-:-:S03]  /*9e30*/  IMAD R21, R18, 0x6, RZ ;  /* 0x0000000612157824 */ /* 0x008fc600078e02ff */
[----:B------:R-:W-:Y:S01]  /*9e40*/  IADD3 R5, P5, PT, R4, R3, RZ ;  /* 0x0000000304057210 */ /* 0x000fe20007fbe0ff */
[----:B----4-:R-:W-:Y:S02]  /*9e50*/  IMAD R18, R29, 0x7, RZ ;  /* 0x000000071d127824 */ /* 0x010fe400078e02ff */
[----:B------:R-:W2:Y:S02]  /*9e60*/  LDC R29, c[0x0][0x3d8] ;  /* 0x0000f600ff1d7b82 */ /* 0x000ea40000000800 */
[----:B------:R3:W-:Y:S01]  /*9e70*/  STL [R1+0xdb0], R5 ;  /* 0x000db00501007387 */ /* 0x0007e20000100800 */
[----:B------:R-:W-:-:S03]  /*9e80*/  IADD3 RZ, P3, PT, R3, UR14, RZ ;  /* 0x0000000e03ff7c10 */ /* 0x000fc6000ff7e0ff */
[----:B------:R4:W-:Y:S01]  /*9e90*/  STL [R1+0x5c8], R0 ;  /* 0x0005c80001007387 */ /* 0x0009e20000100800 */
[----:B---3--:R-:W-:Y:S01]  /*9ea0*/  IADD3 R5, P1, PT, R25, R3, RZ ;  /* 0x0000000319057210 */ /* 0x008fe20007f3e0ff */
[----:B----4-:R-:W-:-:S04]  /*9eb0*/  IMAD.X R0, R16, 0x1, R17, P4 ;  /* 0x0000000110007824 */ /* 0x010fc800020e0611 */
[----:B------:R3:W-:Y:S04]  /*9ec0*/  STL [R1+0x5e4], R5 ;  /* 0x0005e40501007387 */ /* 0x0007e80000100800 */
[----:B------:R0:W-:Y:S01]  /*9ed0*/  STL [R1+0x5cc], R0 ;  /* 0x0005cc0001007387 */ /* 0x0001e20000100800 */
[----:B--2---:R-:W-:Y:S02]  /*9ee0*/  IMAD.SHL.U32 R15, R29, 0x2, RZ ;  /* 0x000000021d0f7824 */ /* 0x004fe400078e00ff */
[----:B------:R-:W2:Y:S01]  /*9ef0*/  LDC R29, c[0x0][0x3d8] ;  /* 0x0000f600ff1d7b82 */ /* 0x000ea20000000800 */
[----:B---3--:R-:W-:-:S05]  /*9f00*/  IADD3 R5, P4, PT, R21, R3, RZ ;  /* 0x0000000315057210 */ /* 0x008fca0007f9e0ff */
[----:B------:R3:W-:Y:S01]  /*9f10*/  STL [R1+0x5ec], R5 ;  /* 0x0005ec0501007387 */ /* 0x0007e20000100800 */
[----:B--2---:R-:W-:Y:S01]  /*9f20*/  IMAD R29, R29, 0x9, RZ ;  /* 0x000000091d1d7824 */ /* 0x004fe200078e02ff */
[----:B0-----:R-:W-:Y:S01]  /*9f30*/  LEA.HI.X.SX32 R0, R10, R19, 0x1, P3 ;  /* 0x000000130a007211 */ /* 0x001fe200018f0eff */
[----:B-1----:R-:W-:Y:S02]  /*9f40*/  IMAD.SHL.U32 R10, R6, 0x8, RZ ;  /* 0x00000008060a7824 */ /* 0x002fe400078e00ff */
[----:B------:R-:W0:Y:S01]  /*9f50*/  LDC R6, c[0x0][0x3d8] ;  /* 0x0000f600ff067b82 */ /* 0x000e220000000800 */
[----:B---3--:R-:W-:Y:S01]  /*9f60*/  IADD3 R5, P3, PT, R18, R3, RZ ;  /* 0x0000000312057210 */ /* 0x008fe20007f7e0ff */
[----:B------:R1:W-:Y:S04]  /*9f70*/  STL [R1+0x5d0], R0 ;  /* 0x0005d00001007387 */ /* 0x0003e80000100800 */
[----:B------:R2:W-:Y:S01]  /*9f80*/  STL [R1+0x5f4], R5 ;  /* 0x0005f40501007387 */ /* 0x0005e20000100800 */
[----:B-1----:R-:W-:-:S02]  /*9f90*/  LEA.HI.X.SX32 R0, R15, R19, 0x1, P2 ;  /* 0x000000130f007211 */ /* 0x002fc400010f0eff */
[----:B------:R-:W1:Y:S01]  /*9fa0*/  LDC R15, c[0x0][0x3d8] ;  /* 0x0000f600ff0f7b82 */ /* 0x000e620000000800 */
[----:B--2---:R-:W-:Y:S02]  /*9fb0*/  IADD3 R5, P2, PT, R10, R3, RZ ;  /* 0x000000030a057210 */ /* 0x004fe40007f5e0ff */
[----:B------:R2:W-:Y:S01]  /*9fc0*/  STL [R1+0x5d4], R0 ;  /* 0x0005d40001007387 */ /* 0x0005e20000100800 */
[----:B0-----:R-:W-:-:S03]  /*9fd0*/  IMAD R6, R6, 0x3, RZ ;  /* 0x0000000306067824 */ /* 0x001fc600078e02ff */
[----:B------:R0:W-:Y:S02]  /*9fe0*/  STL [R1+0x5fc], R5 ;  /* 0x0005fc0501007387 */ /* 0x0001e40000100800 */
[----:B--2---:R-:W-:Y:S02]  /*9ff0*/  LEA.HI.X.SX32 R0, R6, R19, 0x1, P6 ;  /* 0x0000001306007211 */ /* 0x004fe400030f0eff */
[----:B------:R-:W2:Y:S03]  /*a000*/  LDC R6, c[0x0][0x3d8] ;  /* 0x0000f600ff067b82 */ /* 0x000ea60000000800 */
[----:B------:R3:W-:Y:S01]  /*a010*/  STL [R1+0x5d8], R0 ;  /* 0x0005d80001007387 */ /* 0x0007e20000100800 */
[----:B0-----:R-:W-:-:S05]  /*a020*/  IADD3 R5, P6, PT, R29, R3, RZ ;  /* 0x000000031d057210 */ /* 0x001fca0007fde0ff */
[----:B------:R-:W-:Y:S01]  /*a030*/  STL [R1+0x604], R5 ;  /* 0x0006040501007387 */ /* 0x000fe20000100800 */
[-C--:B---3--:R-:W-:Y:S02]  /*a040*/  LEA.HI.X.SX32 R0, R4, R19.reuse, 0x1, P5 ;  /* 0x0000001304007211 */ /* 0x088fe400028f0eff */
[----:B------:R-:W0:Y:S03]  /*a050*/  LDC R4, c[0x0][0x3d8] ;  /* 0x0000f600ff047b82 */ /* 0x000e260000000800 */
[----:B------:R3:W-:Y:S01]  /*a060*/  STL [R1+0x5dc], R0 ;  /* 0x0005dc0001007387 */ /* 0x0007e20000100800 */
[----:B-1----:R-:W-:Y:S01]  /*a070*/  IMAD R15, R15, 0xa, RZ ;  /* 0x0000000a0f0f7824 */ /* 0x002fe200078e02ff */
[----:B---3--:R-:W-:-:S03]  /*a080*/  LEA.HI.X.SX32 R0, R25, R19, 0x1, P1 ;  /* 0x0000001319007211 */ /* 0x008fc600008f0eff */
[----:B------:R-:W1:Y:S01]  /*a090*/  LDC R25, c[0x0][0x3d8] ;  /* 0x0000f600ff197b82 */ /* 0x000e620000000800 */
[----:B------:R-:W-:Y:S01]  /*a0a0*/  IADD3 R5, P5, PT, R15, R3, RZ ;  /* 0x000000030f057210 */ /* 0x000fe20007fbe0ff */
[----:B--2---:R-:W-:-:S04]  /*a0b0*/  IMAD R6, R6, 0xb, RZ ;  /* 0x0000000b06067824 */ /* 0x004fc800078e02ff */
[----:B------:R2:W-:Y:S01]  /*a0c0*/  STL [R1+0x60c], R5 ;  /* 0x00060c0501007387 */ /* 0x0005e20000100800 */
[----:B0-----:R-:W-:-:S03]  /*a0d0*/  IMAD R4, R4, 0xc, RZ ;  /* 0x0000000c04047824 */ /* 0x001fc600078e02ff */
[----:B------:R0:W-:Y:S01]  /*a0e0*/  STL [R1+0x5e0], R0 ;  /* 0x0005e00001007387 */ /* 0x0001e20000100800 */
[----:B--2---:R-:W-:Y:S02]  /*a0f0*/  IADD3 R5, P1, PT, R6, R3, RZ ;  /* 0x0000000306057210 */ /* 0x004fe40007f3e0ff */
[----:B0-----:R-:W-:Y:S02]  /*a100*/  LEA.HI.X.SX32 R0, R21, R19, 0x1, P4 ;  /* 0x0000001315007211 */ /* 0x001fe400020f0eff */
[----:B------:R-:W0:Y:S01]  /*a110*/  LDC R21, c[0x0][0x3d8] ;  /* 0x0000f600ff157b82 */ /* 0x000e220000000800 */
[----:B------:R2:W-:Y:S01]  /*a120*/  STL [R1+0x614], R5 ;  /* 0x0006140501007387 */ /* 0x0005e20000100800 */
[----:B-1----:R-:W-:-:S03]  /*a130*/  IMAD R25, R25, 0xd, RZ ;  /* 0x0000000d19197824 */ /* 0x002fc600078e02ff */
[----:B------:R1:W-:Y:S01]  /*a140*/  STL [R1+0x5e8], R0 ;  /* 0x0005e80001007387 */ /* 0x0003e20000100800 */
[----:B--2---:R-:W-:Y:S02]  /*a150*/  IADD3 R5, P4, PT, R4, R3, RZ ;  /* 0x0000000304057210 */ /* 0x004fe40007f9e0ff */
[----:B-1----:R-:W-:Y:S02]  /*a160*/  LEA.HI.X.SX32 R0, R18, R19, 0x1, P3 ;  /* 0x0000001312007211 */ /* 0x002fe400018f0eff */
[----:B------:R-:W1:Y:S01]  /*a170*/  LDC R18, c[0x0][0x3d8] ;  /* 0x0000f600ff127b82 */ /* 0x000e620000000800 */
[----:B------:R2:W-:Y:S04]  /*a180*/  STL [R1+0x61c], R5 ;  /* 0x00061c0501007387 */ /* 0x0005e80000100800 */
[----:B------:R3:W-:Y:S01]  /*a190*/  STL [R1+0x5f0], R0 ;  /* 0x0005f00001007387 */ /* 0x0007e20000100800 */
[----:B--2---:R-:W-:-:S02]  /*a1a0*/  IADD3 R5, P3, PT, R25, R3, RZ ;  /* 0x0000000319057210 */ /* 0x004fc40007f7e0ff */
[-C--:B---3--:R-:W-:Y:S02]  /*a1b0*/  LEA.HI.X.SX32 R0, R10, R19.reuse, 0x1, P2 ;  /* 0x000000130a007211 */ /* 0x088fe400010f0eff */
[----:B------:R-:W2:Y:S01]  /*a1c0*/  LDC R10, c[0x0][0x3d8] ;  /* 0x0000f600ff0a7b82 */ /* 0x000ea20000000800 */
[----:B------:R-:W-:Y:S04]  /*a1d0*/  STL [R1+0x624], R5 ;  /* 0x0006240501007387 */ /* 0x000fe80000100800 */
[----:B------:R3:W-:Y:S01]  /*a1e0*/  STL [R1+0x5f8], R0 ;  /* 0x0005f80001007387 */ /* 0x0007e20000100800 */
[----:B0-----:R-:W-:Y:S01]  /*a1f0*/  IMAD R21, R21, 0xe, RZ ;  /* 0x0000000e15157824 */ /* 0x001fe200078e02ff */
[----:B---3--:R-:W-:Y:S02]  /*a200*/  LEA.HI.X.SX32 R0, R29, R19, 0x1, P6 ;  /* 0x000000131d007211 */ /* 0x008fe400030f0eff */
[----:B------:R-:W0:Y:S02]  /*a210*/  LDC R29, c[0x0][0x3d8] ;  /* 0x0000f600ff1d7b82 */ /* 0x000e240000000800 */
[----:B------:R-:W-:Y:S01]  /*a220*/  IADD3 R5, P2, PT, R21, R3, RZ ;  /* 0x0000000315057210 */ /* 0x000fe20007f5e0ff */
[----:B-1----:R-:W-:-:S04]  /*a230*/  IMAD R18, R18, 0xf, RZ ;  /* 0x0000000f12127824 */ /* 0x002fc800078e02ff */
[----:B------:R1:W-:Y:S01]  /*a240*/  STL [R1+0x62c], R5 ;  /* 0x00062c0501007387 */ /* 0x0003e20000100800 */
[----:B--2---:R-:W-:-:S03]  /*a250*/  IMAD.SHL.U32 R10, R10, 0x10, RZ ;  /* 0x000000100a0a7824 */ /* 0x004fc600078e00ff */
[----:B------:R2:W-:Y:S01]  /*a260*/  STL [R1+0x600], R0 ;  /* 0x0006000001007387 */ /* 0x0005e20000100800 */
[----:B-1----:R-:W-:Y:S02]  /*a270*/  IADD3 R5, P6, PT, R18, R3, RZ ;  /* 0x0000000312057210 */ /* 0x002fe40007fde0ff */
[----:B--2---:R-:W-:Y:S02]  /*a280*/  LEA.HI.X.SX32 R0, R15, R19, 0x1, P5 ;  /* 0x000000130f007211 */ /* 0x004fe400028f0eff */
[----:B------:R-:W1:Y:S01]  /*a290*/  LDC R15, c[0x0][0x3d8] ;  /* 0x0000f600ff0f7b82 */ /* 0x000e620000000800 */
[----:B------:R2:W-:Y:S01]  /*a2a0*/  STL [R1+0x634], R5 ;  /* 0x0006340501007387 */ /* 0x0005e20000100800 */
[----:B0-----:R-:W-:-:S03]  /*a2b0*/  IMAD R29, R29, 0x11, RZ ;  /* 0x000000111d1d7824 */ /* 0x001fc600078e02ff */
[----:B------:R0:W-:Y:S01]  /*a2c0*/  STL [R1+0x608], R0 ;  /* 0x0006080001007387 */ /* 0x0001e20000100800 */
[----:B--2---:R-:W-:Y:S02]  /*a2d0*/  IADD3 R5, P5, PT, R10, R3, RZ ;  /* 0x000000030a057210 */ /* 0x004fe40007fbe0ff */
[----:B0-----:R-:W-:Y:S02]  /*a2e0*/  LEA.HI.X.SX32 R0, R6, R19, 0x1, P1 ;  /* 0x0000001306007211 */ /* 0x001fe400008f0eff */
[----:B------:R-:W0:Y:S01]  /*a2f0*/  LDC R6, c[0x0][0x3d8] ;  /* 0x0000f600ff067b82 */ /* 0x000e220000000800 */
[----:B------:R2:W-:Y:S04]  /*a300*/  STL [R1+0x63c], R5 ;  /* 0x00063c0501007387 */ /* 0x0005e80000100800 */
[----:B------:R3:W-:Y:S01]  /*a310*/  STL [R1+0x610], R0 ;  /* 0x0006100001007387 */ /* 0x0007e20000100800 */
[----:B--2---:R-:W-:-:S02]  /*a320*/  IADD3 R5, P1, PT, R29, R3, RZ ;  /* 0x000000031d057210 */ /* 0x004fc40007f3e0ff */
[-C--:B---3--:R-:W-:Y:S02]  /*a330*/  LEA.HI.X.SX32 R0, R4, R19.reuse, 0x1, P4 ;  /* 0x0000001304007211 */ /* 0x088fe400020f0eff */
[----:B------:R-:W2:Y:S01]  /*a340*/  LDC R4, c[0x0][0x3d8] ;  /* 0x0000f600ff047b82 */ /* 0x000ea20000000800 */
[----:B------:R-:W-:Y:S04]  /*a350*/  STL [R1+0x644], R5 ;  /* 0x0006440501007387 */ /* 0x000fe80000100800 */
[----:B------:R3:W-:Y:S01]  /*a360*/  STL [R1+0x618], R0 ;  /* 0x0006180001007387 */ /* 0x0007e20000100800 */
[----:B-1----:R-:W-:Y:S01]  /*a370*/  IMAD R15, R15, 0x12, RZ ;  /* 0x000000120f0f7824 */ /* 0x002fe200078e02ff */
[----:B---3--:R-:W-:Y:S02]  /*a380*/  LEA.HI.X.SX32 R0, R25, R19, 0x1, P3 ;  /* 0x0000001319007211 */ /* 0x008fe400018f0eff */
[----:B------:R-:W1:Y:S02]  /*a390*/  LDC R25, c[0x0][0x3d8] ;  /* 0x0000f600ff197b82 */ /* 0x000e640000000800 */
[----:B------:R-:W-:Y:S01]  /*a3a0*/  IADD3 R5, P4, PT, R15, R3, RZ ;  /* 0x000000030f057210 */ /* 0x000fe20007f9e0ff */
[----:B0-----:R-:W-:-:S04]  /*a3b0*/  IMAD R6, R6, 0x13, RZ ;  /* 0x0000001306067824 */ /* 0x001fc800078e02ff */
[----:B------:R0:W-:Y:S01]  /*a3c0*/  STL [R1+0x64c], R5 ;  /* 0x00064c0501007387 */ /* 0x0001e20000100800 */
[----:B--2---:R-:W-:-:S03]  /*a3d0*/  IMAD R4, R4, 0x14, RZ ;  /* 0x0000001404047824 */ /* 0x004fc600078e02ff */
[----:B------:R2:W-:Y:S01]  /*a3e0*/  STL [R1+0x620], R0 ;  /* 0x0006200001007387 */ /* 0x0005e20000100800 */
[----:B0-----:R-:W-:Y:S02]  /*a3f0*/  IADD3 R5, P3, PT, R6, R3, RZ ;  /* 0x0000000306057210 */ /* 0x001fe40007f7e0ff */
[----:B--2---:R-:W-:Y:S02]  /*a400*/  LEA.HI.X.SX32 R0, R21, R19, 0x1, P2 ;  /* 0x0000001315007211 */ /* 0x004fe400010f0eff */
        /* <DEDUP_REMOVED lines=20> */
[----:B--2---:R-:W-:-:S03]  /*a550*/  IMAD R10, R10, 0x18, RZ ;  /* 0x000000180a0a7824 */ /* 0x004fc600078e02ff */
        /* <DEDUP_REMOVED lines=1328> */
[----:B-1----:R-:W-:-:S03]  /*f860*/  LEA.HI.X.SX32 R0, R18, R19, 0x1, P1 ;  /* 0x0000001312007211 */ /* 0x002fc600008f0eff */
[----:B------:R1:W-:Y:S01]  /*f870*/  STL [R1+0xd5c], R5 ;  /* 0x000d5c0501007387 */ /* 0x0003e20000100800 */
[----:B------:R-:W2:Y:S03]  /*f880*/  LDC R18, c[0x0][0x3d8] ;  /* 0x0000f600ff127b82 */ /* 0x000ea60000000800 */
[----:B------:R3:W-:Y:S01]  /*f890*/  STL [R1+0xd30], R0 ;  /* 0x000d300001007387 */ /* 0x0007e20000100800 */
[----:B-1----:R-:W-:Y:S02]  /*f8a0*/  IADD3 R5, P1, PT, R25, R3, RZ ;  /* 0x0000000319057210 */ /* 0x002fe40007f3e0ff */
[----:B---3--:R-:W-:-:S03]  /*f8b0*/  LEA.HI.X.SX32 R0, R10, R19, 0x1, P4 ;  /* 0x000000130a007211 */ /* 0x008fc600020f0eff */
[----:B------:R-:W-:Y:S01]  /*f8c0*/  STL [R1+0xd64], R5 ;  /* 0x000d640501007387 */ /* 0x000fe20000100800 */
[----:B------:R-:W1:Y:S03]  /*f8d0*/  LDC R10, c[0x0][0x3d8] ;  /* 0x0000f600ff0a7b82 */ /* 0x000e660000000800 */
[----:B------:R3:W-:Y:S01]  /*f8e0*/  STL [R1+0xd38], R0 ;  /* 0x000d380001007387 */ /* 0x0007e20000100800 */
[----:B0-----:R-:W-:Y:S01]  /*f8f0*/  IMAD R21, R21, 0xf6, RZ ;  /* 0x000000f615157824 */ /* 0x001fe200078e02ff */
[----:B---3--:R-:W-:-:S03]  /*f900*/  LEA.HI.X.SX32 R0, R29, R19, 0x1, P3 ;  /* 0x000000131d007211 */ /* 0x008fc600018f0eff */
[----:B------:R-:W0:Y:S01]  /*f910*/  LDC R29, c[0x0][0x3d8] ;  /* 0x0000f600ff1d7b82 */ /* 0x000e220000000800 */
[----:B------:R-:W-:Y:S01]  /*f920*/  IADD3 R5, P4, PT, R21, R3, RZ ;  /* 0x0000000315057210 */ /* 0x000fe20007f9e0ff */
[----:B--2---:R-:W-:-:S04]  /*f930*/  IMAD R11, R18, 0xf7, RZ ;  /* 0x000000f7120b7824 */ /* 0x004fc800078e02ff */
[----:B------:R2:W-:Y:S04]  /*f940*/  STL [R1+0xd6c], R5 ;  /* 0x000d6c0501007387 */ /* 0x0005e80000100800 */
[----:B------:R-:W3:Y:S04]  /*f950*/  LDL.LU R18, [R1+0x2f8] ;  /* 0x0002f80001127983 */ /* 0x000ee80000300800 */
[----:B------:R4:W-:Y:S01]  /*f960*/  STL [R1+0xd40], R0 ;  /* 0x000d400001007387 */ /* 0x0009e20000100800 */
[----:B--2---:R-:W-:Y:S02]  /*f970*/  LEA.HI.X.SX32 R5, R15, R19, 0x1, P2 ;  /* 0x000000130f057211 */ /* 0x004fe400010f0eff */
[----:B----4-:R-:W-:Y:S01]  /*f980*/  IADD3 R0, P3, PT, R11, R3, RZ ;  /* 0x000000030b007210 */ /* 0x010fe20007f7e0ff */
[----:B0-----:R-:W-:-:S04]  /*f990*/  IMAD R14, R29, 0xf8, RZ ;  /* 0x000000f81d0e7824 */ /* 0x001fc800078e02ff */
[----:B------:R1:W-:Y:S04]  /*f9a0*/  STL [R1+0xd74], R0 ;  /* 0x000d740001007387 */ /* 0x0003e80000100800 */
[----:B------:R-:W2:Y:S04]  /*f9b0*/  LDL.LU R29, [R1+0x2fc] ;  /* 0x0002fc00011d7983 */ /* 0x000ea80000300800 */
[----:B------:R0:W-:Y:S01]  /*f9c0*/  STL [R1+0xd48], R5 ;  /* 0x000d480501007387 */ /* 0x0001e20000100800 */
[----:B-1----:R-:W-:Y:S02]  /*f9d0*/  IMAD R0, R10, 0xf9, RZ ;  /* 0x000000f90a007824 */ /* 0x002fe400078e02ff */
[----:B------:R-:W1:Y:S01]  /*f9e0*/  LDC R10, c[0x0][0x3d8] ;  /* 0x0000f600ff0a7b82 */ /* 0x000e620000000800 */
[----:B0-----:R-:W-:-:S07]  /*f9f0*/  LEA.HI.X.SX32 R5, R6, R19, 0x1, P6 ;  /* 0x0000001306057211 */ /* 0x001fce00030f0eff */
[----:B------:R-:W0:Y:S01]  /*fa00*/  LDC R6, c[0x0][0x3d8] ;  /* 0x0000f600ff067b82 */ /* 0x000e220000000800 */
[----:B------:R-:W-:-:S05]  /*fa10*/  IADD3 R12, P2, PT, R14, R3, RZ ;  /* 0x000000030e0c7210 */ /* 0x000fca0007f5e0ff */
[----:B------:R-:W-:Y:S04]  /*fa20*/  STL [R1+0xd7c], R12 ;  /* 0x000d7c0c01007387 */ /* 0x000fe80000100800 */
[----:B------:R4:W-:Y:S01]  /*fa30*/  STL [R1+0xd50], R5 ;  /* 0x000d500501007387 */ /* 0x0009e20000100800 */
[----:B-1----:R-:W-:Y:S01]  /*fa40*/  IMAD R15, R10, 0xfa, RZ ;  /* 0x000000fa0a0f7824 */ /* 0x002fe200078e02ff */
[----:B----4-:R-:W-:Y:S01]  /*fa50*/  IADD3 R5, P6, PT, R0, R3, RZ ;  /* 0x0000000300057210 */ /* 0x010fe20007fde0ff */
[----:B0-----:R-:W-:-:S04]  /*fa60*/  IMAD R10, R6, 0xfb, RZ ;  /* 0x000000fb060a7824 */ /* 0x001fc800078e02ff */
[----:B------:R0:W-:Y:S01]  /*fa70*/  STL [R1+0xd84], R5 ;  /* 0x000d840501007387 */ /* 0x0001e20000100800 */
[----:B------:R-:W1:Y:S01]  /*fa80*/  LDC R6, c[0x0][0x3d8] ;  /* 0x0000f600ff067b82 */ /* 0x000e620000000800 */
[-C--:B------:R-:W-:Y:S02]  /*fa90*/  LEA.HI.X.SX32 R4, R4, R19.reuse, 0x1, P5 ;  /* 0x0000001304047211 */ /* 0x080fe400028f0eff */
[----:B0-----:R-:W-:-:S05]  /*faa0*/  LEA.HI.X.SX32 R5, R25, R19, 0x1, P1 ;  /* 0x0000001319057211 */ /* 0x001fca00008f0eff */
[----:B------:R-:W0:Y:S01]  /*fab0*/  LDC R25, c[0x0][0x3d8] ;  /* 0x0000f600ff197b82 */ /* 0x000e220000000800 */
[----:B------:R4:W-:Y:S02]  /*fac0*/  STL [R1+0xd58], R4 ;  /* 0x000d580401007387 */ /* 0x0009e40000100800 */
[----:B----4-:R-:W-:-:S05]  /*fad0*/  IADD3 R4, P5, PT, R15, R3, RZ ;  /* 0x000000030f047210 */ /* 0x010fca0007fbe0ff */
[----:B------:R1:W-:Y:S04]  /*fae0*/  STL [R1+0xd8c], R4 ;  /* 0x000d8c0401007387 */ /* 0x0003e80000100800 */
[----:B------:R4:W-:Y:S01]  /*faf0*/  STL [R1+0xd60], R5 ;  /* 0x000d600501007387 */ /* 0x0009e20000100800 */
[----:B-1----:R-:W-:Y:S01]  /*fb00*/  IMAD R4, R6, 0xfc, RZ ;  /* 0x000000fc06047824 */ /* 0x002fe200078e02ff */
[----:B----4-:R-:W-:Y:S02]  /*fb10*/  LEA.HI.X.SX32 R5, R21, R19, 0x1, P4 ;  /* 0x0000001315057211 */ /* 0x010fe400020f0eff */
[----:B------:R-:W1:Y:S01]  /*fb20*/  LDC R21, c[0x0][0x3d8] ;  /* 0x0000f600ff157b82 */ /* 0x000e620000000800 */
[----:B0-----:R-:W-:Y:S01]  /*fb30*/  IMAD R6, R25, 0xfd, RZ ;  /* 0x000000fd19067824 */ /* 0x001fe200078e02ff */
[----:B------:R-:W-:-:S06]  /*fb40*/  IADD3 R12, P1, PT, R10, R3, RZ ;  /* 0x000000030a0c7210 */ /* 0x000fcc0007f3e0ff */
[----:B------:R-:W0:Y:S01]  /*fb50*/  LDC R25, c[0x0][0x3d8] ;  /* 0x0000f600ff197b82 */ /* 0x000e220000000800 */
[----:B------:R-:W-:Y:S04]  /*fb60*/  STL [R1+0xd90], R12 ;  /* 0x000d900c01007387 */ /* 0x000fe80000100800 */
[----:B------:R4:W-:Y:S01]  /*fb70*/  STL [R1+0xd68], R5 ;  /* 0x000d680501007387 */ /* 0x0009e20000100800 */
[----:B------:R-:W-:Y:S02]  /*fb80*/  LEA.HI.X.SX32 R11, R11, R19, 0x1, P3 ;  /* 0x000000130b0b7211 */ /* 0x000fe400018f0eff */
[----:B----4-:R-:W-:Y:S01]  /*fb90*/  IADD3 R5, P4, PT, R4, R3, RZ ;  /* 0x0000000304057210 */ /* 0x010fe20007f9e0ff */
[----:B-1----:R-:W-:-:S04]  /*fba0*/  IMAD R21, R21, 0xfe, RZ ;  /* 0x000000fe15157824 */ /* 0x002fc800078e02ff */
[----:B------:R1:W-:Y:S04]  /*fbb0*/  STL [R1+0xd94], R5 ;  /* 0x000d940501007387 */ /* 0x0003e80000100800 */
[----:B------:R4:W-:Y:S01]  /*fbc0*/  STL [R1+0xd70], R11 ;  /* 0x000d700b01007387 */ /* 0x0009e20000100800 */
[----:B-1----:R-:W-:Y:S01]  /*fbd0*/  IADD3 R5, P3, PT, R6, R3, RZ ;  /* 0x0000000306057210 */ /* 0x002fe20007f7e0ff */
[----:B0-----:R-:W-:Y:S01]  /*fbe0*/  IMAD R25, R25, 0xff, RZ ;  /* 0x000000ff19197824 */ /* 0x001fe200078e02ff */
[----:B----4-:R-:W-:-:S03]  /*fbf0*/  LEA.HI.X.SX32 R11, R14, R19, 0x1, P2 ;  /* 0x000000130e0b7211 */ /* 0x010fc600010f0eff */
[----:B------:R0:W-:Y:S01]  /*fc00*/  STL [R1+0xd98], R5 ;  /* 0x000d980501007387 */ /* 0x0001e20000100800 */
[----:B------:R-:W-:-:S03]  /*fc10*/  LEA.HI.X.SX32 R0, R0, R19, 0x1, P6 ;  /* 0x0000001300007211 */ /* 0x000fc600030f0eff */
[----:B------:R1:W-:Y:S01]  /*fc20*/  STL [R1+0xd78], R11 ;  /* 0x000d780b01007387 */ /* 0x0003e20000100800 */
[-C--:B0-----:R-:W-:Y:S02]  /*fc30*/  IADD3 R5, P2, PT, R21, R3.reuse, RZ ;  /* 0x0000000315057210 */ /* 0x081fe40007f5e0ff */
[----:B-1----:R-:W-:-:S03]  /*fc40*/  IADD3 R11, P6, PT, R25, R3, RZ ;  /* 0x00000003190b7210 */ /* 0x002fc60007fde0ff */
[----:B------:R-:W-:Y:S04]  /*fc50*/  STL [R1+0xd9c], R5 ;  /* 0x000d9c0501007387 */ /* 0x000fe80000100800 */
[----:B------:R-:W4:Y:S04]  /*fc60*/  LDL.LU R3, [R1+0x14ec] ;  /* 0x0014ec0001037983 */ /* 0x000f280000300800 */
[----:B------:R0:W-:Y:S04]  /*fc70*/  STL [R1+0xd80], R0 ;  /* 0x000d800001007387 */ /* 0x0001e80000100800 */
[----:B------:R-:W-:Y:S01]  /*fc80*/  STL [R1+0xda0], R11 ;  /* 0x000da00b01007387 */ /* 0x000fe20000100800 */
[----:B0-----:R-:W-:-:S02]  /*fc90*/  LEA.HI.X.SX32 R0, R15, R19, 0x1, P5 ;  /* 0x000000130f007211 */ /* 0x001fc400028f0eff */
[----:B------:R-:W-:Y:S02]  /*fca0*/  IADD3 R5, P5, PT, R8, R2, RZ ;  /* 0x0000000208057210 */ /* 0x000fe40007fbe0ff */
[----:B------:R-:W-:Y:S01]  /*fcb0*/  LEA.HI.X.SX32 R8, R10, R19, 0x1, P1 ;  /* 0x000000130a087211 */ /* 0x000fe200008f0eff */
[----:B------:R0:W-:Y:S04]  /*fcc0*/  STL [R1+0xd88], R0 ;  /* 0x000d880001007387 */ /* 0x0001e80000100800 */
[----:B------:R1:W-:Y:S01]  /*fcd0*/  STL [R1+0x5b8], R5 ;  /* 0x0005b80501007387 */ /* 0x0003e20000100800 */
[----:B0-----:R-:W-:-:S03]  /*fce0*/  IADD3 R0, P1, PT, R9, R7, RZ ;  /* 0x0000000709007210 */ /* 0x001fc60007f3e0ff */
[----:B------:R-:W-:Y:S01]  /*fcf0*/  STL [R1+0x5c0], R8 ;  /* 0x0005c00801007387 */ /* 0x000fe20000100800 */
[----:B-1----:R-:W-:-:S03]  /*fd00*/  LEA.HI.X.SX32 R5, R4, R19, 0x1, P4 ;  /* 0x0000001304057211 */ /* 0x002fc600020f0eff */
[----:B------:R0:W-:Y:S01]  /*fd10*/  STL [R1+0x5bc], R0 ;  /* 0x0005bc0001007387 */ /* 0x0001e20000100800 */
[----:B------:R-:W-:-:S03]  /*fd20*/  IADD3 R4, P4, PT, R9, R2, RZ ;  /* 0x0000000209047210 */ /* 0x000fc60007f9e0ff */
[----:B------:R-:W-:Y:S01]  /*fd30*/  STL [R1+0x5c4], R5 ;  /* 0x0005c40501007387 */ /* 0x000fe20000100800 */
[----:B0-----:R-:W-:-:S03]  /*fd40*/  LEA.HI.X.SX32 R0, R6, R19, 0x1, P3 ;  /* 0x0000001306007211 */ /* 0x001fc600018f0eff */
[----:B------:R0:W-:Y:S04]  /*fd50*/  STL [R1+0x5a8], R4 ;  /* 0x0005a80401007387 */ /* 0x0001e80000100800 */
[----:B------:R1:W-:Y:S01]  /*fd60*/  STL [R1+0x5b0], R0 ;  /* 0x0005b00001007387 */ /* 0x0003e20000100800 */
[----:B0-----:R-:W-:Y:S02]  /*fd70*/  LEA.HI.X.SX32 R4, R21, R19, 0x1, P2 ;  /* 0x0000001315047211 */ /* 0x001fe400010f0eff */
[C---:B----4-:R-:W-:Y:S02]  /*fd80*/  IADD3 R5, P3, PT, R3.reuse, R7, RZ ;  /* 0x0000000703057210 */ /* 0x050fe40007f7e0ff */
[----:B-1----:R-:W-:Y:S01]  /*fd90*/  IADD3 R0, P2, PT, R3, R2, RZ ;  /* 0x0000000203007210 */ /* 0x002fe20007f5e0ff */
[----:B------:R-:W-:Y:S01]  /*fda0*/  IMAD.X R2, R16, 0x1, R28, P5 ;  /* 0x0000000110027824 */ /* 0x000fe200028e061c */
[----:B------:R-:W-:Y:S01]  /*fdb0*/  LEA.HI.X.SX32 R3, R25, R19, 0x1, P6 ;  /* 0x0000001319037211 */ /* 0x000fe200030f0eff */
[----:B------:R-:W-:Y:S04]  /*fdc0*/  STL [R1+0x5ac], R5 ;  /* 0x0005ac0501007387 */ /* 0x000fe80000100800 */
[----:B------:R-:W-:Y:S04]  /*fdd0*/  STL [R1+0x5b4], R4 ;  /* 0x0005b40401007387 */ /* 0x000fe80000100800 */
[----:B------:R3:W-:Y:S04]  /*fde0*/  STL [R1+0x5a0], R0 ;  /* 0x0005a00001007387 */ /* 0x0007e80000100800 */
[----:B------:R0:W-:Y:S01]  /*fdf0*/  STL [R1+0x5a4], R3 ;  /* 0x0005a40301007387 */ /* 0x0001e20000100800 */
[----:B---3--:R-:W-:-:S03]  /*fe00*/  IMAD.X R0, R18, 0x1, R17, P1 ;  /* 0x0000000112007824 */ /* 0x008fc600008e0611 */
[----:B------:R2:W-:Y:S01]  /*fe10*/  STL [R1+0x58c], R2 ;  /* 0x00058c0201007387 */ /* 0x0005e20000100800 */
[----:B0-----:R-:W-:-:S03]  /*fe20*/  IMAD.X R3, R18, 0x1, R28, P4 ;  /* 0x0000000112037824 */ /* 0x001fc600020e061c */
[----:B------:R0:W-:Y:S01]  /*fe30*/  STL [R1+0x590], R0 ;  /* 0x0005900001007387 */ /* 0x0001e20000100800 */
[----:B--2---:R-:W-:-:S03]  /*fe40*/  IMAD.X R2, R29, 0x1, R17, P3 ;  /* 0x000000011d027824 */ /* 0x004fc600018e0611 */
[----:B------:R-:W-:Y:S01]  /*fe50*/  STL [R1+0x594], R3 ;  /* 0x0005940301007387 */ /* 0x000fe20000100800 */
[----:B0-----:R-:W-:-:S03]  /*fe60*/  IMAD.X R0, R29, 0x1, R28, P2 ;  /* 0x000000011d007824 */ /* 0x001fc600010e061c */
[----:B------:R0:W-:Y:S04]  /*fe70*/  STL [R1+0x598], R2 ;  /* 0x0005980201007387 */ /* 0x0001e80000100800 */
[----:B------:R1:W-:Y:S04]  /*fe80*/  STL [R1+0x54c], RZ ;  /* 0x00054cff01007387 */ /* 0x0003e80000100800 */
[----:B------:R1:W-:Y:S04]  /*fe90*/  STL [R1+0x59c], R0 ;  /* 0x00059c0001007387 */ /* 0x0003e80000100800 */
[----:B------:R1:W-:Y:S04]  /*fea0*/  STL [R1+0x4d0], RZ ;  /* 0x0004d0ff01007387 */ /* 0x0003e80000100800 */
        /* <DEDUP_REMOVED lines=46> */
[----:B------:R1:W-:Y:S01]  /*10190*/  STL [R1+0x4ac], RZ ;  /* 0x0004acff01007387 */ /* 0x0003e20000100800 */
[----:B0-----:R-:W-:-:S03]  /*101a0*/  IMAD.MOV.U32 R2, RZ, RZ, 0x3f800000 ;  /* 0x3f800000ff027424 */ /* 0x001fc600078e00ff */
[----:B------:R1:W-:Y:S01]  /*101b0*/  STL [R1+0x4c0], RZ ;  /* 0x0004c0ff01007387 */ /* 0x0003e20000100800 */
[----:B------:R-:W-:-:S03]  /*101c0*/  IMAD.MOV.U32 R3, RZ, RZ, 0x3f800000 ;  /* 0x3f800000ff037424 */ /* 0x000fc600078e00ff */
[----:B------:R1:W-:Y:S01]  /*101d0*/  STL [R1+0x4c4], RZ ;  /* 0x0004c4ff01007387 */ /* 0x0003e20000100800 */
[----:B------:R-:W-:-:S03]  /*101e0*/  IMAD.MOV.U32 R4, RZ, RZ, 0x3f800000 ;  /* 0x3f800000ff047424 */ /* 0x000fc600078e00ff */
[----:B------:R1:W-:Y:S01]  /*101f0*/  STL [R1+0x4c8], RZ ;  /* 0x0004c8ff01007387 */ /* 0x0003e20000100800 */
[----:B------:R-:W-:-:S03]  /*10200*/  IMAD.MOV.U32 R5, RZ, RZ, 0x3f800000 ;  /* 0x3f800000ff057424 */ /* 0x000fc600078e00ff */
[----:B------:R1:W-:Y:S04]  /*10210*/  STL [R1+0x4cc], RZ ;  /* 0x0004ccff01007387 */ /* 0x0003e80000100800 */
[----:B------:R1:W-:Y:S04]  /*10220*/  STL [R1+0x4b0], RZ ;  /* 0x0004b0ff01007387 */ /* 0x0003e80000100800 */
[----:B------:R1:W-:Y:S04]  /*10230*/  STL [R1+0x4b4], RZ ;  /* 0x0004b4ff01007387 */ /* 0x0003e80000100800 */
[----:B------:R1:W-:Y:S04]  /*10240*/  STL [R1+0x4b8], RZ ;  /* 0x0004b8ff01007387 */ /* 0x0003e80000100800 */
[----:B------:R1:W-:Y:S04]  /*10250*/  STL [R1+0x4bc], RZ ;  /* 0x0004bcff01007387 */ /* 0x0003e80000100800 */
[----:B------:R1:W-:Y:S04]  /*10260*/  STL.64 [R1+0x580], R2 ;  /* 0x0005800201007387 */ /* 0x0003e80000100a00 */
[----:B------:R1:W-:Y:S02]  /*10270*/  STL.64 [R1+0x578], R4 ;  /* 0x0005780401007387 */ /* 0x0003e40000100a00 */
.L_x_1:
[----:B01----:R-:W2:Y:S04]  /*10280*/  LDL R2, [R1+0x1450] ;  /* 0x0014500001027983 */ /* 0x003ea80000100800 */
[----:B------:R-:W3:Y:S04]  /*10290*/  LDL R0, [R1+0x1444] ;  /* 0x0014440001007983 */ /* 0x000ee80000100800 */
[----:B------:R-:W4:Y:S04]  /*102a0*/  LDL R7, [R1+0x143c] ;  /* 0x00143c0001077983 */ /* 0x000f280000100800 */
        /* <DEDUP_REMOVED lines=8> */
[----:B------:R-:W-:-:S03]  /*10330*/  USHF.R.S32.HI UR18, URZ, 0x1f, UR4 ;  /* 0x0000001fff127899 */ /* 0x000fc60008011404 */
[----:B------:R-:W5:Y:S04]  /*10340*/  LDL R9, [R1+0x1420] ;  /* 0x0014200001097983 */ /* 0x000f680000100800 */
[----:B------:R-:W5:Y:S01]  /*10350*/  LDL R16, [R1+0x1414] ;  /* 0x0014140001107983 */ /* 0x000f620000100800 */
[----:B--2---:R-:W-:Y:S02]  /*10360*/  IADD3 R4, P1, PT, R2, UR4, RZ ;  /* 0x0000000402047c10 */ /* 0x004fe4000ff3e0ff */
[----:B---3--:R-:W-:Y:S02]  /*10370*/  IADD3 R2, P2, PT, R0, UR4, RZ ;  /* 0x0000000400027c10 */ /* 0x008fe4000ff5e0ff */
[----:B------:R-:W2:Y:S01]  /*10380*/  LDL R0, [R1+0x1408] ;  /* 0x0014080001007983 */ /* 0x000ea20000100800 */
[----:B----4-:R-:W-:-:S02]  /*10390*/  IADD3.X R5, PT, PT, R7, UR18, RZ, P1, !PT ;  /* 0x0000001207057c10 */ /* 0x010fc40008ffe4ff */
[----:B-----5:R-:W-:-:S03]  /*103a0*/  IADD3 R6, P1, PT, R6, UR4, RZ ;  /* 0x0000000406067c10 */ /* 0x020fc6000ff3e0ff */
[----:B------:R0:W3:Y:S01]  /*103b0*/  LDG.E.U8 R21, desc[UR12][R4.64] ;  /* 0x0000000c04157981 */ /* 0x0000e2000c1e1100 */
[----:B------:R-:W-:-:S03]  /*103c0*/  IADD3.X R3, PT, PT, R8, UR18, RZ, P2, !PT ;  /* 0x0000001208037c10 */ /* 0x000fc600097fe4ff */
[----:B------:R-:W4:Y:S04]  /*103d0*/  LDL R8, [R1+0x140c] ;  /* 0x00140c0001087983 */ /* 0x000f280000100800 */
[----:B------:R1:W5:Y:S01]  /*103e0*/  LDG.E.U8 R19, desc[UR12][R2.64] ;  /* 0x0000000c02137981 */ /* 0x000362000c1e1100 */
[----:B0-----:R-:W-:Y:S02]  /*103f0*/  IADD3 R4, P2, PT, R15, UR4, RZ ;  /* 0x000000040f047c10 */ /* 0x001fe4000ff5e0ff */
[----:B------:R-:W-:Y:S01]  /*10400*/  IADD3.X R7, PT, PT, R14, UR18, RZ, P1, !PT ;  /* 0x000000120e077c10 */ /* 0x000fe20008ffe4ff */
[----:B------:R-:W3:Y:S04]  /*10410*/  LDL R15, [R1+0x1410] ;  /* 0x00141000010f7983 */ /* 0x000ee80000100800 */
[----:B------:R-:W5:Y:S01]  /*10420*/  LDL R14, [R1+0x13f8] ;  /* 0x0013f800010e7983 */ /* 0x000f620000100800 */
[----:B-1----:R-:W-:-:S03]  /*10430*/  IADD3 R2, P1, PT, R13, UR4, RZ ;  /* 0x000000040d027c10 */ /* 0x002fc6000ff3e0ff */
[----:B------:R-:W5:Y:S01]  /*10440*/  LDL R13, [R1+0x1404] ;  /* 0x00140400010d7983 */ /* 0x000f620000100800 */
[----:B------:R-:W-:Y:S02]  /*10450*/  IADD3.X R5, PT, PT, R11, UR18, RZ, P2, !PT ;  /* 0x000000120b057c10 */ /* 0x000fe400097fe4ff */
[----:B------:R-:W-:Y:S01]  /*10460*/  IADD3.X R3, PT, PT, R10, UR18, RZ, P1, !PT ;  /* 0x000000120a037c10 */ /* 0x000fe20008ffe4ff */
[----:B------:R-:W5:Y:S04]  /*10470*/  LDL R11, [R1+0x13fc] ;  /* 0x0013fc00010b7983 */ /* 0x000f680000100800 */
[----:B------:R0:W5:Y:S04]  /*10480*/  LDG.E.U8 R18, desc[UR12][R6.64] ;  /* 0x0000000c06127981 */ /* 0x000168000c1e1100 */
[----:B------:R-:W5:Y:S04]  /*10490*/  LDL R10, [R1+0x13e8] ;  /* 0x0013e800010a7983 */ /* 0x000f680000100800 */
[----:B------:R1:W5:Y:S01]  /*104a0*/  LDG.E.U8 R23, desc[UR12][R4.64] ;  /* 0x0000000c04177981 */ /* 0x000362000c1e1100 */
[----:B0-----:R-:W-:-:S03]  /*104b0*/  IADD3 R6, P2, PT, R12, UR4, RZ ;  /* 0x000000040c067c10 */ /* 0x001fc6000ff5e0ff */
[----:B------:R-:W5:Y:S04]  /*104c0*/  LDL R12, [R1+0x1400] ;  /* 0x00140000010c7983 */ /* 0x000f680000100800 */
[----:B------:R0:W5:Y:S01]  /*104d0*/  LDG.E.U8 R17, desc[UR12][R2.64] ;  /* 0x0000000c02117981 */ /* 0x000162000c1e1100 */
[----:B-1----:R-:W-:-:S03]  /*104e0*/  IADD3 R4, P1, PT, R9, UR4, RZ ;  /* 0x0000000409047c10 */ /* 0x002fc6000ff3e0ff */
[----:B------:R-:W5:Y:S01]  /*104f0*/  LDL R9, [R1+0x13f4] ;  /* 0x0013f40001097983 */ /* 0x000f620000100800 */
[----:B--2---:R-:W-:-:S03]  /*10500*/  IADD3.X R7, PT, PT, R0, UR18, RZ, P2, !PT ;  /* 0x0000001200077c10 */ /* 0x004fc600097fe4ff */
[----:B------:R-:W2:Y:S01]  /*10510*/  LDL R0, [R1+0x13ec] ;  /* 0x0013ec0001007983 */ /* 0x000ea20000100800 */
[----:B0-----:R-:W-:-:S03]  /*10520*/  IADD3 R2, P2, PT, R16, UR4, RZ ;  /* 0x0000000410027c10 */ /* 0x001fc6000ff5e0ff */
[----:B------:R-:W2:Y:S04]  /*10530*/  LDL R16, [R1+0x13f0] ;  /* 0x0013f00001107983 */ /* 0x000ea80000100800 */
[----:B------:R3:W2:Y:S01]  /*10540*/  LDG.E.U8 R22, desc[UR12][R6.64] ;  /* 0x0000000c06167981 */ /* 0x0006a2000c1e1100 */
[----:B----4-:R-:W-:-:S03]  /*10550*/  IADD3.X R5, PT, PT, R8, UR18, RZ, P1, !PT ;  /* 0x0000001208057c10 */ /* 0x010fc60008ffe4ff */
[----:B------:R-:W4:Y:S04]  /*10560*/  LDL R8, [R1+0x13d8] ;  /* 0x0013d80001087983 */ /* 0x000f280000100800 */
[----:B------:R0:W4:Y:S01]  /*10570*/  LDG.E.U8 R20, desc[UR12][R4.64] ;  /* 0x0000000c04147981 */ /* 0x000122000c1e1100 */
[----:B---3--:R-:W-:-:S03]  /*10580*/  IADD3 R6, P1, PT, R15, UR4, RZ ;  /* 0x000000040f067c10 */ /* 0x008fc6000ff3e0ff */
[----:B------:R-:W3:Y:S01]  /*10590*/  LDL R15, [R1+0x13e4] ;  /* 0x0013e400010f7983 */ /* 0x000ee20000100800 */
[----:B-----5:R-:W-:-:S03]  /*105a0*/  IADD3.X R3, PT, PT, R14, UR18, RZ, P2, !PT ;  /* 0x000000120e037c10 */ /* 0x020fc600097fe4ff */
[----:B------:R-:W5:Y:S01]  /*105b0*/  LDL R14, [R1+0x13dc] ;  /* 0x0013dc00010e7983 */ /* 0x000f620000100800 */
[----:B0-----:R-:W-:-:S03]  /*105c0*/  IADD3 R4, P2, PT, R13, UR4, RZ ;  /* 0x000000040d047c10 */ /* 0x001fc6000ff5e0ff */
[----:B------:R0:W-:Y:S01]  /*105d0*/  STL [R1+0x390], R21 ;  /* 0x0003901501007387 */ /* 0x0001e20000100800 */
[----:B------:R-:W-:-:S03]  /*105e0*/  IADD3.X R7, PT, PT, R11, UR18, RZ, P1, !PT ;  /* 0x000000120b077c10 */ /* 0x000fc60008ffe4ff */
[----:B------:R-:W3:Y:S04]  /*105f0*/  LDL R13, [R1+0x13e0] ;  /* 0x0013e000010d7983 */ /* 0x000ee80000100800 */
[----:B------:R-:W3:Y:S01]  /*10600*/  LDL R11, [R1+0x13c8] ;  /* 0x0013c800010b7983 */ /* 0x000ee20000100800 */
[----:B------:R-:W-:-:S03]  /*10610*/  IADD3.X R5, PT, PT, R10, UR18, RZ, P2, !PT ;  /* 0x000000120a057c10 */ /* 0x000fc600097fe4ff */
[----:B------:R1:W-:Y:S04]  /*10620*/  STL [R1+0x38c], R19 ;  /* 0x00038c1301007387 */ /* 0x0003e80000100800 */
[----:B0-----:R0:W3:Y:S04]  /*10630*/  LDG.E.U8 R21, desc[UR12][R2.64] ;  /* 0x0000000c02157981 */ /* 0x0010e8000c1e1100 */
[----:B------:R-:W3:Y:S04]  /*10640*/  LDL R10, [R1+0x13cc] ;  /* 0x0013cc00010a7983 */ /* 0x000ee80000100800 */
[----:B-1----:R1:W3:Y:S01]  /*10650*/  LDG.E.U8 R19, desc[UR12][R6.64] ;  /* 0x0000000c06137981 */ /* 0x0022e2000c1e1100 */
[----:B0-----:R-:W-:-:S03]  /*10660*/  IADD3 R2, P1, PT, R12, UR4, RZ ;  /* 0x000000040c027c10 */ /* 0x001fc6000ff3e0ff */
[----:B------:R-:W3:Y:S04]  /*10670*/  LDL R12, [R1+0x13d4] ;  /* 0x0013d400010c7983 */ /* 0x000ee80000100800 */
[----:B------:R0:W-:Y:S01]  /*10680*/  STL [R1+0x398], R18 ;  /* 0x0003981201007387 */ /* 0x0001e20000100800 */
[----:B-1----:R-:W-:-:S03]  /*10690*/  IADD3 R6, P2, PT, R9, UR4, RZ ;  /* 0x0000000409067c10 */ /* 0x002fc6000ff5e0ff */
[----:B------:R-:W3:Y:S04]  /*106a0*/  LDL R9, [R1+0x13d0] ;  /* 0x0013d00001097983 */ /* 0x000ee80000100800 */
[----:B0-----:R0:W3:Y:S01]  /*106b0*/  LDG.E.U8 R18, desc[UR12][R4.64] ;  /* 0x0000000c04127981 */ /* 0x0010e2000c1e1100 */
[----:B--2---:R-:W-:-:S03]  /*106c0*/  IADD3.X R3, PT, PT, R0, UR18, RZ, P1, !PT ;  /* 0x0000001200037c10 */ /* 0x004fc60008ffe4ff */
[----:B------:R-:W2:Y:S01]  /*106d0*/  LDL R0, [R1+0x13b8] ;  /* 0x0013b80001007983 */ /* 0x000ea20000100800 */
[----:B0-----:R-:W-:-:S03]  /*106e0*/  IADD3 R4, P1, PT, R16, UR4, RZ ;  /* 0x0000000410047c10 */ /* 0x001fc6000ff3e0ff */
[----:B------:R0:W-:Y:S04]  /*106f0*/  STL [R1+0x394], R23 ;  /* 0x0003941701007387 */ /* 0x0001e80000100800 */
[----:B------:R-:W2:Y:S01]  /*10700*/  LDL R16, [R1+0x13c4] ;  /* 0x0013c40001107983 */ /* 0x000ea20000100800 */
[----:B----4-:R-:W-:-:S03]  /*10710*/  IADD3.X R7, PT, PT, R8, UR18, RZ, P2, !PT ;  /* 0x0000001208077c10 */ /* 0x010fc600097fe4ff */
[----:B------:R-:W4:Y:S04]  /*10720*/  LDL R8, [R1+0x13bc] ;  /* 0x0013bc0001087983 */ /* 0x000f280000100800 */
[----:B0-----:R3:W4:Y:S04]  /*10730*/  LDG.E.U8 R23, desc[UR12][R2.64] ;  /* 0x0000000c02177981 */ /* 0x001728000c1e1100 */
[----:B------:R0:W-:Y:S01]  /*10740*/  STL [R1+0x3a0], R17 ;  /* 0x0003a01101007387 */ /* 0x0001e20000100800 */
[----:B-----5:R-:W-:-:S03]  /*10750*/  IADD3.X R5, PT, PT, R14, UR18, RZ, P1, !PT ;  /* 0x000000120e057c10 */ /* 0x020fc60008ffe4ff */
[----:B------:R-:W5:Y:S01]  /*10760*/  LDL R14, [R1+0x13a8] ;  /* 0x0013a800010e7983 */ /* 0x000f620000100800 */
[----:B---3--:R-:W-:-:S03]  /*10770*/  IADD3 R2, P2, PT, R15, UR4, RZ ;  /* 0x000000040f027c10 */ /* 0x008fc6000ff5e0ff */
[----:B------:R-:W3:Y:S04]  /*10780*/  LDL R15, [R1+0x13c0] ;  /* 0x0013c000010f7983 */ /* 0x000ee80000100800 */
[----:B0-----:R0:W3:Y:S01]  /*10790*/  LDG.E.U8 R17, desc[UR12][R6.64] ;  /* 0x0000000c06117981 */ /* 0x0010e2000c1e1100 */
[----:B------:R-:W-:-:S03]  /*107a0*/  IADD3.X R3, PT, PT, R11, UR18, RZ, P2, !PT ;  /* 0x000000120b037c10 */ /* 0x000fc600097fe4ff */
[----:B------:R1:W-:Y:S04]  /*107b0*/  STL [R1+0x39c], R22 ;  /* 0x00039c1601007387 */ /* 0x0003e80000100800 */
[----:B------:R-:W3:Y:S01]  /*107c0*/  LDL R11, [R1+0x13ac] ;  /* 0x0013ac00010b7983 */ /* 0x000ee20000100800 */
[----:B0-----:R-:W-:-:S03]  /*107d0*/  IADD3 R6, P1, PT, R13, UR4, RZ ;  /* 0x000000040d067c10 */ /* 0x001fc6000ff3e0ff */
[----:B------:R-:W3:Y:S01]  /*107e0*/  LDL R13, [R1+0x13b4] ;  /* 0x0013b400010d7983 */ /* 0x000ee20000100800 */
[----:B------:R-:W-:-:S03]  /*107f0*/  IADD3.X R7, PT, PT, R10, UR18, RZ, P1, !PT ;  /* 0x000000120a077c10 */ /* 0x000fc60008ffe4ff */
[----:B------:R0:W-:Y:S04]  /*10800*/  STL [R1+0x3b0], R20 ;  /* 0x0003b01401007387 */ /* 0x0001e80000100800 */
[----:B-1----:R1:W3:Y:S04]  /*10810*/  LDG.E.U8 R22, desc[UR12][R4.64] ;  /* 0x0000000c04167981 */ /* 0x0022e8000c1e1100 */
[----:B------:R-:W3:Y:S04]  /*10820*/  LDL R10, [R1+0x1398] ;  /* 0x00139800010a7983 */ /* 0x000ee80000100800 */
[----:B0-----:R0:W3:Y:S01]  /*10830*/  LDG.E.U8 R20, desc[UR12][R2.64] ;  /* 0x0000000c02147981 */ /* 0x0010e2000c1e1100 */
[----:B-1----:R-:W-:-:S03]  /*10840*/  IADD3 R4, P2, PT, R12, UR4, RZ ;  /* 0x000000040c047c10 */ /* 0x002fc6000ff5e0ff */
[----:B------:R-:W3:Y:S04]  /*10850*/  LDL R12, [R1+0x13b0] ;  /* 0x0013b000010c7983 */ /* 0x000ee80000100800 */
[----:B------:R1:W-:Y:S01]  /*10860*/  STL [R1+0x3a4], R21 ;  /* 0x0003a41501007387 */ /* 0x0003e20000100800 */
[----:B0-----:R-:W-:-:S03]  /*10870*/  IADD3 R2, P1, PT, R9, UR4, RZ ;  /* 0x0000000409027c10 */ /* 0x001fc6000ff3e0ff */
[----:B------:R-:W3:Y:S04]  /*10880*/  LDL R9, [R1+0x13a4] ;  /* 0x0013a40001097983 */ /* 0x000ee80000100800 */
[----:B-1----:R0:W3:Y:S01]  /*10890*/  LDG.E.U8 R21, desc[UR12][R6.64] ;  /* 0x0000000c06157981 */ /* 0x0020e2000c1e1100 */
[----:B--2---:R-:W-:-:S03]  /*108a0*/  IADD3.X R5, PT, PT, R0, UR18, RZ, P2, !PT ;  /* 0x0000001200057c10 */ /* 0x004fc600097fe4ff */
[----:B------:R-:W2:Y:S04]  /*108b0*/  LDL R0, [R1+0x139c] ;  /* 0x00139c0001007983 */ /* 0x000ea80000100800 */
[----:B------:R1:W-:Y:S01]  /*108c0*/  STL [R1+0x3ac], R19 ;  /* 0x0003ac1301007387 */ /* 0x0003e20000100800 */
[----:B0-----:R-:W-:-:S03]  /*108d0*/  IADD3 R6, P2, PT, R16, UR4, RZ ;  /* 0x0000000410067c10 */ /* 0x001fc6000ff5e0ff */
[----:B------:R-:W2:Y:S01]  /*108e0*/  LDL R16, [R1+0x13a0] ;  /* 0x0013a00001107983 */ /* 0x000ea20000100800 */
[----:B----4-:R-:W-:-:S03]  /*108f0*/  IADD3.X R3, PT, PT, R8, UR18, RZ, P1, !PT ;  /* 0x0000001208037c10 */ /* 0x010fc60008ffe4ff */
[----:B------:R-:W4:Y:S04]  /*10900*/  LDL R8, [R1+0x1388] ;  /* 0x0013880001087983 */ /* 0x000f280000100800 */
[----:B-1----:R3:W4:Y:S04]  /*10910*/  LDG.E.U8 R19, desc[UR12][R4.64] ;  /* 0x0000000c04137981 */ /* 0x002728000c1e1100 */
[----:B------:R0:W-:Y:S01]  /*10920*/  STL [R1+0x3a8], R18 ;  /* 0x0003a81201007387 */ /* 0x0001e20000100800 */
[----:B-----5:R-:W-:-:S03]  /*10930*/  IADD3.X R7, PT, PT, R14, UR18, RZ, P2, !PT ;  /* 0x000000120e077c10 */ /* 0x020fc600097fe4ff */
[----:B------:R-:W5:Y:S01]  /*10940*/  LDL R14, [R1+0x138c] ;  /* 0x00138c00010e7983 */ /* 0x000f620000100800 */
[----:B---3--:R-:W-:-:S03]  /*10950*/  IADD3 R4, P1, PT, R15, UR4, RZ ;  /* 0x000000040f047c10 */ /* 0x008fc6000ff3e0ff */
[----:B------:R-:W3:Y:S04]  /*10960*/  LDL R15, [R1+0x1394] ;  /* 0x00139400010f7983 */ /* 0x000ee80000100800 */
[----:B0-----:R0:W3:Y:S04]  /*10970*/  LDG.E.U8 R18, desc[UR12][R2.64] ;  /* 0x0000000c02127981 */ /* 0x0010e8000c1e1100 */
[----:B------:R1:W-:Y:S01]  /*10980*/  STL [R1+0x2d4], R23 ;  /* 0x0002d41701007387 */ /* 0x0003e20000100800 */
[----:B------:R-:W-:-:S03]  /*10990*/  IADD3.X R5, PT, PT, R11, UR18, RZ, P1, !PT ;  /* 0x000000120b057c10 */ /* 0x000fc60008ffe4ff */
[----:B------:R-:W3:Y:S01]  /*109a0*/  LDL R11, [R1+0x1378] ;  /* 0x00137800010b7983 */ /* 0x000ee20000100800 */
[----:B0-----:R-:W-:-:S03]  /*109b0*/  IADD3 R2, P2, PT, R13, UR4, RZ ;  /* 0x000000040d027c10 */ /* 0x001fc6000ff5e0ff */
[----:B------:R-:W3:Y:S04]  /*109c0*/  LDL R13, [R1+0x1390] ;  /* 0x00139000010d7983 */ /* 0x000ee80000100800 */
[----:B------:R0:W-:Y:S04]  /*109d0*/  STL [R1+0x294], R17 ;  /* 0x0002941101007387 */ /* 0x0001e80000100800 */
[----:B-1----:R1:W3:Y:S01]  /*109e0*/  LDG.E.U8 R23, desc[UR12][R6.64] ;  /* 0x0000000c06177981 */ /* 0x0022e2000c1e1100 */
[----:B------:R-:W-:-:S03]  /*109f0*/  IADD3.X R3, PT, PT, R10, UR18, RZ, P2, !PT ;  /* 0x000000120a037c10 */ /* 0x000fc600097fe4ff */
        /* <DEDUP_REMOVED lines=580> */
[----:B------:R-:W-:Y:S01]  /*12e40*/  STL [R1+0x20c], R23 ;  /* 0x00020c1701007387 */ /* 0x000fe20000100800 */
[----:B0-----:R-:W-:-:S03]  /*12e50*/  IADD3 R4, P2, PT, R16, UR4, RZ ;  /* 0x0000000410047c10 */ /* 0x001fc6000ff5e0ff */
[----:B------:R-:W2:Y:S01]  /*12e60*/  LDL R16, [R1+0x1080] ;  /* 0x0010800001107983 */ /* 0x000ea20000100800 */
[----:B----4-:R-:W-:-:S03]  /*12e70*/  IADD3.X R7, PT, PT, R8, UR18, RZ, P1, !PT ;  /* 0x0000001208077c10 */ /* 0x010fc60008ffe4ff */
[----:B------:R-:W4:Y:S04]  /*12e80*/  LDL R8, [R1+0x1068] ;  /* 0x0010680001087983 */ /* 0x000f280000100800 */
[----:B------:R0:W-:Y:S04]  /*12e90*/  STL [R1+0x208], R17 ;  /* 0x0002081101007387 */ /* 0x0001e80000100800 */
[----:B------:R-:W4:Y:S01]  /*12ea0*/  LDG.E.U8 R24, desc[UR12][R6.64] ;  /* 0x0000000c06187981 */ /* 0x000f22000c1e1100 */
[----:B-----5:R-:W-:-:S03]  /*12eb0*/  IADD3.X R5, PT, PT, R14, UR18, RZ, P2, !PT ;  /* 0x000000120e057c10 */ /* 0x020fc600097fe4ff */
[----:B------:R-:W5:Y:S04]  /*12ec0*/  LDL R14, [R1+0x106c] ;  /* 0x00106c00010e7983 */ /* 0x000f680000100800 */
[----:B0-----:R3:W5:Y:S04]  /*12ed0*/  LDG.E.U8 R17, desc[UR12][R2.64] ;  /* 0x0000000c02117981 */ /* 0x001768000c1e1100 */
[----:B------:R0:W5:Y:S01]  /*12ee0*/  LDG.E.U8 R23, desc[UR12][R4.64] ;  /* 0x0000000c04177981 */ /* 0x000162000c1e1100 */
[----:B---3--:R-:W-:-:S03]  /*12ef0*/  IADD3 R2, P1, PT, R15, UR4, RZ ;  /* 0x000000040f027c10 */ /* 0x008fc6000ff3e0ff */
[----:B------:R-:W3:Y:S01]  /*12f00*/  LDL R15, [R1+0x1074] ;  /* 0x00107400010f7983 */ /* 0x000ee20000100800 */
[----:B------:R-:W-:-:S03]  /*12f10*/  IADD3 R6, P2, PT, R13, UR4, RZ ;  /* 0x000000040d067c10 */ /* 0x000fc6000ff5e0ff */
[----:B------:R-:W-:Y:S01]  /*12f20*/  STL [R1+0x204], R22 ;  /* 0x0002041601007387 */ /* 0x000fe20000100800 */
[----:B------:R-:W-:-:S03]  /*12f30*/  IADD3.X R3, PT, PT, R11, UR18, RZ, P1, !PT ;  /* 0x000000120b037c10 */ /* 0x000fc60008ffe4ff */
[----:B------:R-:W3:Y:S04]  /*12f40*/  LDL R13, [R1+0x1070] ;  /* 0x00107000010d7983 */ /* 0x000ee80000100800 */
[----:B------:R-:W3:Y:S01]  /*12f50*/  LDL R11, [R1+0x1058] ;  /* 0x00105800010b7983 */ /* 0x000ee20000100800 */
[----:B------:R-:W-:-:S03]  /*12f60*/  IADD3.X R7, PT, PT, R10, UR18, RZ, P2, !PT ;  /* 0x000000120a077c10 */ /* 0x000fc600097fe4ff */
[----:B------:R1:W-:Y:S04]  /*12f70*/  STL [R1+0x200], R20 ;  /* 0x0002001401007387 */ /* 0x0003e80000100800 */
[----:B------:R-:W3:Y:S01]  /*12f80*/  LDL R10, [R1+0x1064] ;  /* 0x00106400010a7983 */ /* 0x000ee20000100800 */
[----:B0-----:R-:W-:-:S03]  /*12f90*/  IADD3 R4, P1, PT, R12, UR4, RZ ;  /* 0x000000040c047c10 */ /* 0x001fc6000ff3e0ff */
[----:B------:R0:W-:Y:S04]  /*12fa0*/  STL [R1+0x1fc], R21 ;  /* 0x0001fc1501007387 */ /* 0x0001e80000100800 */
[----:B------:R-:W3:Y:S04]  /*12fb0*/  LDL R12, [R1+0x105c] ;  /* 0x00105c00010c7983 */ /* 0x000ee80000100800 */
[----:B-1----:R1:W3:Y:S04]  /*12fc0*/  LDG.E.U8 R20, desc[UR12][R2.64] ;  /* 0x0000000c02147981 */ /* 0x0022e8000c1e1100 */
[----:B------:R0:W3:Y:S01]  /*12fd0*/  LDG.E.U8 R22, desc[UR12][R6.64] ;  /* 0x0000000c06167981 */ /* 0x0000e2000c1e1100 */
[----:B-1----:R-:W-:-:S03]  /*12fe0*/  IADD3 R2, P2, PT, R9, UR4, RZ ;  /* 0x0000000409027c10 */ /* 0x002fc6000ff5e0ff */
[----:B------:R-:W3:Y:S01]  /*12ff0*/  LDL R9, [R1+0x1060] ;  /* 0x0010600001097983 */ /* 0x000ee20000100800 */
[----:B--2---:R-:W-:-:S03]  /*13000*/  IADD3.X R5, PT, PT, R0, UR18, RZ, P1, !PT ;  /* 0x0000001200057c10 */ /* 0x004fc60008ffe4ff */
[----:B------:R-:W2:Y:S04]  /*13010*/  LDL R0, [R1+0x1048] ;  /* 0x0010480001007983 */ /* 0x000ea80000100800 */
[----:B0-----:R3:W2:Y:S01]  /*13020*/  LDG.E.U8 R21, desc[UR12][R4.64] ;  /* 0x0000000c04157981 */ /* 0x0016a2000c1e1100 */
[----:B------:R-:W-:Y:S02]  /*13030*/  IADD3 R6, P1, PT, R16, UR4, RZ ;  /* 0x0000000410067c10 */ /* 0x000fe4000ff3e0ff */
[----:B----4-:R-:W-:Y:S01]  /*13040*/  IADD3.X R3, PT, PT, R8, UR18, RZ, P2, !PT ;  /* 0x0000001208037c10 */ /* 0x010fe200097fe4ff */
[----:B------:R0:W-:Y:S04]  /*13050*/  STL [R1+0x1f8], R19 ;  /* 0x0001f81301007387 */ /* 0x0001e80000100800 */
[----:B------:R-:W4:Y:S04]  /*13060*/  LDL R16, [R1+0x1054] ;  /* 0x0010540001107983 */ /* 0x000f280000100800 */
[----:B------:R-:W4:Y:S01]  /*13070*/  LDL R8, [R1+0x104c] ;  /* 0x00104c0001087983 */ /* 0x000f220000100800 */
[----:B-----5:R-:W-:-:S03]  /*13080*/  IADD3.X R7, PT, PT, R14, UR18, RZ, P1, !PT ;  /* 0x000000120e077c10 */ /* 0x020fc60008ffe4ff */
[----:B0-----:R0:W5:Y:S01]  /*13090*/  LDG.E.U8 R19, desc[UR12][R2.64] ;  /* 0x0000000c02137981 */ /* 0x001162000c1e1100 */
[----:B---3--:R-:W-:Y:S02]  /*130a0*/  IADD3 R4, P2, PT, R15, UR4, RZ ;  /* 0x000000040f047c10 */ /* 0x008fe4000ff5e0ff */
[----:B0-----:R-:W-:Y:S02]  /*130b0*/  IADD3 R2, P1, PT, R13, UR4, RZ ;  /* 0x000000040d027c10 */ /* 0x001fe4000ff3e0ff */
[----:B------:R-:W-:Y:S01]  /*130c0*/  IADD3.X R5, PT, PT, R11, UR18, RZ, P2, !PT ;  /* 0x000000120b057c10 */ /* 0x000fe200097fe4ff */
[----:B------:R0:W-:Y:S04]  /*130d0*/  STL [R1+0x1f4], R18 ;  /* 0x0001f41201007387 */ /* 0x0001e80000100800 */
[----:B------:R-:W3:Y:S04]  /*130e0*/  LDL R15, [R1+0x1050] ;  /* 0x00105000010f7983 */ /* 0x000ee80000100800 */
[----:B------:R-:W3:Y:S01]  /*130f0*/  LDL R14, [R1+0x1038] ;  /* 0x00103800010e7983 */ /* 0x000ee20000100800 */
[----:B------:R-:W-:-:S03]  /*13100*/  IADD3.X R3, PT, PT, R12, UR18, RZ, P1, !PT ;  /* 0x000000120c037c10 */ /* 0x000fc60008ffe4ff */
[----:B0-----:R0:W3:Y:S04]  /*13110*/  LDG.E.U8 R18, desc[UR12][R6.64] ;  /* 0x0000000c06127981 */ /* 0x0010e8000c1e1100 */
[----:B------:R1:W3:Y:S04]  /*13120*/  LDG.E.U8 R12, desc[UR12][R4.64] ;  /* 0x0000000c040c7981 */ /* 0x0002e8000c1e1100 */
[----:B------:R1:W-:Y:S04]  /*13130*/  STL [R1+0x1f0], R17 ;  /* 0x0001f01101007387 */ /* 0x0003e80000100800 */
[----:B------:R-:W5:Y:S01]  /*13140*/  LDL R13, [R1+0x103c] ;  /* 0x00103c00010d7983 */ /* 0x000f620000100800 */
[----:B0-----:R-:W-:-:S03]  /*13150*/  IADD3 R6, P2, PT, R10, UR4, RZ ;  /* 0x000000040a067c10 */ /* 0x001fc6000ff5e0ff */
[----:B-1----:R-:W5:Y:S04]  /*13160*/  LDL R17, [R1+0x1044] ;  /* 0x0010440001117983 */ /* 0x002f680000100800 */
[----:B------:R-:W-:Y:S04]  /*13170*/  STL [R1+0x1ec], R24 ;  /* 0x0001ec1801007387 */ /* 0x000fe80000100800 */
[----:B------:R-:W5:Y:S04]  /*13180*/  LDL R11, [R1+0x1040] ;  /* 0x00104000010b7983 */ /* 0x000f680000100800 */
[----:B------:R-:W5:Y:S01]  /*13190*/  LDL R10, [R1+0x1028] ;  /* 0x00102800010a7983 */ /* 0x000f620000100800 */
[----:B------:R-:W-:-:S03]  /*131a0*/  IADD3 R4, P1, PT, R9, UR4, RZ ;  /* 0x0000000409047c10 */ /* 0x000fc6000ff3e0ff */
[----:B------:R-:W-:Y:S01]  /*131b0*/  STL [R1+0x1d8], R23 ;  /* 0x0001d81701007387 */ /* 0x000fe20000100800 */
[----:B--2---:R-:W-:Y:S02]  /*131c0*/  IADD3.X R7, PT, PT, R0, UR18, RZ, P2, !PT ;  /* 0x0000001200077c10 */ /* 0x004fe400097fe4ff */
[----:B----4-:R-:W-:Y:S01]  /*131d0*/  IADD3.X R5, PT, PT, R8, UR18, RZ, P1, !PT ;  /* 0x0000001208057c10 */ /* 0x010fe20008ffe4ff */
[----:B---3--:R-:W-:Y:S04]  /*131e0*/  STL [R1+0x1ca4], R12 ;  /* 0x001ca40c01007387 */ /* 0x008fe80000100800 */
[----:B------:R-:W2:Y:S04]  /*131f0*/  LDL R9, [R1+0x1034] ;  /* 0x0010340001097983 */ /* 0x000ea80000100800 */
[----:B------:R0:W-:Y:S04]  /*13200*/  STL [R1+0x1e8], R20 ;  /* 0x0001e81401007387 */ /* 0x0001e80000100800 */
[----:B------:R-:W3:Y:S04]  /*13210*/  LDL R0, [R1+0x102c] ;  /* 0x00102c0001007983 */ /* 0x000ee80000100800 */
[----:B------:R-:W4:Y:S04]  /*13220*/  LDL R8, [R1+0x1018] ;  /* 0x0010180001087983 */ /* 0x000f280000100800 */
[----:B0-----:R0:W4:Y:S02]  /*13230*/  LDG.E.U8 R20, desc[UR12][R2.64] ;  /* 0x0000000c02147981 */ /* 0x001124000c1e1100 */
[----:B0-----:R-:W-:-:S02]  /*13240*/  IADD3 R2, P2, PT, R16, UR4, RZ ;  /* 0x0000000410027c10 */ /* 0x001fc4000ff5e0ff */
[----:B------:R-:W4:Y:S04]  /*13250*/  LDL R16, [R1+0x1030] ;  /* 0x0010300001107983 */ /* 0x000f280000100800 */
[----:B------:R0:W-:Y:S01]  /*13260*/  STL [R1+0x1e4], R22 ;  /* 0x0001e41601007387 */ /* 0x0001e20000100800 */
[----:B------:R-:W-:-:S03]  /*13270*/  IADD3.X R3, PT, PT, R14, UR18, RZ, P2, !PT ;  /* 0x000000120e037c10 */ /* 0x000fc600097fe4ff */
[----:B------:R-:W4:Y:S04]  /*13280*/  LDL R14, [R1+0x101c] ;  /* 0x00101c00010e7983 */ /* 0x000f280000100800 */
[----:B0-----:R0:W4:Y:S02]  /*13290*/  LDG.E.U8 R22, desc[UR12][R6.64] ;  /* 0x0000000c06167981 */ /* 0x001124000c1e1100 */
[----:B0-----:R-:W-:Y:S02]  /*132a0*/  IADD3 R6, P1, PT, R15, UR4, RZ ;  /* 0x000000040f067c10 */ /* 0x001fe4000ff3e0ff */
[----:B------:R-:W4:Y:S02]  /*132b0*/  LDL R15, [R1+0x1024] ;  /* 0x00102400010f7983 */ /* 0x000f240000100800 */
[----:B-----5:R-:W-:-:S02]  /*132c0*/  IADD3.X R7, PT, PT, R13, UR18, RZ, P1, !PT ;  /* 0x000000120d077c10 */ /* 0x020fc40008ffe4ff */
[----:B------:R0:W-:Y:S04]  /*132d0*/  STL [R1+0x1e0], R21 ;  /* 0x0001e01501007387 */ /* 0x0001e80000100800 */
[----:B------:R-:W5:Y:S04]  /*132e0*/  LDL R13, [R1+0x1020] ;  /* 0x00102000010d7983 */ /* 0x000f680000100800 */
[----:B------:R-:W5:Y:S04]  /*132f0*/  LDL R12, [R1+0x1008] ;  /* 0x00100800010c7983 */ /* 0x000f680000100800 */
[----:B0-----:R0:W5:Y:S04]  /*13300*/  LDG.E.U8 R21, desc[UR12][R4.64] ;  /* 0x0000000c04157981 */ /* 0x001168000c1e1100 */
[----:B------:R1:W-:Y:S01]  /*13310*/  STL [R1+0x1dc], R19 ;  /* 0x0001dc1301007387 */ /* 0x0003e20000100800 */
[----:B0-----:R-:W-:-:S03]  /*13320*/  IADD3 R4, P2, PT, R17, UR4, RZ ;  /* 0x0000000411047c10 */ /* 0x001fc6000ff5e0ff */
[----:B------:R-:W5:Y:S04]  /*13330*/  LDG.E.U8 R17, desc[UR12][R6.64] ;  /* 0x0000000c06117981 */ /* 0x000f68000c1e1100 */
[----:B-1----:R0:W5:Y:S01]  /*13340*/  LDG.E.U8 R19, desc[UR12][R2.64] ;  /* 0x0000000c02137981 */ /* 0x002162000c1e1100 */
[----:B------:R-:W-:-:S03]  /*13350*/  IADD3.X R5, PT, PT, R10, UR18, RZ, P2, !PT ;  /* 0x000000120a057c10 */ /* 0x000fc600097fe4ff */
[----:B------:R-:W5:Y:S01]  /*13360*/  LDL R10, [R1+0x100c] ;  /* 0x00100c00010a7983 */ /* 0x000f620000100800 */
[----:B0-----:R-:W-:-:S03]  /*13370*/  IADD3 R2, P1, PT, R11, UR4, RZ ;  /* 0x000000040b027c10 */ /* 0x001fc6000ff3e0ff */
[----:B------:R-:W5:Y:S04]  /*13380*/  LDL R11, [R1+0x1014] ;  /* 0x00101400010b7983 */ /* 0x000f680000100800 */
[----:B------:R0:W-:Y:S04]  /*13390*/  STL [R1+0xd0], R18 ;  /* 0x0000d01201007387 */ /* 0x0001e80000100800 */
[----:B0-----:R0:W5:Y:S01]  /*133a0*/  LDG.E.U8 R18, desc[UR12][R4.64] ;  /* 0x0000000c04127981 */ /* 0x001162000c1e1100 */
[----:B--2---:R-:W-:-:S03]  /*133b0*/  IADD3 R6, P2, PT, R9, UR4, RZ ;  /* 0x0000000409067c10 */ /* 0x004fc6000ff5e0ff */
[----:B------:R-:W2:Y:S01]  /*133c0*/  LDL R9, [R1+0x1010] ;  /* 0x0010100001097983 */ /* 0x000ea20000100800 */
[----:B---3--:R-:W-:-:S03]  /*133d0*/  IADD3.X R3, PT, PT, R0, UR18, RZ, P1, !PT ;  /* 0x0000001200037c10 */ /* 0x008fc60008ffe4ff */
[----:B------:R-:W3:Y:S01]  /*133e0*/  LDL R0, [R1+0xff8] ;  /* 0x000ff80001007983 */ /* 0x000ee20000100800 */
[----:B----4-:R-:W-:-:S03]  /*133f0*/  IADD3.X R7, PT, PT, R8, UR18, RZ, P2, !PT ;  /* 0x0000001208077c10 */ /* 0x010fc600097fe4ff */
[----:B------:R-:W4:Y:S04]  /*13400*/  LDL R8, [R1+0xffc] ;  /* 0x000ffc0001087983 */ /* 0x000f280000100800 */
[----:B------:R-:W4:Y:S01]  /*13410*/  LDG.E.U8 R25, desc[UR12][R6.64] ;  /* 0x0000000c06197981 */ /* 0x000f22000c1e1100 */
[----:B0-----:R-:W-:-:S03]  /*13420*/  IADD3 R4, P1, PT, R16, UR4, RZ ;  /* 0x0000000410047c10 */ /* 0x001fc6000ff3e0ff */
[----:B------:R-:W4:Y:S04]  /*13430*/  LDL R16, [R1+0x1004] ;  /* 0x0010040001107983 */ /* 0x000f280000100800 */
[----:B------:R0:W-:Y:S01]  /*13440*/  STL [R1+0x1d0], R20 ;  /* 0x0001d01401007387 */ /* 0x0001e20000100800 */
[----:B------:R-:W-:-:S03]  /*13450*/  IADD3.X R5, PT, PT, R14, UR18, RZ, P1, !PT ;  /* 0x000000120e057c10 */ /* 0x000fc60008ffe4ff */
[----:B------:R-:W4:Y:S04]  /*13460*/  LDL R14, [R1+0xfe8] ;  /* 0x000fe800010e7983 */ /* 0x000f280000100800 */
[----:B------:R-:W4:Y:S04]  /*13470*/  LDG.E.U8 R24, desc[UR12][R4.64] ;  /* 0x0000000c04187981 */ /* 0x000f28000c1e1100 */
[----:B0-----:R0:W4:Y:S02]  /*13480*/  LDG.E.U8 R20, desc[UR12][R2.64] ;  /* 0x0000000c02147981 */ /* 0x001124000c1e1100 */
[----:B0-----:R-:W-:-:S02]  /*13490*/  IADD3 R2, P2, PT, R15, UR4, RZ ;  /* 0x000000040f027c10 */ /* 0x001fc4000ff5e0ff */
[----:B------:R-:W4:Y:S04]  /*134a0*/  LDL R15, [R1+0x1000] ;  /* 0x00100000010f7983 */ /* 0x000f280000100800 */
[----:B------:R-:W-:Y:S01]  /*134b0*/  STL [R1+0x1cc], R22 ;  /* 0x0001cc1601007387 */ /* 0x000fe20000100800 */
[----:B-----5:R-:W-:Y:S02]  /*134c0*/  IADD3 R6, P1, PT, R13, UR4, RZ ;  /* 0x000000040d067c10 */ /* 0x020fe4000ff3e0ff */
[----:B------:R-:W-:Y:S01]  /*134d0*/  IADD3.X R3, PT, PT, R12, UR18, RZ, P2, !PT ;  /* 0x000000120c037c10 */ /* 0x000fe200097fe4ff */
[----:B------:R-:W5:Y:S04]  /*134e0*/  LDL R13, [R1+0xff4] ;  /* 0x000ff400010d7983 */ /* 0x000f680000100800 */
[----:B------:R-:W5:Y:S04]  /*134f0*/  LDL R12, [R1+0xfec] ;  /* 0x000fec00010c7983 */ /* 0x000f680000100800 */
[----:B------:R-:W-:Y:S04]  /*13500*/  STL [R1+0x1c8], R21 ;  /* 0x0001c81501007387 */ /* 0x000fe80000100800 */
[----:B------:R2:W5:Y:S01]  /*13510*/  LDG.E.U8 R23, desc[UR12][R2.64] ;  /* 0x0000000c02177981 */ /* 0x000562000c1e1100 */
[----:B------:R-:W-:-:S02]  /*13520*/  IADD3.X R7, PT, PT, R10, UR18, RZ, P1, !PT ;  /* 0x000000120a077c10 */ /* 0x000fc40008ffe4ff */
[----:B------:R-:W-:Y:S02]  /*13530*/  IADD3 R4, P2, PT, R11, UR4, RZ ;  /* 0x000000040b047c10 */ /* 0x000fe4000ff5e0ff */
[----:B------:R-:W5:Y:S04]  /*13540*/  LDL R11, [R1+0xff0] ;  /* 0x000ff000010b7983 */ /* 0x000f680000100800 */
[----:B------:R0:W-:Y:S04]  /*13550*/  STL [R1+0x1c4], R19 ;  /* 0x0001c41301007387 */ /* 0x0001e80000100800 */
[----:B------:R-:W5:Y:S04]  /*13560*/  LDL R10, [R1+0xfd8] ;  /* 0x000fd800010a7983 */ /* 0x000f680000100800 */
[----:B0-----:R0:W5:Y:S01]  /*13570*/  LDG.E.U8 R19, desc[UR12][R6.64] ;  /* 0x0000000c06137981 */ /* 0x001162000c1e1100 */
[----:B--2---:R-:W-:-:S03]  /*13580*/  IADD3 R2, P1, PT, R9, UR4, RZ ;  /* 0x0000000409027c10 */ /* 0x004fc6000ff3e0ff */
[----:B------:R-:W2:Y:S01]  /*13590*/  LDL R9, [R1+0xfdc] ;  /* 0x000fdc0001097983 */ /* 0x000ea20000100800 */
[----:B---3--:R-:W-:-:S03]  /*135a0*/  IADD3.X R5, PT, PT, R0, UR18, RZ, P2, !PT ;  /* 0x0000001200057c10 */ /* 0x008fc600097fe4ff */
[----:B------:R-:W3:Y:S01]  /*135b0*/  LDL R0, [R1+0xfe4] ;  /* 0x000fe40001007983 */ /* 0x000ee20000100800 */
[----:B----4-:R-:W-:-:S03]  /*135c0*/  IADD3.X R3, PT, PT, R8, UR18, RZ, P1, !PT ;  /* 0x0000001208037c10 */ /* 0x010fc60008ffe4ff */
[----:B------:R1:W4:Y:S04]  /*135d0*/  LDG.E.U8 R22, desc[UR12][R4.64] ;  /* 0x0000000c04167981 */ /* 0x000328000c1e1100 */
[----:B------:R1:W-:Y:S04]  /*135e0*/  STL [R1+0x1c0], R17 ;  /* 0x0001c01101007387 */ /* 0x0003e80000100800 */
[----:B------:R-:W4:Y:S04]  /*135f0*/  LDL R8, [R1+0xfc8] ;  /* 0x000fc80001087983 */ /* 0x000f280000100800 */
[----:B------:R5:W4:Y:S01]  /*13600*/  LDG.E.U8 R21, desc[UR12][R2.64] ;  /* 0x0000000c02157981 */ /* 0x000b22000c1e1100 */
[----:B0-----:R-:W-:-:S03]  /*13610*/  IADD3 R6, P2, PT, R16, UR4, RZ ;  /* 0x0000000410067c10 */ /* 0x001fc6000ff5e0ff */
[----:B-1----:R-:W4:Y:S04]  /*13620*/  LDL R17, [R1+0xfe0] ;  /* 0x000fe00001117983 */ /* 0x002f280000100800 */
[----:B------:R0:W-:Y:S01]  /*13630*/  STL [R1+0x1bc], R18 ;  /* 0x0001bc1201007387 */ /* 0x0001e20000100800 */
[----:B------:R-:W-:-:S03]  /*13640*/  IADD3.X R7, PT, PT, R14, UR18, RZ, P2, !PT ;  /* 0x000000120e077c10 */ /* 0x000fc600097fe4ff */
[----:B------:R-:W4:Y:S04]  /*13650*/  LDL R16, [R1+0xfcc] ;  /* 0x000fcc0001107983 */ /* 0x000f280000100800 */
[----:B0-----:R-:W4:Y:S04]  /*13660*/  LDL R18, [R1+0xfd4] ;  /* 0x000fd40001127983 */ /* 0x001f280000100800 */
[----:B------:R0:W-:Y:S01]  /*13670*/  STL [R1+0x1b8], R20 ;  /* 0x0001b81401007387 */ /* 0x0001e20000100800 */
[----:B------:R-:W-:-:S03]  /*13680*/  IADD3 R4, P1, PT, R15, UR4, RZ ;  /* 0x000000040f047c10 */ /* 0x000fc6000ff3e0ff */
[----:B0-----:R0:W4:Y:S04]  /*13690*/  LDG.E.U8 R20, desc[UR12][R6.64] ;  /* 0x0000000c06147981 */ /* 0x001128000c1e1100 */
[----:B------:R-:W4:Y:S01]  /*136a0*/  LDL R15, [R1+0xfb8] ;  /* 0x000fb800010f7983 */ /* 0x000f220000100800 */
[----:B-----5:R-:W-:-:S03]  /*136b0*/  IADD3 R2, P2, PT, R13, UR4, RZ ;  /* 0x000000040d027c10 */ /* 0x020fc6000ff5e0ff */
[----:B------:R-:W5:Y:S01]  /*136c0*/  LDL R13, [R1+0xfd0] ;  /* 0x000fd000010d7983 */ /* 0x000f620000100800 */
[----:B------:R-:W-:Y:S02]  /*136d0*/  IADD3.X R5, PT, PT, R12, UR18, RZ, P1, !PT ;  /* 0x000000120c057c10 */ /* 0x000fe40008ffe4ff */
[----:B0-----:R-:W-:-:S03]  /*136e0*/  IADD3 R6, P1, PT, R11, UR4, RZ ;  /* 0x000000040b067c10 */ /* 0x001fc6000ff3e0ff */
[----:B------:R3:W5:Y:S01]  /*136f0*/  LDG.E.U8 R11, desc[UR12][R4.64] ;  /* 0x0000000c040b7981 */ /* 0x000762000c1e1100 */
[----:B------:R-:W-:-:S05]  /*13700*/  IADD3.X R3, PT, PT, R10, UR18, RZ, P2, !PT ;  /* 0x000000120a037c10 */ /* 0x000fca00097fe4ff */
[----:B------:R-:W5:Y:S04]  /*13710*/  LDG.E.U8 R10, desc[UR12][R2.64] ;  /* 0x0000000c020a7981 */ /* 0x000f68000c1e1100 */
[----:B------:R-:W-:Y:S04]  /*13720*/  STL [R1+0x1b4], R25 ;  /* 0x0001b41901007387 */ /* 0x000fe80000100800 */
[----:B------:R-:W5:Y:S04]  /*13730*/  LDL R14, [R1+0xfc4] ;  /* 0x000fc400010e7983 */ /* 0x000f680000100800 */
[----:B------:R-:W5:Y:S04]  /*13740*/  LDL R12, [R1+0xfbc] ;  /* 0x000fbc00010c7983 */ /* 0x000f680000100800 */
[----:B------:R-:W-:Y:S01]  /*13750*/  STL [R1+0x1b0], R24 ;  /* 0x0001b01801007387 */ /* 0x000fe20000100800 */
[----:B--2---:R-:W-:-:S02]  /*13760*/  IADD3.X R7, PT, PT, R9, UR18, RZ, P1, !PT ;  /* 0x0000001209077c10 */ /* 0x004fc40008ffe4ff */
[----:B---3--:R-:W-:-:S04]  /*13770*/  IADD3 R4, P2, PT, R0, UR4, RZ ;  /* 0x0000000400047c10 */ /* 0x008fc8000ff5e0ff */
[----:B----4-:R-:W-:Y:S01]  /*13780*/  IADD3.X R5, PT, PT, R8, UR18, RZ, P2, !PT ;  /* 0x0000001208057c10 */ /* 0x010fe200097fe4ff */
[----:B-----5:R-:W-:Y:S04]  /*13790*/  STL [R1+0x1ca8], R11 ;  /* 0x001ca80b01007387 */ /* 0x020fe80000100800 */
[----:B------:R-:W2:Y:S04]  /*137a0*/  LDL R0, [R1+0xfc0] ;  /* 0x000fc00001007983 */ /* 0x000ea80000100800 */
[----:B------:R-:W-:Y:S04]  /*137b0*/  STL [R1+0x1ac], R23 ;  /* 0x0001ac1701007387 */ /* 0x000fe80000100800 */
[----:B------:R-:W3:Y:S04]  /*137c0*/  LDL R9, [R1+0xfa8] ;  /* 0x000fa80001097983 */ /* 0x000ee80000100800 */
[----:B------:R-:W-:Y:S04]  /*137d0*/  STL [R1+0x1cac], R10 ;  /* 0x001cac0a01007387 */ /* 0x000fe80000100800 */
[----:B------:R0:W-:Y:S04]  /*137e0*/  STL [R1+0x1a8], R19 ;  /* 0x0001a81301007387 */ /* 0x0001e80000100800 */
[----:B------:R-:W4:Y:S01]  /*137f0*/  LDL R8, [R1+0xfac] ;  /* 0x000fac0001087983 */ /* 0x000f220000100800 */
[----:B------:R-:W-:-:S03]  /*13800*/  IADD3 R2, P1, PT, R17, UR4, RZ ;  /* 0x0000000411027c10 */ /* 0x000fc6000ff3e0ff */
[----:B------:R-:W5:Y:S01]  /*13810*/  LDL R17, [R1+0xfb4] ;  /* 0x000fb40001117983 */ /* 0x000f620000100800 */
[----:B------:R-:W-:-:S03]  /*13820*/  IADD3.X R3, PT, PT, R16, UR18, RZ, P1, !PT ;  /* 0x0000001210037c10 */ /* 0x000fc60008ffe4ff */
[----:B0-----:R0:W5:Y:S04]  /*13830*/  LDG.E.U8 R19, desc[UR12][R6.64] ;  /* 0x0000000c06137981 */ /* 0x001168000c1e1100 */
[----:B------:R-:W5:Y:S04]  /*13840*/  LDL R16, [R1+0xfb0] ;  /* 0x000fb00001107983 */ /* 0x000f680000100800 */
[----:B------:R1:W5:Y:S01]  /*13850*/  LDG.E.U8 R23, desc[UR12][R4.64] ;  /* 0x0000000c04177981 */ /* 0x000362000c1e1100 */
[----:B0-----:R-:W-:-:S03]  /*13860*/  IADD3 R6, P2, PT, R18, UR4, RZ ;  /* 0x0000000412067c10 */ /* 0x001fc6000ff5e0ff */
[----:B------:R0:W-:Y:S01]  /*13870*/  STL [R1+0x1a4], R22 ;  /* 0x0001a41601007387 */ /* 0x0001e20000100800 */
[----:B------:R-:W-:-:S03]  /*13880*/  IADD3.X R7, PT, PT, R15, UR18, RZ, P2, !PT ;  /* 0x000000120f077c10 */ /* 0x000fc600097fe4ff */
[----:B------:R-:W5:Y:S01]  /*13890*/  LDL R10, [R1+0xf98] ;  /* 0x000f9800010a7983 */ /* 0x000f620000100800 */
[----:B-1----:R-:W-:-:S03]  /*138a0*/  IADD3 R4, P1, PT, R13, UR4, RZ ;  /* 0x000000040d047c10 */ /* 0x002fc6000ff3e0ff */
[----:B------:R-:W5:Y:S04]  /*138b0*/  LDL R13, [R1+0xfa4] ;  /* 0x000fa400010d7983 */ /* 0x000f680000100800 */
[----:B------:R1:W-:Y:S04]  /*138c0*/  STL [R1+0x1a0], R21 ;  /* 0x0001a01501007387 */ /* 0x0003e80000100800 */
[----:B------:R-:W5:Y:S01]  /*138d0*/  LDL R11, [R1+0xf9c] ;  /* 0x000f9c00010b7983 */ /* 0x000f620000100800 */
[----:B------:R-:W-:-:S03]  /*138e0*/  IADD3.X R5, PT, PT, R12, UR18, RZ, P1, !PT ;  /* 0x000000120c057c10 */ /* 0x000fc60008ffe4ff */
[----:B------:R0:W5:Y:S04]  /*138f0*/  LDG.E.U8 R18, desc[UR12][R2.64] ;  /* 0x0000000c02127981 */ /* 0x000168000c1e1100 */
[----:B------:R-:W5:Y:S04]  /*13900*/  LDL R15, [R1+0xfa0] ;  /* 0x000fa000010f7983 */ /* 0x000f680000100800 */
[----:B------:R1:W-:Y:S01]  /*13910*/  STL [R1+0x19c], R20 ;  /* 0x00019c1401007387 */ /* 0x0003e20000100800 */
[----:B0-----:R-:W-:-:S03]  /*13920*/  IADD3 R2, P2, PT, R14, UR4, RZ ;  /* 0x000000040e027c10 */ /* 0x001fc6000ff5e0ff */
[----:B------:R-:W5:Y:S04]  /*13930*/  LDL R14, [R1+0xf88] ;  /* 0x000f8800010e7983 */ /* 0x000f680000100800 */
[----:B------:R2:W5:Y:S04]  /*13940*/  LDG.E.U8 R22, desc[UR12][R6.64] ;  /* 0x0000000c06167981 */ /* 0x000568000c1e1100 */
[----:B------:R-:W5:Y:S04]  /*13950*/  LDL R12, [R1+0xf8c] ;  /* 0x000f8c00010c7983 */ /* 0x000f680000100800 */
[----:B-1----:R5:W5:Y:S01]  /*13960*/  LDG.E.U8 R21, desc[UR12][R4.64] ;  /* 0x0000000c04157981 */ /* 0x002b62000c1e1100 */
[----:B--2---:R-:W-:-:S03]  /*13970*/  IADD3 R6, P1, PT, R0, UR4, RZ ;  /* 0x0000000400067c10 */ /* 0x004fc6000ff3e0ff */
[----:B------:R-:W2:Y:S01]  /*13980*/  LDL R0, [R1+0xf94] ;  /* 0x000f940001007983 */ /* 0x000ea20000100800 */
[----:B---3--:R-:W-:-:S03]  /*13990*/  IADD3.X R3, PT, PT, R9, UR18, RZ, P2, !PT ;  /* 0x0000001209037c10 */ /* 0x008fc600097fe4ff */
[----:B------:R-:W3:Y:S04]  /*139a0*/  LDL R9, [R1+0xf90] ;  /* 0x000f900001097983 */ /* 0x000ee80000100800 */
[----:B------:R0:W3:Y:S01]  /*139b0*/  LDG.E.U8 R20, desc[UR12][R2.64] ;  /* 0x0000000c02147981 */ /* 0x0000e2000c1e1100 */
[----:B----4-:R-:W-:-:S03]  /*139c0*/  IADD3.X R7, PT, PT, R8, UR18, RZ, P1, !PT ;  /* 0x0000001208077c10 */ /* 0x010fc60008ffe4ff */
[----:B------:R-:W4:Y:S01]  /*139d0*/  LDL R8, [R1+0xf78] ;  /* 0x000f780001087983 */ /* 0x000f220000100800 */
[----:B-----5:R-:W-:-:S03]  /*139e0*/  IADD3 R4, P2, PT, R17, UR4, RZ ;  /* 0x0000000411047c10 */ /* 0x020fc6000ff5e0ff */
[----:B------:R1:W5:Y:S01]  /*139f0*/  LDG.E.U8 R17, desc[UR12][R6.64] ;  /* 0x0000000c06117981 */ /* 0x000362000c1e1100 */
[----:B0-----:R-:W-:Y:S02]  /*13a00*/  IADD3 R2, P1, PT, R16, UR4, RZ ;  /* 0x0000000410027c10 */ /* 0x001fe4000ff3e0ff */
[----:B------:R-:W-:Y:S02]  /*13a10*/  IADD3.X R5, PT, PT, R10, UR18, RZ, P2, !PT ;  /* 0x000000120a057c10 */ /* 0x000fe400097fe4ff */
[----:B------:R-:W5:Y:S01]  /*13a20*/  LDL R10, [R1+0xf84] ;  /* 0x000f8400010a7983 */ /* 0x000f620000100800 */
[----:B-1----:R-:W-:-:S03]  /*13a30*/  IADD3 R6, P2, PT, R13, UR4, RZ ;  /* 0x000000040d067c10 */ /* 0x002fc6000ff5e0ff */
[----:B------:R0:W-:Y:S04]  /*13a40*/  STL [R1+0x194], R19 ;  /* 0x0001941301007387 */ /* 0x0001e80000100800 */
[----:B------:R-:W5:Y:S01]  /*13a50*/  LDL R13, [R1+0xf7c] ;  /* 0x000f7c00010d7983 */ /* 0x000f620000100800 */
[----:B------:R-:W-:-:S03]  /*13a60*/  IADD3.X R3, PT, PT, R11, UR18, RZ, P1, !PT ;  /* 0x000000120b037c10 */ /* 0x000fc60008ffe4ff */
[----:B------:R-:W5:Y:S04]  /*13a70*/  LDL R11, [R1+0xf80] ;  /* 0x000f8000010b7983 */ /* 0x000f680000100800 */
[----:B0-----:R0:W5:Y:S04]  /*13a80*/  LDG.E.U8 R19, desc[UR12][R4.64] ;  /* 0x0000000c04137981 */ /* 0x001168000c1e1100 */
[----:B------:R1:W-:Y:S04]  /*13a90*/  STL [R1+0x190], R23 ;  /* 0x0001901701007387 */ /* 0x0003e80000100800 */
[----:B------:R-:W5:Y:S01]  /*13aa0*/  LDL R16, [R1+0xf68] ;  /* 0x000f680001107983 */ /* 0x000f620000100800 */
[----:B0-----:R-:W-:-:S02]  /*13ab0*/  IADD3 R4, P1, PT, R15, UR4, RZ ;  /* 0x000000040f047c10 */ /* 0x001fc4000ff3e0ff */
[----:B------:R-:W-:Y:S01]  /*13ac0*/  IADD3.X R7, PT, PT, R14, UR18, RZ, P2, !PT ;  /* 0x000000120e077c10 */ /* 0x000fe200097fe4ff */
[----:B------:R-:W5:Y:S04]  /*13ad0*/  LDL R15, [R1+0xf74] ;  /* 0x000f7400010f7983 */ /* 0x000f680000100800 */
[----:B------:R2:W5:Y:S01]  /*13ae0*/  LDG.E.U8 R24, desc[UR12][R2.64] ;  /* 0x0000000c02187981 */ /* 0x000562000c1e1100 */
[----:B------:R-:W-:-:S03]  /*13af0*/  IADD3.X R5, PT, PT, R12, UR18, RZ, P1, !PT ;  /* 0x000000120c057c10 */ /* 0x000fc60008ffe4ff */
[----:B------:R0:W-:Y:S04]  /*13b00*/  STL [R1+0x18c], R18 ;  /* 0x00018c1201007387 */ /* 0x0001e80000100800 */
[----:B-1----:R3:W5:Y:S04]  /*13b10*/  LDG.E.U8 R23, desc[UR12][R6.64] ;  /* 0x0000000c06177981 */ /* 0x002768000c1e1100 */
[----:B0-----:R-:W5:Y:S01]  /*13b20*/  LDL R18, [R1+0xf70] ;  /* 0x000f700001127983 */ /* 0x001f620000100800 */
[----:B--2---:R-:W-:-:S03]  /*13b30*/  IADD3 R2, P2, PT, R0, UR4, RZ ;  /* 0x0000000400027c10 */ /* 0x004fc6000ff5e0ff */
[----:B------:R-:W2:Y:S04]  /*13b40*/  LDL R0, [R1+0xf6c] ;  /* 0x000f6c0001007983 */ /* 0x000ea80000100800 */
[----:B------:R0:W-:Y:S01]  /*13b50*/  STL [R1+0x188], R22 ;  /* 0x0001881601007387 */ /* 0x0001e20000100800 */
[----:B---3--:R-:W-:-:S03]  /*13b60*/  IADD3 R6, P1, PT, R9, UR4, RZ ;  /* 0x0000000409067c10 */ /* 0x008fc6000ff3e0ff */
[----:B------:R-:W3:Y:S04]  /*13b70*/  LDL R9, [R1+0xf58] ;  /* 0x000f580001097983 */ /* 0x000ee80000100800 */
[----:B------:R-:W3:Y:S04]  /*13b80*/  LDL R14, [R1+0xf64] ;  /* 0x000f6400010e7983 */ /* 0x000ee80000100800 */
[----:B0-----:R5:W3:Y:S01]  /*13b90*/  LDG.E.U8 R22, desc[UR12][R4.64] ;  /* 0x0000000c04167981 */ /* 0x001ae2000c1e1100 */
[----:B----4-:R-:W-:-:S03]  /*13ba0*/  IADD3.X R3, PT, PT, R8, UR18, RZ, P2, !PT ;  /* 0x0000001208037c10 */ /* 0x010fc600097fe4ff */
[----:B------:R-:W4:Y:S04]  /*13bb0*/  LDL R8, [R1+0xf5c] ;  /* 0x000f5c0001087983 */ /* 0x000f280000100800 */
[----:B------:R0:W-:Y:S04]  /*13bc0*/  STL [R1+0x184], R21 ;  /* 0x0001841501007387 */ /* 0x0001e80000100800 */
[----:B------:R-:W4:Y:S04]  /*13bd0*/  LDL R12, [R1+0xf60] ;  /* 0x000f6000010c7983 */ /* 0x000f280000100800 */
[----:B0-----:R0:W4:Y:S01]  /*13be0*/  LDG.E.U8 R21, desc[UR12][R2.64] ;  /* 0x0000000c02157981 */ /* 0x001122000c1e1100 */
[----:B-----5:R-:W-:-:S03]  /*13bf0*/  IADD3 R4, P2, PT, R10, UR4, RZ ;  /* 0x000000040a047c10 */ /* 0x020fc6000ff5e0ff */
[----:B------:R-:W5:Y:S01]  /*13c00*/  LDL R10, [R1+0xf48] ;  /* 0x000f4800010a7983 */ /* 0x000f620000100800 */
[----:B------:R-:W-:-:S03]  /*13c10*/  IADD3.X R7, PT, PT, R13, UR18, RZ, P1, !PT ;  /* 0x000000120d077c10 */ /* 0x000fc60008ffe4ff */
[----:B------:R1:W-:Y:S01]  /*13c20*/  STL [R1+0x180], R20 ;  /* 0x0001801401007387 */ /* 0x0003e20000100800 */
[----:B0-----:R-:W-:-:S03]  /*13c30*/  IADD3 R2, P1, PT, R11, UR4, RZ ;  /* 0x000000040b027c10 */ /* 0x001fc6000ff3e0ff */
[----:B------:R-:W5:Y:S04]  /*13c40*/  LDL R13, [R1+0xf54] ;  /* 0x000f5400010d7983 */ /* 0x000f680000100800 */
[----:B------:R-:W5:Y:S04]  /*13c50*/  LDL R11, [R1+0xf4c] ;  /* 0x000f4c00010b7983 */ /* 0x000f680000100800 */
[----:B-1----:R0:W5:Y:S01]  /*13c60*/  LDG.E.U8 R20, desc[UR12][R6.64] ;  /* 0x0000000c06147981 */ /* 0x002162000c1e1100 */
[----:B------:R-:W-:-:S03]  /*13c70*/  IADD3.X R5, PT, PT, R16, UR18, RZ, P2, !PT ;  /* 0x0000001210057c10 */ /* 0x000fc600097fe4ff */
[----:B------:R1:W-:Y:S04]  /*13c80*/  STL [R1+0x17c], R17 ;  /* 0x00017c1101007387 */ /* 0x0003e80000100800 */
[----:B------:R-:W5:Y:S01]  /*13c90*/  LDL R16, [R1+0xf38] ;  /* 0x000f380001107983 */ /* 0x000f620000100800 */
[----:B0-----:R-:W-:-:S03]  /*13ca0*/  IADD3 R6, P2, PT, R15, UR4, RZ ;  /* 0x000000040f067c10 */ /* 0x001fc6000ff5e0ff */
[----:B-1----:R-:W5:Y:S04]  /*13cb0*/  LDL R17, [R1+0xf50] ;  /* 0x000f500001117983 */ /* 0x002f680000100800 */
[----:B------:R0:W-:Y:S04]  /*13cc0*/  STL [R1+0x178], R19 ;  /* 0x0001781301007387 */ /* 0x0001e80000100800 */
[----:B------:R-:W5:Y:S04]  /*13cd0*/  LDL R15, [R1+0xf44] ;  /* 0x000f4400010f7983 */ /* 0x000f680000100800 */
[----:B0-----:R0:W5:Y:S01]  /*13ce0*/  LDG.E.U8 R19, desc[UR12][R4.64] ;  /* 0x0000000c04137981 */ /* 0x001162000c1e1100 */
[----:B--2---:R-:W-:-:S02]  /*13cf0*/  IADD3.X R3, PT, PT, R0, UR18, RZ, P1, !PT ;  /* 0x0000001200037c10 */ /* 0x004fc40008ffe4ff */
[----:B0-----:R-:W-:Y:S01]  /*13d00*/  IADD3 R4, P1, PT, R18, UR4, RZ ;  /* 0x0000000412047c10 */ /* 0x001fe2000ff3e0ff */
[----:B------:R-:W2:Y:S01]  /*13d10*/  LDL R0, [R1+0xf3c] ;  /* 0x000f3c0001007983 */ /* 0x000ea20000100800 */
[----:B---3--:R-:W-:-:S03]  /*13d20*/  IADD3.X R7, PT, PT, R9, UR18, RZ, P2, !PT ;  /* 0x0000001209077c10 */ /* 0x008fc600097fe4ff */
[----:B------:R0:W3:Y:S01]  /*13d30*/  LDG.E.U8 R9, desc[UR12][R2.64] ;  /* 0x0000000c02097981 */ /* 0x0000e2000c1e1100 */
[----:B----4-:R-:W-:-:S03]  /*13d40*/  IADD3.X R5, PT, PT, R8, UR18, RZ, P1, !PT ;  /* 0x0000001208057c10 */ /* 0x010fc60008ffe4ff */
[----:B------:R1:W4:Y:S01]  /*13d50*/  LDG.E.U8 R8, desc[UR12][R6.64] ;  /* 0x0000000c06087981 */ /* 0x000322000c1e1100 */
[----:B0-----:R-:W-:-:S03]  /*13d60*/  IADD3 R2, P2, PT, R14, UR4, RZ ;  /* 0x000000040e027c10 */ /* 0x001fc6000ff5e0ff */
[----:B------:R-:W-:Y:S01]  /*13d70*/  STL [R1+0x174], R24 ;  /* 0x0001741801007387 */ /* 0x000fe20000100800 */
[----:B-1----:R-:W-:Y:S02]  /*13d80*/  IADD3 R6, P1, PT, R12, UR4, RZ ;  /* 0x000000040c067c10 */ /* 0x002fe4000ff3e0ff */
[----:B-----5:R-:W-:Y:S02]  /*13d90*/  IADD3.X R3, PT, PT, R10, UR18, RZ, P2, !PT ;  /* 0x000000120a037c10 */ /* 0x020fe400097fe4ff */
[----:B------:R-:W-:Y:S01]  /*13da0*/  IADD3.X R7, PT, PT, R11, UR18, RZ, P1, !PT ;  /* 0x000000120b077c10 */ /* 0x000fe20008ffe4ff */
[----:B---3--:R0:W-:Y:S04]  /*13db0*/  STL [R1+0x1cb0], R9 ;  /* 0x001cb00901007387 */ /* 0x0081e80000100800 */
[----:B------:R-:W3:Y:S04]  /*13dc0*/  LDL R14, [R1+0xf40] ;  /* 0x000f4000010e7983 */ /* 0x000ee80000100800 */
[----:B------:R1:W-:Y:S04]  /*13dd0*/  STL [R1+0x170], R23 ;  /* 0x0001701701007387 */ /* 0x0003e80000100800 */
[----:B0-----:R-:W5:Y:S04]  /*13de0*/  LDL R9, [R1+0xf28] ;  /* 0x000f280001097983 */ /* 0x001f680000100800 */
[----:B----4-:R-:W-:Y:S04]  /*13df0*/  STL [R1+0x1cb4], R8 ;  /* 0x001cb40801007387 */ /* 0x010fe80000100800 */
[----:B-1----:R0:W4:Y:S04]  /*13e00*/  LDG.E.U8 R23, desc[UR12][R4.64] ;  /* 0x0000000c04177981 */ /* 0x002128000c1e1100 */
[----:B------:R1:W-:Y:S04]  /*13e10*/  STL [R1+0x16c], R22 ;  /* 0x00016c1601007387 */ /* 0x0003e80000100800 */
[----:B------:R-:W4:Y:S01]  /*13e20*/  LDL R10, [R1+0xf2c] ;  /* 0x000f2c00010a7983 */ /* 0x000f220000100800 */
[----:B0-----:R-:W-:-:S03]  /*13e30*/  IADD3 R4, P2, PT, R13, UR4, RZ ;  /* 0x000000040d047c10 */ /* 0x001fc6000ff5e0ff */
[----:B------:R-:W4:Y:S01]  /*13e40*/  LDL R12, [R1+0xf34] ;  /* 0x000f3400010c7983 */ /* 0x000f220000100800 */
[----:B------:R-:W-:-:S03]  /*13e50*/  IADD3.X R5, PT, PT, R16, UR18, RZ, P2, !PT ;  /* 0x0000001210057c10 */ /* 0x000fc600097fe4ff */
[----:B------:R-:W4:Y:S04]  /*13e60*/  LDL R13, [R1+0xf30] ;  /* 0x000f3000010d7983 */ /* 0x000f280000100800 */
[----:B------:R0:W-:Y:S04]  /*13e70*/  STL [R1+0x168], R21 ;  /* 0x0001681501007387 */ /* 0x0001e80000100800 */
[----:B------:R-:W4:Y:S04]  /*13e80*/  LDL R11, [R1+0xf18] ;  /* 0x000f1800010b7983 */ /* 0x000f280000100800 */
[----:B-1----:R1:W4:Y:S04]  /*13e90*/  LDG.E.U8 R22, desc[UR12][R2.64] ;  /* 0x0000000c02167981 */ /* 0x002328000c1e1100 */
[----:B------:R-:W4:Y:S04]  /*13ea0*/  LDL R16, [R1+0xf24] ;  /* 0x000f240001107983 */ /* 0x000f280000100800 */
[----:B------:R0:W-:Y:S01]  /*13eb0*/  STL [R1+0x164], R20 ;  /* 0x0001641401007387 */ /* 0x0001e20000100800 */
[----:B-1----:R-:W-:-:S03]  /*13ec0*/  IADD3 R2, P1, PT, R17, UR4, RZ ;  /* 0x0000000411027c10 */ /* 0x002fc6000ff3e0ff */
[----:B------:R-:W4:Y:S01]  /*13ed0*/  LDL R8, [R1+0xf1c] ;  /* 0x000f1c0001087983 */ /* 0x000f220000100800 */
[----:B--2---:R-:W-:-:S03]  /*13ee0*/  IADD3.X R3, PT, PT, R0, UR18, RZ, P1, !PT ;  /* 0x0000001200037c10 */ /* 0x004fc60008ffe4ff */
[----:B0-----:R-:W2:Y:S04]  /*13ef0*/  LDG.E.U8 R21, desc[UR12][R4.64] ;  /* 0x0000000c04157981 */ /* 0x001ea8000c1e1100 */
[----:B------:R0:W2:Y:S02]  /*13f00*/  LDG.E.U8 R20, desc[UR12][R6.64] ;  /* 0x0000000c06147981 */ /* 0x0000a4000c1e1100 */
[----:B0-----:R-:W-:Y:S02]  /*13f10*/  IADD3 R6, P2, PT, R15, UR4, RZ ;  /* 0x000000040f067c10 */ /* 0x001fe4000ff5e0ff */
[----:B------:R-:W2:Y:S04]  /*13f20*/  LDL R15, [R1+0xf20] ;  /* 0x000f2000010f7983 */ /* 0x000ea80000100800 */
[----:B------:R0:W-:Y:S04]  /*13f30*/  STL [R1+0x160], R19 ;  /* 0x0001601301007387 */ /* 0x0001e80000100800 */
[----:B------:R-:W2:Y:S04]  /*13f40*/  LDL R0, [R1+0xf08] ;  /* 0x000f080001007983 */ /* 0x000ea80000100800 */
[----:B0-----:R0:W2:Y:S01]  /*13f50*/  LDG.E.U8 R19, desc[UR12][R2.64] ;  /* 0x0000000c02137981 */ /* 0x0010a2000c1e1100 */
[----:B---3--:R-:W-:-:S03]  /*13f60*/  IADD3 R4, P1, PT, R14, UR4, RZ ;  /* 0x000000040e047c10 */ /* 0x008fc6000ff3e0ff */
[----:B------:R-:W3:Y:S01]  /*13f70*/  LDL R14, [R1+0xf14] ;  /* 0x000f1400010e7983 */ /* 0x000ee20000100800 */
[----:B-----5:R-:W-:-:S03]  /*13f80*/  IADD3.X R7, PT, PT, R9, UR18, RZ, P2, !PT ;  /* 0x0000001209077c10 */ /* 0x020fc600097fe4ff */
[----:B------:R-:W5:Y:S04]  /*13f90*/  LDL R9, [R1+0xf0c] ;  /* 0x000f0c0001097983 */ /* 0x000f680000100800 */
[----:B------:R1:W5:Y:S01]  /*13fa0*/  LDG.E.U8 R18, desc[UR12][R6.64] ;  /* 0x0000000c06127981 */ /* 0x000362000c1e1100 */
[----:B----4-:R-:W-:-:S03]  /*13fb0*/  IADD3.X R5, PT, PT, R10, UR18, RZ, P1, !PT ;  /* 0x000000120a057c10 */ /* 0x010fc60008ffe4ff */
[----:B------:R-:W4:Y:S01]  /*13fc0*/  LDL R10, [R1+0xef8] ;  /* 0x000ef800010a7983 */ /* 0x000f220000100800 */
[----:B0-----:R-:W-:-:S03]  /*13fd0*/  IADD3 R2, P2, PT, R12, UR4, RZ ;  /* 0x000000040c027c10 */ /* 0x001fc6000ff5e0ff */
[----:B------:R-:W4:Y:S01]  /*13fe0*/  LDL R12, [R1+0xf10] ;  /* 0x000f1000010c7983 */ /* 0x000f220000100800 */
[----:B-1----:R-:W-:-:S03]  /*13ff0*/  IADD3 R6, P1, PT, R13, UR4, RZ ;  /* 0x000000040d067c10 */ /* 0x002fc6000ff3e0ff */
[----:B------:R0:W4:Y:S04]  /*14000*/  LDG.E.U8 R17, desc[UR12][R4.64] ;  /* 0x0000000c04117981 */ /* 0x000128000c1e1100 */
[----:B------:R-:W4:Y:S01]  /*14010*/  LDL R13, [R1+0xf04] ;  /* 0x000f0400010d7983 */ /* 0x000f220000100800 */
[----:B------:R-:W-:-:S03]  /*14020*/  IADD3.X R3, PT, PT, R11, UR18, RZ, P2, !PT ;  /* 0x000000120b037c10 */ /* 0x000fc600097fe4ff */
[----:B------:R-:W4:Y:S04]  /*14030*/  LDL R11, [R1+0xefc] ;  /* 0x000efc00010b7983 */ /* 0x000f280000100800 */
[----:B------:R-:W-:Y:S01]  /*14040*/  STL [R1+0x154], R23 ;  /* 0x0001541701007387 */ /* 0x000fe20000100800 */
[----:B0-----:R-:W-:-:S03]  /*14050*/  IADD3 R4, P2, PT, R16, UR4, RZ ;  /* 0x0000000410047c10 */ /* 0x001fc6000ff5e0ff */
[----:B------:R-:W4:Y:S04]  /*14060*/  LDL R16, [R1+0xf00] ;  /* 0x000f000001107983 */ /* 0x000f280000100800 */
[----:B------:R2:W4:Y:S01]  /*14070*/  LDG.E.U8 R25, desc[UR12][R2.64] ;  /* 0x0000000c02197981 */ /* 0x000522000c1e1100 */
[----:B------:R-:W-:-:S03]  /*14080*/  IADD3.X R7, PT, PT, R8, UR18, RZ, P1, !PT ;  /* 0x0000001208077c10 */ /* 0x000fc60008ffe4ff */
[----:B------:R-:W4:Y:S04]  /*14090*/  LDL R8, [R1+0xee8] ;  /* 0x000ee80001087983 */ /* 0x000f280000100800 */
[----:B------:R-:W-:Y:S04]  /*140a0*/  STL [R1+0x150], R22 ;  /* 0x0001501601007387 */ /* 0x000fe80000100800 */
[----:B------:R3:W4:Y:S01]  /*140b0*/  LDG.E.U8 R24, desc[UR12][R6.64] ;  /* 0x0000000c06187981 */ /* 0x000722000c1e1100 */
[----:B--2---:R-:W-:Y:S02]  /*140c0*/  IADD3 R2, P1, PT, R15, UR4, RZ ;  /* 0x000000040f027c10 */ /* 0x004fe4000ff3e0ff */
[----:B------:R-:W-:-:S02]  /*140d0*/  IADD3.X R5, PT, PT, R0, UR18, RZ, P2, !PT ;  /* 0x0000001200057c10 */ /* 0x000fc400097fe4ff */
[----:B------:R-:W2:Y:S04]  /*140e0*/  LDL R0, [R1+0xef4] ;  /* 0x000ef40001007983 */ /* 0x000ea80000100800 */
[----:B------:R0:W-:Y:S04]  /*140f0*/  STL [R1+0x14c], R20 ;  /* 0x00014c1401007387 */ /* 0x0001e80000100800 */
[----:B------:R-:W2:Y:S04]  /*14100*/  LDL R15, [R1+0xeec] ;  /* 0x000eec00010f7983 */ /* 0x000ea80000100800 */
[----:B0-----:R0:W2:Y:S01]  /*14110*/  LDG.E.U8 R20, desc[UR12][R4.64] ;  /* 0x0000000c04147981 */ /* 0x0010a2000c1e1100 */
[----:B---3--:R-:W-:-:S02]  /*14120*/  IADD3 R6, P2, PT, R14, UR4, RZ ;  /* 0x000000040e067c10 */ /* 0x008fc4000ff5e0ff */
[----:B-----5:R-:W-:Y:S02]  /*14130*/  IADD3.X R3, PT, PT, R9, UR18, RZ, P1, !PT ;  /* 0x0000001209037c10 */ /* 0x020fe40008ffe4ff */
[----:B------:R-:W3:Y:S04]  /*14140*/  LDL R9, [R1+0xef0] ;  /* 0x000ef00001097983 */ /* 0x000ee80000100800 */
[----:B------:R1:W-:Y:S04]  /*14150*/  STL [R1+0x148], R21 ;  /* 0x0001481501007387 */ /* 0x0003e80000100800 */
[----:B------:R-:W5:Y:S04]  /*14160*/  LDL R14, [R1+0xed8] ;  /* 0x000ed800010e7983 */ /* 0x000f680000100800 */
[----:B------:R1:W5:Y:S01]  /*14170*/  LDG.E.U8 R22, desc[UR12][R2.64] ;  /* 0x0000000c02167981 */ /* 0x000362000c1e1100 */
[----:B----4-:R-:W-:-:S03]  /*14180*/  IADD3.X R7, PT, PT, R10, UR18, RZ, P2, !PT ;  /* 0x000000120a077c10 */ /* 0x010fc600097fe4ff */
[----:B------:R-:W4:Y:S01]  /*14190*/  LDL R10, [R1+0xedc] ;  /* 0x000edc00010a7983 */ /* 0x000f220000100800 */
[----:B0-----:R-:W-:-:S03]  /*141a0*/  IADD3 R4, P1, PT, R12, UR4, RZ ;  /* 0x000000040c047c10 */ /* 0x001fc6000ff3e0ff */
[----:B-1----:R0:W4:Y:S04]  /*141b0*/  LDG.E.U8 R21, desc[UR12][R6.64] ;  /* 0x0000000c06157981 */ /* 0x002128000c1e1100 */
[----:B------:R-:W4:Y:S01]  /*141c0*/  LDL R12, [R1+0xee4] ;  /* 0x000ee400010c7983 */ /* 0x000f220000100800 */
[----:B------:R-:W-:-:S03]  /*141d0*/  IADD3.X R5, PT, PT, R11, UR18, RZ, P1, !PT ;  /* 0x000000120b057c10 */ /* 0x000fc60008ffe4ff */
[----:B------:R1:W-:Y:S01]  /*141e0*/  STL [R1+0x144], R19 ;  /* 0x0001441301007387 */ /* 0x0003e20000100800 */
[----:B------:R-:W-:-:S03]  /*141f0*/  IADD3 R2, P2, PT, R13, UR4, RZ ;  /* 0x000000040d027c10 */ /* 0x000fc6000ff5e0ff */
[----:B------:R-:W4:Y:S01]  /*14200*/  LDL R13, [R1+0xee0] ;  /* 0x000ee000010d7983 */ /* 0x000f220000100800 */
[----:B0-----:R-:W-:-:S03]  /*14210*/  IADD3 R6, P1, PT, R16, UR4, RZ ;  /* 0x0000000410067c10 */ /* 0x001fc6000ff3e0ff */
[----:B------:R-:W4:Y:S04]  /*14220*/  LDL R11, [R1+0xec8] ;  /* 0x000ec800010b7983 */ /* 0x000f280000100800 */
[----:B------:R0:W4:Y:S01]  /*14230*/  LDG.E.U8 R23, desc[UR12][R4.64] ;  /* 0x0000000c04177981 */ /* 0x000122000c1e1100 */
[----:B--2---:R-:W-:-:S06]  /*14240*/  IADD3.X R7, PT, PT, R15, UR18, RZ, P1, !PT ;  /* 0x000000120f077c10 */ /* 0x004fcc0008ffe4ff */
[----:B------:R-:W2:Y:S01]  /*14250*/  LDG.E.U8 R7, desc[UR12][R6.64] ;  /* 0x0000000c06077981 */ /* 0x000ea2000c1e1100 */
[----:B------:R-:W-:-:S03]  /*14260*/  IADD3.X R3, PT, PT, R8, UR18, RZ, P2, !PT ;  /* 0x0000001208037c10 */ /* 0x000fc600097fe4ff */
[----:B------:R1:W-:Y:S04]  /*14270*/  STL [R1+0x140], R18 ;  /* 0x0001401201007387 */ /* 0x0003e80000100800 */
[----:B------:R-:W2:Y:S01]  /*14280*/  LDL R8, [R1+0xecc] ;  /* 0x000ecc0001087983 */ /* 0x000ea20000100800 */
[----:B0-----:R-:W-:-:S03]  /*14290*/  IADD3 R4, P2, PT, R0, UR4, RZ ;  /* 0x0000000400047c10 */ /* 0x001fc6000ff5e0ff */
[----:B-1----:R3:W2:Y:S04]  /*142a0*/  LDG.E.U8 R19, desc[UR12][R2.64] ;  /* 0x0000000c02137981 */ /* 0x0026a8000c1e1100 */
[----:B------:R-:W2:Y:S04]  /*142b0*/  LDL R18, [R1+0xed4] ;  /* 0x000ed40001127983 */ /* 0x000ea80000100800 */
[----:B------:R0:W-:Y:S04]  /*142c0*/  STL [R1+0x13c], R17 ;  /* 0x00013c1101007387 */ /* 0x0001e80000100800 */
[----:B------:R-:W2:Y:S04]  /*142d0*/  LDL R0, [R1+0xeb8] ;  /* 0x000eb80001007983 */ /* 0x000ea80000100800 */
[----:B0-----:R-:W2:Y:S04]  /*142e0*/  LDL R17, [R1+0xed0] ;  /* 0x000ed00001117983 */ /* 0x001ea80000100800 */
[----:B------:R-:W-:Y:S04]  /*142f0*/  STL [R1+0x138], R25 ;  /* 0x0001381901007387 */ /* 0x000fe80000100800 */
[----:B------:R-:W2:Y:S01]  /*14300*/  LDL R16, [R1+0xec4] ;  /* 0x000ec40001107983 */ /* 0x000ea20000100800 */
[----:B---3--:R-:W-:-:S03]  /*14310*/  IADD3 R2, P1, PT, R9, UR4, RZ ;  /* 0x0000000409027c10 */ /* 0x008fc6000ff3e0ff */
[----:B------:R-:W3:Y:S04]  /*14320*/  LDL R9, [R1+0xebc] ;  /* 0x000ebc0001097983 */ /* 0x000ee80000100800 */
[----:B------:R-:W-:Y:S01]  /*14330*/  STL [R1+0x134], R24 ;  /* 0x0001341801007387 */ /* 0x000fe20000100800 */
[----:B-----5:R-:W-:-:S05]  /*14340*/  IADD3.X R5, PT, PT, R14, UR18, RZ, P2, !PT ;  /* 0x000000120e057c10 */ /* 0x020fca00097fe4ff */
[----:B------:R0:W5:Y:S01]  /*14350*/  LDG.E.U8 R6, desc[UR12][R4.64] ;  /* 0x0000000c04067981 */ /* 0x000162000c1e1100 */
[----:B----4-:R-:W-:Y:S02]  /*14360*/  IADD3.X R3, PT, PT, R10, UR18, RZ, P1, !PT ;  /* 0x000000120a037c10 */ /* 0x010fe40008ffe4ff */
[----:B------:R-:W-:Y:S01]  /*14370*/  IADD3 R14, P2, PT, R12, UR4, RZ ;  /* 0x000000040c0e7c10 */ /* 0x000fe2000ff5e0ff */
[----:B--2---:R-:W-:Y:S04]  /*14380*/  STL [R1+0x1cb8], R7 ;  /* 0x001cb80701007387 */ /* 0x004fe80000100800 */
[----:B------:R-:W2:Y:S04]  /*14390*/  LDL R12, [R1+0xec0] ;  /* 0x000ec000010c7983 */ /* 0x000ea80000100800 */
[----:B------:R1:W-:Y:S04]  /*143a0*/  STL [R1+0x130], R20 ;  /* 0x0001301401007387 */ /* 0x0003e80000100800 */
[----:B------:R-:W4:Y:S01]  /*143b0*/  LDL R10, [R1+0xea8] ;  /* 0x000ea800010a7983 */ /* 0x000f220000100800 */
[----:B0-----:R-:W-:-:S02]  /*143c0*/  IADD3 R4, P1, PT, R13, UR4, RZ ;  /* 0x000000040d047c10 */ /* 0x001fc4000ff3e0ff */
[----:B------:R-:W-:Y:S01]  /*143d0*/  IADD3.X R15, PT, PT, R11, UR18, RZ, P2, !PT ;  /* 0x000000120b0f7c10 */ /* 0x000fe200097fe4ff */
[----:B------:R0:W-:Y:S01]  /*143e0*/  STL [R1+0x12c], R22 ;  /* 0x00012c1601007387 */ /* 0x0001e20000100800 */
[----:B------:R-:W-:-:S03]  /*143f0*/  IADD3.X R5, PT, PT, R8, UR18, RZ, P1, !PT ;  /* 0x0000001208057c10 */ /* 0x000fc60008ffe4ff */
[----:B------:R-:W5:Y:S04]  /*14400*/  LDL R11, [R1+0xeac] ;  /* 0x000eac00010b7983 */ /* 0x000f680000100800 */
[----:B------:R-:W5:Y:S04]  /*14410*/  LDL R8, [R1+0xeb0] ;  /* 0x000eb00001087983 */ /* 0x000f680000100800 */
[----:B------:R-:W5:Y:S04]  /*14420*/  LDL R13, [R1+0xeb4] ;  /* 0x000eb400010d7983 */ /* 0x000f680000100800 */
[----:B------:R0:W-:Y:S04]  /*14430*/  STL [R1+0x128], R21 ;  /* 0x0001281501007387 */ /* 0x0001e80000100800 */
[----:B-1----:R1:W5:Y:S04]  /*14440*/  LDG.E.U8 R20, desc[UR12][R2.64] ;  /* 0x0000000c02147981 */ /* 0x002368000c1e1100 */
[----:B------:R-:W5:Y:S04]  /*14450*/  LDL R7, [R1+0xe98] ;  /* 0x000e980001077983 */ /* 0x000f680000100800 */
[----:B0-----:R0:W5:Y:S01]  /*14460*/  LDG.E.U8 R22, desc[UR12][R14.64] ;  /* 0x0000000c0e167981 */ /* 0x001162000c1e1100 */
[----:B-1----:R-:W-:-:S03]  /*14470*/  IADD3 R2, P2, PT, R18, UR4, RZ ;  /* 0x0000000412027c10 */ /* 0x002fc6000ff5e0ff */
[----:B------:R1:W5:Y:S01]  /*14480*/  LDG.E.U8 R21, desc[UR12][R4.64] ;  /* 0x0000000c04157981 */ /* 0x000362000c1e1100 */
[----:B------:R-:W-:Y:S02]  /*14490*/  IADD3.X R3, PT, PT, R0, UR18, RZ, P2, !PT ;  /* 0x0000001200037c10 */ /* 0x000fe400097fe4ff */
[----:B0-----:R-:W-:Y:S02]  /*144a0*/  IADD3 R14, P1, PT, R17, UR4, RZ ;  /* 0x00000004110e7c10 */ /* 0x001fe4000ff3e0ff */
[----:B------:R-:W5:Y:S04]  /*144b0*/  LDL R17, [R1+0xea4] ;  /* 0x000ea40001117983 */ /* 0x000f680000100800 */
[----:B------:R-:W-:Y:S04]  /*144c0*/  STL [R1+0x11c], R23 ;  /* 0x00011c1701007387 */ /* 0x000fe80000100800 */
[----:B------:R-:W5:Y:S01]  /*144d0*/  LDL R0, [R1+0xe9c] ;  /* 0x000e9c0001007983 */ /* 0x000f620000100800 */
[----:B-1----:R-:W-:-:S03]  /*144e0*/  IADD3 R4, P2, PT, R16, UR4, RZ ;  /* 0x0000000410047c10 */ /* 0x002fc6000ff5e0ff */
[----:B------:R-:W5:Y:S01]  /*144f0*/  LDL R16, [R1+0xea0] ;  /* 0x000ea00001107983 */ /* 0x000f620000100800 */
[----:B---3--:R-:W-:-:S03]  /*14500*/  IADD3.X R15, PT, PT, R9, UR18, RZ, P1, !PT ;  /* 0x00000012090f7c10 */ /* 0x008fc60008ffe4ff */
[----:B------:R-:W3:Y:S04]  /*14510*/  LDL R9, [R1+0xe88] ;  /* 0x000e880001097983 */ /* 0x000ee80000100800 */
[----:B------:R0:W-:Y:S04]  /*14520*/  STL [R1+0x118], R19 ;  /* 0x0001181301007387 */ /* 0x0001e80000100800 */
[----:B------:R-:W3:Y:S04]  /*14530*/  LDG.E.U8 R18, desc[UR12][R14.64] ;  /* 0x0000000c0e127981 */ /* 0x000ee8000c1e1100 */
[----:B0-----:R2:W3:Y:S01]  /*14540*/  LDG.E.U8 R19, desc[UR12][R2.64] ;  /* 0x0000000c02137981 */ /* 0x0014e2000c1e1100 */
[----:B----4-:R-:W-:-:S03]  /*14550*/  IADD3.X R5, PT, PT, R10, UR18, RZ, P2, !PT ;  /* 0x000000120a057c10 */ /* 0x010fc600097fe4ff */
[----:B------:R-:W4:Y:S01]  /*14560*/  LDL R10, [R1+0xe94] ;  /* 0x000e9400010a7983 */ /* 0x000f220000100800 */
[----:B--2---:R-:W-:-:S03]  /*14570*/  IADD3 R2, P1, PT, R12, UR4, RZ ;  /* 0x000000040c027c10 */ /* 0x004fc6000ff3e0ff */
[----:B------:R-:W2:Y:S01]  /*14580*/  LDL R12, [R1+0xe8c] ;  /* 0x000e8c00010c7983 */ /* 0x000ea20000100800 */
[----:B-----5:R-:W-:-:S03]  /*14590*/  IADD3.X R3, PT, PT, R11, UR18, RZ, P1, !PT ;  /* 0x000000120b037c10 */ /* 0x020fc60008ffe4ff */
[----:B------:R-:W5:Y:S04]  /*145a0*/  LDL R11, [R1+0xe78] ;  /* 0x000e7800010b7983 */ /* 0x000f680000100800 */
[----:B------:R0:W5:Y:S02]  /*145b0*/  LDG.E.U8 R23, desc[UR12][R4.64] ;  /* 0x0000000c04177981 */ /* 0x000164000c1e1100 */
[----:B0-----:R-:W-:Y:S02]  /*145c0*/  IADD3 R4, P1, PT, R8, UR4, RZ ;  /* 0x0000000408047c10 */ /* 0x001fe4000ff3e0ff */
[----:B------:R-:W5:Y:S01]  /*145d0*/  LDL R8, [R1+0xe84] ;  /* 0x000e840001087983 */ /* 0x000f620000100800 */
[----:B------:R-:W-:-:S03]  /*145e0*/  IADD3 R14, P2, PT, R13, UR4, RZ ;  /* 0x000000040d0e7c10 */ /* 0x000fc6000ff5e0ff */
[----:B------:R-:W5:Y:S01]  /*145f0*/  LDL R13, [R1+0xe90] ;  /* 0x000e9000010d7983 */ /* 0x000f620000100800 */
[----:B------:R-:W-:-:S03]  /*14600*/  IADD3.X R15, PT, PT, R7, UR18, RZ, P2, !PT ;  /* 0x00000012070f7c10 */ /* 0x000fc600097fe4ff */
[----:B------:R0:W-:Y:S04]  /*14610*/  STL [R1+0x10c], R20 ;  /* 0x00010c1401007387 */ /* 0x0001e80000100800 */
[----:B------:R-:W5:Y:S04]  /*14620*/  LDL R7, [R1+0xe7c] ;  /* 0x000e7c0001077983 */ /* 0x000f680000100800 */
[----:B------:R1:W-:Y:S04]  /*14630*/  STL [R1+0x108], R22 ;  /* 0x0001081601007387 */ /* 0x0003e80000100800 */
[----:B0-----:R0:W5:Y:S01]  /*14640*/  LDG.E.U8 R20, desc[UR12][R2.64] ;  /* 0x0000000c02147981 */ /* 0x001162000c1e1100 */
[----:B------:R-:W-:-:S03]  /*14650*/  IADD3.X R5, PT, PT, R0, UR18, RZ, P1, !PT ;  /* 0x0000001200057c10 */ /* 0x000fc60008ffe4ff */
[----:B------:R-:W5:Y:S01]  /*14660*/  LDL R0, [R1+0xe80] ;  /* 0x000e800001007983 */ /* 0x000f620000100800 */
[----:B0-----:R-:W-:-:S03]  /*14670*/  IADD3 R2, P2, PT, R17, UR4, RZ ;  /* 0x0000000411027c10 */ /* 0x001fc6000ff5e0ff */
[----:B------:R0:W5:Y:S04]  /*14680*/  LDG.E.U8 R17, desc[UR12][R14.64] ;  /* 0x0000000c0e117981 */ /* 0x000168000c1e1100 */
[----:B------:R4:W5:Y:S01]  /*14690*/  LDG.E.U8 R25, desc[UR12][R4.64] ;  /* 0x0000000c04197981 */ /* 0x000962000c1e1100 */
[----:B0-----:R-:W-:-:S03]  /*146a0*/  IADD3 R14, P1, PT, R16, UR4, RZ ;  /* 0x00000004100e7c10 */ /* 0x001fc6000ff3e0ff */
[----:B------:R-:W5:Y:S04]  /*146b0*/  LDL R16, [R1+0xe68] ;  /* 0x000e680001107983 */ /* 0x000f680000100800 */
[----:B------:R-:W-:Y:S01]  /*146c0*/  STL [R1+0x104], R21 ;  /* 0x0001041501007387 */ /* 0x000fe20000100800 */
[----:B---3--:R-:W-:-:S03]  /*146d0*/  IADD3.X R3, PT, PT, R9, UR18, RZ, P2, !PT ;  /* 0x0000001209037c10 */ /* 0x008fc600097fe4ff */
[----:B------:R-:W3:Y:S04]  /*146e0*/  LDL R9, [R1+0xe74] ;  /* 0x000e740001097983 */ /* 0x000ee80000100800 */
[----:B-1----:R-:W3:Y:S01]  /*146f0*/  LDG.E.U8 R22, desc[UR12][R2.64] ;  /* 0x0000000c02167981 */ /* 0x002ee2000c1e1100 */
[----:B----4-:R-:W-:-:S03]  /*14700*/  IADD3 R4, P2, PT, R10, UR4, RZ ;  /* 0x000000040a047c10 */ /* 0x010fc6000ff5e0ff */
[----:B------:R-:W4:Y:S01]  /*14710*/  LDL R10, [R1+0xe6c] ;  /* 0x000e6c00010a7983 */ /* 0x000f220000100800 */
[----:B--2---:R-:W-:-:S03]  /*14720*/  IADD3.X R15, PT, PT, R12, UR18, RZ, P1, !PT ;  /* 0x000000120c0f7c10 */ /* 0x004fc60008ffe4ff */
[----:B------:R-:W2:Y:S01]  /*14730*/  LDL R12, [R1+0xe70] ;  /* 0x000e7000010c7983 */ /* 0x000ea20000100800 */
[----:B-----5:R-:W-:-:S03]  /*14740*/  IADD3.X R5, PT, PT, R11, UR18, RZ, P2, !PT ;  /* 0x000000120b057c10 */ /* 0x020fc600097fe4ff */
[----:B------:R0:W-:Y:S04]  /*14750*/  STL [R1+0x100], R19 ;  /* 0x0001001301007387 */ /* 0x0001e80000100800 */
[----:B------:R-:W5:Y:S04]  /*14760*/  LDL R11, [R1+0xe58] ;  /* 0x000e5800010b7983 */ /* 0x000f680000100800 */
[----:B------:R1:W5:Y:S04]  /*14770*/  LDG.E.U8 R24, desc[UR12][R14.64] ;  /* 0x0000000c0e187981 */ /* 0x000368000c1e1100 */
[----:B------:R1:W-:Y:S04]  /*14780*/  STL [R1+0xfc], R18 ;  /* 0x0000fc1201007387 */ /* 0x0003e80000100800 */
[----:B0-----:R-:W5:Y:S01]  /*14790*/  LDL R19, [R1+0xe64] ;  /* 0x000e640001137983 */ /* 0x001f620000100800 */
[----:B-1----:R-:W-:-:S03]  /*147a0*/  IADD3 R14, P2, PT, R8, UR4, RZ ;  /* 0x00000004080e7c10 */ /* 0x002fc6000ff5e0ff */
[----:B------:R-:W5:Y:S01]  /*147b0*/  LDL R8, [R1+0xe5c] ;  /* 0x000e5c0001087983 */ /* 0x000f620000100800 */
[----:B------:R-:W-:-:S03]  /*147c0*/  IADD3 R2, P1, PT, R13, UR4, RZ ;  /* 0x000000040d027c10 */ /* 0x000fc6000ff3e0ff */
[----:B------:R-:W5:Y:S01]  /*147d0*/  LDL R18, [R1+0xe60] ;  /* 0x000e600001127983 */ /* 0x000f620000100800 */
[----:B------:R-:W-:-:S03]  /*147e0*/  IADD3.X R3, PT, PT, R7, UR18, RZ, P1, !PT ;  /* 0x0000001207037c10 */ /* 0x000fc60008ffe4ff */
[----:B------:R-:W5:Y:S04]  /*147f0*/  LDL R7, [R1+0xe48] ;  /* 0x000e480001077983 */ /* 0x000f680000100800 */
[----:B------:R0:W5:Y:S04]  /*14800*/  LDG.E.U8 R21, desc[UR12][R4.64] ;  /* 0x0000000c04157981 */ /* 0x000168000c1e1100 */
[----:B------:R1:W-:Y:S04]  /*14810*/  STL [R1+0xf8], R23 ;  /* 0x0000f81701007387 */ /* 0x0003e80000100800 */
[----:B------:R-:W5:Y:S01]  /*14820*/  LDL R13, [R1+0xe54] ;  /* 0x000e5400010d7983 */ /* 0x000f620000100800 */
[----:B0-----:R-:W-:-:S03]  /*14830*/  IADD3 R4, P1, PT, R0, UR4, RZ ;  /* 0x0000000400047c10 */ /* 0x001fc6000ff3e0ff */
[----:B------:R-:W5:Y:S04]  /*14840*/  LDL R0, [R1+0xe4c] ;  /* 0x000e4c0001007983 */ /* 0x000f680000100800 */
[----:B-1----:R3:W5:Y:S04]  /*14850*/  LDG.E.U8 R23, desc[UR12][R2.64] ;  /* 0x0000000c02177981 */ /* 0x002768000c1e1100 */
[----:B------:R0:W-:Y:S01]  /*14860*/  STL [R1+0xf4], R20 ;  /* 0x0000f41401007387 */ /* 0x0001e20000100800 */
[----:B------:R-:W-:-:S05]  /*14870*/  IADD3.X R15, PT, PT, R16, UR18, RZ, P2, !PT ;  /* 0x00000012100f7c10 */ /* 0x000fca00097fe4ff */
[----:B0-----:R0:W5:Y:S01]  /*14880*/  LDG.E.U8 R20, desc[UR12][R14.64] ;  /* 0x0000000c0e147981 */ /* 0x001162000c1e1100 */
[----:B---3--:R-:W-:-:S03]  /*14890*/  IADD3 R2, P2, PT, R9, UR4, RZ ;  /* 0x0000000409027c10 */ /* 0x008fc6000ff5e0ff */
[----:B------:R-:W3:Y:S04]  /*148a0*/  LDL R9, [R1+0xe50] ;  /* 0x000e500001097983 */ /* 0x000ee80000100800 */
[----:B------:R1:W-:Y:S01]  /*148b0*/  STL [R1+0xf0], R17 ;  /* 0x0000f01101007387 */ /* 0x0003e20000100800 */
[----:B----4-:R-:W-:-:S03]  /*148c0*/  IADD3.X R5, PT, PT, R10, UR18, RZ, P1, !PT ;  /* 0x000000120a057c10 */ /* 0x010fc60008ffe4ff */
[----:B------:R-:W4:Y:S01]  /*148d0*/  LDL R10, [R1+0xe38] ;  /* 0x000e3800010a7983 */ /* 0x000f220000100800 */
[----:B--2---:R-:W-:-:S03]  /*148e0*/  IADD3 R16, P1, PT, R12, UR4, RZ ;  /* 0x000000040c107c10 */ /* 0x004fc6000ff3e0ff */
[----:B------:R-:W2:Y:S04]  /*148f0*/  LDL R12, [R1+0xe44] ;  /* 0x000e4400010c7983 */ /* 0x000ea80000100800 */
[----:B------:R-:W-:Y:S01]  /*14900*/  STL [R1+0xec], R25 ;  /* 0x0000ec1901007387 */ /* 0x000fe20000100800 */
[----:B-----5:R-:W-:-:S03]  /*14910*/  IADD3.X R3, PT, PT, R11, UR18, RZ, P2, !PT ;  /* 0x000000120b037c10 */ /* 0x020fc600097fe4ff */
[----:B------:R-:W5:Y:S04]  /*14920*/  LDL R11, [R1+0xe3c] ;  /* 0x000e3c00010b7983 */ /* 0x000f680000100800 */
[----:B------:R-:W2:Y:S01]  /*14930*/  LDG.E.U8 R5, desc[UR12][R4.64] ;  /* 0x0000000c04057981 */ /* 0x000ea2000c1e1100 */
[----:B-1----:R-:W-:-:S03]  /*14940*/  IADD3.X R17, PT, PT, R8, UR18, RZ, P1, !PT ;  /* 0x0000001208117c10 */ /* 0x002fc60008ffe4ff */
[----:B------:R1:W2:Y:S04]  /*14950*/  LDG.E.U8 R4, desc[UR12][R2.64] ;  /* 0x0000000c02047981 */ /* 0x0002a8000c1e1100 */
[----:B------:R-:W2:Y:S01]  /*14960*/  LDL R8, [R1+0xe40] ;  /* 0x000e400001087983 */ /* 0x000ea20000100800 */
[----:B0-----:R-:W-:-:S03]  /*14970*/  IADD3 R14, P2, PT, R19, UR4, RZ ;  /* 0x00000004130e7c10 */ /* 0x001fc6000ff5e0ff */
[----:B------:R0:W-:Y:S01]  /*14980*/  STL [R1+0xe8], R22 ;  /* 0x0000e81601007387 */ /* 0x0001e20000100800 */
[----:B------:R-:W-:Y:S02]  /*14990*/  IADD3.X R15, PT, PT, R7, UR18, RZ, P2, !PT ;  /* 0x00000012070f7c10 */ /* 0x000fe400097fe4ff */
[----:B-1----:R-:W-:Y:S01]  /*149a0*/  IADD3 R2, P1, PT, R18, UR4, RZ ;  /* 0x0000000412027c10 */ /* 0x002fe2000ff3e0ff */
[----:B------:R-:W2:Y:S04]  /*149b0*/  LDL R7, [R1+0xe28] ;  /* 0x000e280001077983 */ /* 0x000ea80000100800 */
[----:B------:R-:W-:Y:S04]  /*149c0*/  STL [R1+0xe4], R24 ;  /* 0x0000e41801007387 */ /* 0x000fe80000100800 */
[----:B------:R-:W2:Y:S01]  /*149d0*/  LDG.E.U8 R26, desc[UR12][R14.64] ;  /* 0x0000000c0e1a7981 */ /* 0x000ea2000c1e1100 */
[----:B------:R-:W-:-:S03]  /*149e0*/  IADD3.X R3, PT, PT, R0, UR18, RZ, P1, !PT ;  /* 0x0000001200037c10 */ /* 0x000fc60008ffe4ff */
[----:B0-----:R0:W2:Y:S04]  /*149f0*/  LDG.E.U8 R22, desc[UR12][R16.64] ;  /* 0x0000000c10167981 */ /* 0x0010a8000c1e1100 */
[----:B------:R-:W2:Y:S04]  /*14a00*/  LDL R0, [R1+0xe2c] ;  /* 0x000e2c0001007983 */ /* 0x000ea80000100800 */
[----:B------:R-:W2:Y:S01]  /*14a10*/  LDL R19, [R1+0xe34] ;  /* 0x000e340001137983 */ /* 0x000ea20000100800 */
[----:B0-----:R-:W-:Y:S02]  /*14a20*/  IADD3 R16, P2, PT, R13, UR4, RZ ;  /* 0x000000040d107c10 */ /* 0x001fe4000ff5e0ff */
[----:B---3--:R-:W-:-:S02]  /*14a30*/  IADD3 R14, P1, PT, R9, UR4, RZ ;  /* 0x00000004090e7c10 */ /* 0x008fc4000ff3e0ff */
[----:B------:R-:W3:Y:S04]  /*14a40*/  LDL R9, [R1+0xe30] ;  /* 0x000e300001097983 */ /* 0x000ee80000100800 */
[----:B------:R0:W-:Y:S04]  /*14a50*/  STL [R1+0xe0], R21 ;  /* 0x0000e01501007387 */ /* 0x0001e80000100800 */
[----:B------:R-:W3:Y:S04]  /*14a60*/  LDL R13, [R1+0xe18] ;  /* 0x000e1800010d7983 */ /* 0x000ee80000100800 */
[----:B0-----:R2:W3:Y:S01]  /*14a70*/  LDG.E.U8 R21, desc[UR12][R2.64] ;  /* 0x0000000c02157981 */ /* 0x0014e2000c1e1100 */
[----:B----4-:R-:W-:-:S03]  /*14a80*/  IADD3.X R17, PT, PT, R10, UR18, RZ, P2, !PT ;  /* 0x000000120a117c10 */ /* 0x010fc600097fe4ff */
[----:B------:R-:W4:Y:S04]  /*14a90*/  LDL R10, [R1+0xe24] ;  /* 0x000e2400010a7983 */ /* 0x000f280000100800 */
[----:B------:R-:W-:Y:S04]  /*14aa0*/  STL [R1+0xdc], R23 ;  /* 0x0000dc1701007387 */ /* 0x000fe80000100800 */
[----:B------:R0:W4:Y:S01]  /*14ab0*/  LDG.E.U8 R25, desc[UR12][R16.64] ;  /* 0x0000000c10197981 */ /* 0x000122000c1e1100 */
[----:B-----5:R-:W-:-:S03]  /*14ac0*/  IADD3.X R15, PT, PT, R11, UR18, RZ, P1, !PT ;  /* 0x000000120b0f7c10 */ /* 0x020fc60008ffe4ff */
[----:B------:R-:W5:Y:S04]  /*14ad0*/  LDL R11, [R1+0xe1c] ;  /* 0x000e1c00010b7983 */ /* 0x000f680000100800 */
[----:B------:R-:W5:Y:S04]  /*14ae0*/  LDL R18, [R1+0xe20] ;  /* 0x000e200001127983 */ /* 0x000f680000100800 */
[----:B------:R1:W-:Y:S01]  /*14af0*/  STL [R1+0xd8], R20 ;  /* 0x0000d81401007387 */ /* 0x0003e20000100800 */
[----:B--2---:R-:W-:-:S03]  /*14b00*/  IADD3 R2, P2, PT, R12, UR4, RZ ;  /* 0x000000040c027c10 */ /* 0x004fc6000ff5e0ff */
[----:B------:R-:W2:Y:S04]  /*14b10*/  LDL R12, [R1+0xe14] ;  /* 0x000e1400010c7983 */ /* 0x000ea80000100800 */
[----:B------:R1:W2:Y:S01]  /*14b20*/  LDG.E.U8 R24, desc[UR12][R14.64] ;  /* 0x0000000c0e187981 */ /* 0x0002a2000c1e1100 */
[----:B0-----:R-:W-:-:S03]  /*14b30*/  IADD3 R16, P1, PT, R8, UR4, RZ ;  /* 0x0000000408107c10 */ /* 0x001fc6000ff3e0ff */
[----:B------:R-:W2:Y:S01]  /*14b40*/  LDL R8, [R1+0xe08] ;  /* 0x000e080001087983 */ /* 0x000ea20000100800 */
[----:B------:R-:W-:-:S03]  /*14b50*/  IADD3.X R3, PT, PT, R7, UR18, RZ, P2, !PT ;  /* 0x0000001207037c10 */ /* 0x000fc600097fe4ff */
[----:B------:R-:W2:Y:S04]  /*14b60*/  LDL R7, [R1+0xe0c] ;  /* 0x000e0c0001077983 */ /* 0x000ea80000100800 */
[----:B-1----:R3:W2:Y:S01]  /*14b70*/  LDG.E.U8 R20, desc[UR12][R2.64] ;  /* 0x0000000c02147981 */ /* 0x0026a2000c1e1100 */
[----:B------:R-:W-:-:S03]  /*14b80*/  IADD3.X R17, PT, PT, R0, UR18, RZ, P1, !PT ;  /* 0x0000001200117c10 */ /* 0x000fc60008ffe4ff */
[----:B------:R-:W2:Y:S01]  /*14b90*/  LDL R0, [R1+0xe10] ;  /* 0x000e100001007983 */ /* 0x000ea20000100800 */
[----:B------:R-:W-:-:S03]  /*14ba0*/  IADD3 R14, P2, PT, R19, UR4, RZ ;  /* 0x00000004130e7c10 */ /* 0x000fc6000ff5e0ff */
[----:B------:R4:W2:Y:S01]  /*14bb0*/  LDG.E.U8 R23, desc[UR12][R16.64] ;  /* 0x0000000c10177981 */ /* 0x0008a2000c1e1100 */
[----:B---3--:R-:W-:-:S03]  /*14bc0*/  IADD3 R2, P1, PT, R9, UR4, RZ ;  /* 0x0000000409027c10 */ /* 0x008fc6000ff3e0ff */
[----:B------:R-:W3:Y:S04]  /*14bd0*/  LDL R9, [R1+0xdf8] ;  /* 0x000df80001097983 */ /* 0x000ee80000100800 */
[----:B------:R0:W-:Y:S01]  /*14be0*/  STL [R1+0xcc], R22 ;  /* 0x0000cc1601007387 */ /* 0x0001e20000100800 */
[----:B------:R-:W-:-:S03]  /*14bf0*/  IADD3.X R15, PT, PT, R13, UR18, RZ, P2, !PT ;  /* 0x000000120d0f7c10 */ /* 0x000fc600097fe4ff */
[----:B------:R-:W3:Y:S04]  /*14c00*/  LDL R13, [R1+0xe04] ;  /* 0x000e0400010d7983 */ /* 0x000ee80000100800 */
[----:B0-----:R0:W3:Y:S01]  /*14c10*/  LDG.E.U8 R22, desc[UR12][R14.64] ;  /* 0x0000000c0e167981 */ /* 0x0010e2000c1e1100 */
[----:B----4-:R-:W-:-:S03]  /*14c20*/  IADD3 R16, P2, PT, R10, UR4, RZ ;  /* 0x000000040a107c10 */ /* 0x010fc6000ff5e0ff */
[----:B------:R-:W4:Y:S04]  /*14c30*/  LDL R10, [R1+0xdfc] ;  /* 0x000dfc00010a7983 */ /* 0x000f280000100800 */
[----:B------:R-:W-:Y:S01]  /*14c40*/  STL [R1+0xc8], R26 ;  /* 0x0000c81a01007387 */ /* 0x000fe20000100800 */
[----:B-----5:R-:W-:-:S03]  /*14c50*/  IADD3.X R3, PT, PT, R11, UR18, RZ, P1, !PT ;  /* 0x000000120b037c10 */ /* 0x020fc60008ffe4ff */
[----:B------:R-:W5:Y:S01]  /*14c60*/  LDL R11, [R1+0xe00] ;  /* 0x000e0000010b7983 */ /* 0x000f620000100800 */
[----:B0-----:R-:W-:-:S03]  /*14c70*/  IADD3 R14, P1, PT, R18, UR4, RZ ;  /* 0x00000004120e7c10 */ /* 0x001fc6000ff3e0ff */
[----:B------:R-:W5:Y:S01]  /*14c80*/  LDG.E.U8 R19, desc[UR12][R2.64] ;  /* 0x0000000c02137981 */ /* 0x000f62000c1e1100 */
[----:B--2---:R-:W-:-:S03]  /*14c90*/  IADD3.X R17, PT, PT, R8, UR18, RZ, P2, !PT ;  /* 0x0000001208117c10 */ /* 0x004fc600097fe4ff */
[----:B------:R-:W2:Y:S04]  /*14ca0*/  LDL R8, [R1+0xde8] ;  /* 0x000de80001087983 */ /* 0x000ea80000100800 */
[----:B------:R0:W-:Y:S01]  /*14cb0*/  STL [R1+0xc4], R21 ;  /* 0x0000c41501007387 */ /* 0x0001e20000100800 */
[----:B------:R-:W-:-:S03]  /*14cc0*/  IADD3.X R15, PT, PT, R7, UR18, RZ, P1, !PT ;  /* 0x00000012070f7c10 */ /* 0x000fc60008ffe4ff */
[----:B------:R-:W2:Y:S04]  /*14cd0*/  LDL R7, [R1+0xdec] ;  /* 0x000dec0001077983 */ /* 0x000ea80000100800 */
[----:B------:R-:W2:Y:S04]  /*14ce0*/  LDL R18, [R1+0xdf4] ;  /* 0x000df40001127983 */ /* 0x000ea80000100800 */
[----:B0-----:R0:W2:Y:S04]  /*14cf0*/  LDG.E.U8 R21, desc[UR12][R16.64] ;  /* 0x0000000c10157981 */ /* 0x0010a8000c1e1100 */
[----:B------:R1:W-:Y:S01]  /*14d00*/  STL [R1+0xc0], R25 ;  /* 0x0000c01901007387 */ /* 0x0003e20000100800 */
[----:B0-----:R-:W-:-:S03]  /*14d10*/  IADD3 R16, P1, PT, R0, UR4, RZ ;  /* 0x0000000400107c10 */ /* 0x001fc6000ff3e0ff */
[----:B------:R-:W2:Y:S01]  /*14d20*/  LDL R0, [R1+0xdf0] ;  /* 0x000df00001007983 */ /* 0x000ea20000100800 */
[----:B------:R-:W-:-:S03]  /*14d30*/  IADD3 R2, P2, PT, R12, UR4, RZ ;  /* 0x000000040c027c10 */ /* 0x000fc6000ff5e0ff */
[----:B------:R-:W2:Y:S04]  /*14d40*/  LDL R12, [R1+0xdd8] ;  /* 0x000dd800010c7983 */ /* 0x000ea80000100800 */
[----:B-1----:R0:W2:Y:S01]  /*14d50*/  LDG.E.U8 R25, desc[UR12][R14.64] ;  /* 0x0000000c0e197981 */ /* 0x0020a2000c1e1100 */
[----:B---3--:R-:W-:-:S03]  /*14d60*/  IADD3.X R3, PT, PT, R9, UR18, RZ, P2, !PT ;  /* 0x0000001209037c10 */ /* 0x008fc600097fe4ff */
[----:B------:R-:W3:Y:S04]  /*14d70*/  LDL R9, [R1+0xde4] ;  /* 0x000de40001097983 */ /* 0x000ee80000100800 */
[----:B------:R1:W-:Y:S01]  /*14d80*/  STL [R1+0xbc], R24 ;  /* 0x0000bc1801007387 */ /* 0x0003e20000100800 */
[----:B----4-:R-:W-:-:S03]  /*14d90*/  IADD3.X R17, PT, PT, R10, UR18, RZ, P1, !PT ;  /* 0x000000120a117c10 */ /* 0x010fc60008ffe4ff */
[----:B-1----:R5:W4:Y:S04]  /*14da0*/  LDG.E.U8 R24, desc[UR12][R2.64] ;  /* 0x0000000c02187981 */ /* 0x002b28000c1e1100 */
[----:B------:R-:W4:Y:S01]  /*14db0*/  LDL R10, [R1+0xddc] ;  /* 0x000ddc00010a7983 */ /* 0x000f220000100800 */
[----:B0-----:R-:W-:-:S03]  /*14dc0*/  IADD3 R14, P2, PT, R13, UR4, RZ ;  /* 0x000000040d0e7c10 */ /* 0x001fc6000ff5e0ff */
[----:B------:R0:W-:Y:S01]  /*14dd0*/  STL [R1+0xb8], R20 ;  /* 0x0000b81401007387 */ /* 0x0001e20000100800 */
[----:B-----5:R-:W-:-:S03]  /*14de0*/  IADD3 R2, P1, PT, R11, UR4, RZ ;  /* 0x000000040b027c10 */ /* 0x020fc6000ff3e0ff */
[----:B------:R-:W5:Y:S04]  /*14df0*/  LDL R13, [R1+0xdc8] ;  /* 0x000dc800010d7983 */ /* 0x000f680000100800 */
[----:B------:R-:W5:Y:S04]  /*14e00*/  LDL R11, [R1+0xdd4] ;  /* 0x000dd400010b7983 */ /* 0x000f680000100800 */
[----:B0-----:R-:W5:Y:S04]  /*14e10*/  LDL R20, [R1+0xde0] ;  /* 0x000de00001147983 */ /* 0x001f680000100800 */
[----:B------:R0:W-:Y:S01]  /*14e20*/  STL [R1+0xb4], R23 ;  /* 0x0000b41701007387 */ /* 0x0001e20000100800 */
[----:B--2---:R-:W-:-:S03]  /*14e30*/  IADD3.X R15, PT, PT, R8, UR18, RZ, P2, !PT ;  /* 0x00000012080f7c10 */ /* 0x004fc600097fe4ff */
[----:B------:R-:W2:Y:S04]  /*14e40*/  LDL R8, [R1+0xdcc] ;  /* 0x000dcc0001087983 */ /* 0x000ea80000100800 */
[----:B0-----:R0:W2:Y:S01]  /*14e50*/  LDG.E.U8 R23, desc[UR12][R16.64] ;  /* 0x0000000c10177981 */ /* 0x0010a2000c1e1100 */
[----:B------:R-:W-:-:S03]  /*14e60*/  IADD3.X R3, PT, PT, R7, UR18, RZ, P1, !PT ;  /* 0x0000001207037c10 */ /* 0x000fc60008ffe4ff */
[----:B------:R-:W2:Y:S04]  /*14e70*/  LDL R7, [R1+0xdb8] ;  /* 0x000db80001077983 */ /* 0x000ea80000100800 */
[----:B------:R1:W-:Y:S01]  /*14e80*/  STL [R1+0xb0], R22 ;  /* 0x0000b01601007387 */ /* 0x0003e20000100800 */
[----:B0-----:R-:W-:-:S03]  /*14e90*/  IADD3 R16, P2, PT, R18, UR4, RZ ;  /* 0x0000000412107c10 */ /* 0x001fc6000ff5e0ff */
[----:B------:R-:W2:Y:S04]  /*14ea0*/  LDG.E.U8 R3, desc[UR12][R2.64] ;  /* 0x0000000c02037981 */ /* 0x000ea8000c1e1100 */
[----:B-1----:R0:W2:Y:S02]  /*14eb0*/  LDG.E.U8 R22, desc[UR12][R14.64] ;  /* 0x0000000c0e167981 */ /* 0x0020a4000c1e1100 */
[----:B0-----:R-:W-:Y:S02]  /*14ec0*/  IADD3 R14, P1, PT, R0, UR4, RZ ;  /* 0x00000004000e7c10 */ /* 0x001fe4000ff3e0ff */
[----:B------:R-:W2:Y:S01]  /*14ed0*/  LDL R0, [R1+0xdd0] ;  /* 0x000dd00001007983 */ /* 0x000ea20000100800 */
[----:B------:R-:W-:-:S03]  /*14ee0*/  IADD3.X R17, PT, PT, R12, UR18, RZ, P2, !PT ;  /* 0x000000120c117c10 */ /* 0x000fc600097fe4ff */
[----:B------:R5:W-:Y:S04]  /*14ef0*/  STL [R1+0xac], R19 ;  /* 0x0000ac1301007387 */ /* 0x000be80000100800 */
[----:B------:R-:W2:Y:S04]  /*14f00*/  LDL R12, [R1+0xdc4] ;  /* 0x000dc400010c7983 */ /* 0x000ea80000100800 */
[----:B------:R0:W2:Y:S01]  /*14f10*/  LDG.E.U8 R2, desc[UR12][R16.64] ;  /* 0x0000000c10027981 */ /* 0x0000a2000c1e1100 */
[----:B---3--:R-:W-:-:S03]  /*14f20*/  IADD3 R18, P2, PT, R9, UR4, RZ ;  /* 0x0000000409127c10 */ /* 0x008fc6000ff5e0ff */
[----:B------:R-:W3:Y:S01]  /*14f30*/  LDL R9, [R1+0xdbc] ;  /* 0x000dbc0001097983 */ /* 0x000ee20000100800 */
[----:B----4-:R-:W-:-:S03]  /*14f40*/  IADD3.X R15, PT, PT, R10, UR18, RZ, P1, !PT ;  /* 0x000000120a0f7c10 */ /* 0x010fc60008ffe4ff */
[----:B------:R-:W4:Y:S04]  /*14f50*/  LDL R10, [R1+0xda4] ;  /* 0x000da400010a7983 */ /* 0x000f280000100800 */
[----:B------:R1:W-:Y:S01]  /*14f60*/  STL [R1+0xa8], R21 ;  /* 0x0000a81501007387 */ /* 0x0003e20000100800 */
[----:B-----5:R-:W-:-:S03]  /*14f70*/  IADD3.X R19, PT, PT, R13, UR18, RZ, P2, !PT ;  /* 0x000000120d137c10 */ /* 0x020fc600097fe4ff */
[----:B------:R5:W-:Y:S04]  /*14f80*/  STL [R1+0xa4], R25 ;  /* 0x0000a41901007387 */ /* 0x000be80000100800 */
[----:B-1----:R1:W4:Y:S01]  /*14f90*/  LDG.E.U8 R21, desc[UR12][R14.64] ;  /* 0x0000000c0e157981 */ /* 0x002322000c1e1100 */
[----:B0-----:R-:W-:-:S03]  /*14fa0*/  IADD3 R16, P1, PT, R20, UR4, RZ ;  /* 0x0000000414107c10 */ /* 0x001fc6000ff3e0ff */
[----:B-----5:R-:W5:Y:S01]  /*14fb0*/  LDG.E.U8 R25, desc[UR12][R18.64] ;  /* 0x0000000c12197981 */ /* 0x020f62000c1e1100 */
[----:B-1----:R-:W-:-:S03]  /*14fc0*/  IADD3 R14, P2, PT, R11, UR4, RZ ;  /* 0x000000040b0e7c10 */ /* 0x002fc6000ff5e0ff */
[----:B------:R-:W5:Y:S01]  /*14fd0*/  LDL R11, [R1+0xdc0] ;  /* 0x000dc000010b7983 */ /* 0x000f620000100800 */
[----:B--2---:R-:W-:-:S03]  /*14fe0*/  IADD3.X R17, PT, PT, R8, UR18, RZ, P1, !PT ;  /* 0x0000001208117c10 */ /* 0x004fc60008ffe4ff */
[----:B------:R-:W2:Y:S04]  /*14ff0*/  LDL R8, [R1+0xda8] ;  /* 0x000da80001087983 */ /* 0x000ea80000100800 */
[----:B------:R0:W-:Y:S01]  /*15000*/  STL [R1+0xa0], R24 ;  /* 0x0000a01801007387 */ /* 0x0001e20000100800 */
[----:B------:R-:W-:-:S03]  /*15010*/  IADD3.X R15, PT, PT, R7, UR18, RZ, P2, !PT ;  /* 0x00000012070f7c10 */ /* 0x000fc600097fe4ff */
[----:B------:R-:W2:Y:S04]  /*15020*/  LDL R7, [R1+0xdb4] ;  /* 0x000db40001077983 */ /* 0x000ea80000100800 */
[----:B------:R1:W2:Y:S04]  /*15030*/  LDG.E.U8 R20, desc[UR12][R16.64] ;  /* 0x0000000c10147981 */ /* 0x0002a8000c1e1100 */
[----:B0-----:R0:W2:Y:S01]  /*15040*/  LDG.E.U8 R24, desc[UR12][R14.64] ;  /* 0x0000000c0e187981 */ /* 0x0010a2000c1e1100 */
[----:B-1----:R-:W-:-:S03]  /*15050*/  IADD3 R16, P1, PT, R0, UR4, RZ ;  /* 0x0000000400107c10 */ /* 0x002fc6000ff3e0ff */
[----:B------:R-:W2:Y:S04]  /*15060*/  LDL R0, [R1+0x5c8] ;  /* 0x0005c80001007983 */ /* 0x000ea80000100800 */
[----:B------:R1:W-:Y:S04]  /*15070*/  STL [R1+0x9c], R23 ;  /* 0x00009c1701007387 */ /* 0x0003e80000100800 */
[----:B------:R-:W2:Y:S01]  /*15080*/  LDL R19, [R1+0xdac] ;  /* 0x000dac0001137983 */ /* 0x000ea20000100800 */
[----:B0-----:R-:W-:Y:S02]  /*15090*/  IADD3 R14, P2, PT, R12, UR4, RZ ;  /* 0x000000040c0e7c10 */ /* 0x001fe4000ff5e0ff */
[----:B---3--:R-:W-:-:S02]  /*150a0*/  IADD3.X R17, PT, PT, R9, UR18, RZ, P1, !PT ;  /* 0x0000001209117c10 */ /* 0x008fc40008ffe4ff */
[----:B------:R-:W3:Y:S04]  /*150b0*/  LDL R9, [R1+0x5cc] ;  /* 0x0005cc0001097983 */ /* 0x000ee80000100800 */
[----:B------:R0:W-:Y:S04]  /*150c0*/  STL [R1+0x98], R22 ;  /* 0x0000981601007387 */ /* 0x0001e80000100800 */
[----:B------:R-:W3:Y:S04]  /*150d0*/  LDL R18, [R1+0x58c] ;  /* 0x00058c0001127983 */ /* 0x000ee80000100800 */
[----:B------:R-:W3:Y:S04]  /*150e0*/  LDL R13, [R1+0x5bc] ;  /* 0x0005bc00010d7983 */ /* 0x000ee80000100800 */
[----:B------:R-:W3:Y:S04]  /*150f0*/  LDL R12, [R1+0x590] ;  /* 0x00059000010c7983 */ /* 0x000ee80000100800 */
[----:B------:R-:W3:Y:S01]  /*15100*/  LDG.E.U8 R16, desc[UR12][R16.64] ;  /* 0x0000000c10107981 */ /* 0x000ee2000c1e1100 */
[----:B----4-:R-:W-:-:S03]  /*15110*/  IADD3.X R15, PT, PT, R10, UR18, RZ, P2, !PT ;  /* 0x000000120a0f7c10 */ /* 0x010fc600097fe4ff */
[----:B------:R-:W4:Y:S04]  /*15120*/  LDL R10, [R1+0x5b8] ;  /* 0x0005b800010a7983 */ /* 0x000f280000100800 */
[----:B-1----:R5:W4:Y:S02]  /*15130*/  LDG.E.U8 R23, desc[UR12][R14.64] ;  /* 0x0000000c0e177981 */ /* 0x002b24000c1e1100 */
[----:B-----5:R-:W-:Y:S02]  /*15140*/  IADD3 R14, P1, PT, R11, UR4, RZ ;  /* 0x000000040b0e7c10 */ /* 0x020fe4000ff3e0ff */
[----:B------:R-:W5:Y:S02]  /*15150*/  LDL R11, [R1+0x5a8] ;  /* 0x0005a800010b7983 */ /* 0x000f640000100800 */
[----:B--2---:R-:W-:-:S02]  /*15160*/  IADD3.X R15, PT, PT, R8, UR18, RZ, P1, !PT ;  /* 0x00000012080f7c10 */ /* 0x004fc40008ffe4ff */
[----:B------:R-:W2:Y:S04]  /*15170*/  LDL R8, [R1+0x594] ;  /* 0x0005940001087983 */ /* 0x000ea80000100800 */
[----:B0-----:R0:W2:Y:S02]  /*15180*/  LDG.E.U8 R22, desc[UR12][R14.64] ;  /* 0x0000000c0e167981 */ /* 0x0010a4000c1e1100 */
[----:B0-----:R-:W-:Y:S02]  /*15190*/  IADD3 R14, P1, PT, R7, UR4, RZ ;  /* 0x00000004070e7c10 */ /* 0x001fe4000ff3e0ff */
[----:B------:R-:W2:Y:S04]  /*151a0*/  LDL R7, [R1+0x550] ;  /* 0x0005500001077983 */ /* 0x000ea80000100800 */
[----:B------:R0:W-:Y:S04]  /*151b0*/  STL [R1+0x94], R21 ;  /* 0x0000941501007387 */ /* 0x0001e80000100800 */
[----:B------:R-:W2:Y:S01]  /*151c0*/  LDL R27, [R1+0x2ac] ;  /* 0x0002ac00011b7983 */ /* 0x000ea20000100800 */
[----:B------:R-:W-:-:S03]  /*151d0*/  IADD3.X R15, PT, PT, R0, UR18, RZ, P1, !PT ;  /* 0x00000012000f7c10 */ /* 0x000fc60008ffe4ff */
[----:B------:R-:W2:Y:S04]  /*151e0*/  LDL R0, [R1+0x554] ;  /* 0x0005540001007983 */ /* 0x000ea80000100800 */
[----:B------:R-:W-:Y:S04]  /*151f0*/  STL [R1+0x74], R25 ;  /* 0x0000741901007387 */ /* 0x000fe80000100800 */
[----:B------:R-:W2:Y:S04]  /*15200*/  LDL R26, [R1+0x340] ;  /* 0x00034000011a7983 */ /* 0x000ea80000100800 */
[----:B0-----:R0:W2:Y:S02]  /*15210*/  LDG.E.U8 R21, desc[UR12][R14.64] ;  /* 0x0000000c0e157981 */ /* 0x0010a4000c1e1100 */
[----:B0-----:R-:W-:-:S04]  /*15220*/  IADD3 R14, P1, PT, R19, UR4, RZ ;  /* 0x00000004130e7c10 */ /* 0x001fc8000ff3e0ff */
[----:B---3--:R-:W-:Y:S02]  /*15230*/  IADD3.X R15, PT, PT, R9, UR18, RZ, P1, !PT ;  /* 0x00000012090f7c10 */ /* 0x008fe40008ffe4ff */
[----:B------:R-:W3:Y:S04]  /*15240*/  LDL R9, [R1+0x14dc] ;  /* 0x0014dc0001097983 */ /* 0x000ee80000100800 */
[----:B------:R0:W-:Y:S04]  /*15250*/  STL [R1+0x90], R20 ;  /* 0x0000901401007387 */ /* 0x0001e80000100800 */
[----:B0-----:R4:W3:Y:S02]  /*15260*/  LDG.E.U8 R20, desc[UR12][R14.64] ;  /* 0x0000000c0e147981 */ /* 0x0018e4000c1e1100 */
[----:B----4-:R-:W-:-:S02]  /*15270*/  IADD3 R14, P1, PT, R10, UR4, RZ ;  /* 0x000000040a0e7c10 */ /* 0x010fc4000ff3e0ff */
[----:B------:R-:W4:Y:S02]  /*15280*/  LDL R10, [R1+0x14d8] ;  /* 0x0014d800010a7983 */ /* 0x000f240000100800 */
[----:B------:R-:W-:-:S05]  /*15290*/  IADD3.X R15, PT, PT, R18, UR18, RZ, P1, !PT ;  /* 0x00000012120f7c10 */ /* 0x000fca0008ffe4ff */
[----:B------:R0:W4:Y:S02]  /*152a0*/  LDG.E.U8 R18, desc[UR12][R14.64] ;  /* 0x0000000c0e127981 */ /* 0x000124000c1e1100 */
[----:B0-----:R-:W-:-:S04]  /*152b0*/  IADD3 R14, P1, PT, R13, UR4, RZ ;  /* 0x000000040d0e7c10 */ /* 0x001fc8000ff3e0ff */
[----:B------:R-:W-:Y:S01]  /*152c0*/  IADD3.X R15, PT, PT, R12, UR18, RZ, P1, !PT ;  /* 0x000000120c0f7c10 */ /* 0x000fe20008ffe4ff */
[----:B------:R-:W-:Y:S04]  /*152d0*/  STL [R1+0x8c], R24 ;  /* 0x00008c1801007387 */ /* 0x000fe80000100800 */
[----:B------:R5:W4:Y:S04]  /*152e0*/  LDG.E.U8 R17, desc[UR12][R14.64] ;  /* 0x0000000c0e117981 */ /* 0x000b28000c1e1100 */
[----:B------:R-:W4:Y:S01]  /*152f0*/  LDL R13, [R1+0x14d4] ;  /* 0x0014d400010d7983 */ /* 0x000f220000100800 */
[----:B-----5:R-:W-:-:S04]  /*15300*/  IADD3 R14, P1, PT, R11, UR4, RZ ;  /* 0x000000040b0e7c10 */ /* 0x020fc8000ff3e0ff */
[----:B--2---:R-:W-:Y:S01]  /*15310*/  IADD3.X R15, PT, PT, R8, UR18, RZ, P1, !PT ;  /* 0x00000012080f7c10 */ /* 0x004fe20008ffe4ff */
[----:B------:R0:W-:Y:S04]  /*15320*/  STL [R1+0x88], R16 ;  /* 0x0000881001007387 */ /* 0x0001e80000100800 */
[----:B------:R-:W2:Y:S04]  /*15330*/  LDL R11, [R1+0x14d0] ;  /* 0x0014d000010b7983 */ /* 0x000ea80000100800 */
[----:B0-----:R0:W5:Y:S01]  /*15340*/  LDG.E.U8 R16, desc[UR12][R14.64] ;  /* 0x0000000c0e107981 */ /* 0x001162000c1e1100 */
[----:B------:R-:W-:-:S02]  /*15350*/  USHF.R.S32.HI UR8, URZ, 0x1f, UR4 ;  /* 0x0000001fff087899 */ /* 0x000fc40008011404 */
[C---:B------:R-:W-:Y:S01]  /*15360*/  IADD3 RZ, P1, PT, R27.reuse, UR4, RZ ;  /* 0x000000041bff7c10 */ /* 0x040fe2000ff3e0ff */
[----:B------:R-:W-:Y:S01]  /*15370*/  STL [R1+0x84], R23 ;  /* 0x0000841701007387 */ /* 0x000fe20000100800 */
[----:B0-----:R-:W-:Y:S02]  /*15380*/  VIADD R14, R27, UR4 ;  /* 0x000000041b0e7c36 */ /* 0x001fe40008000000 */
[----:B------:R-:W-:Y:S01]  /*15390*/  IADD3.X R15, PT, PT, R7, UR8, RZ, P1, !PT ;  /* 0x00000008070f7c10 */ /* 0x000fe20008ffe4ff */
[----:B------:R-:W-:Y:S04]  /*153a0*/  STL [R1+0x80], R22 ;  /* 0x0000801601007387 */ /* 0x000fe80000100800 */
[----:B------:R0:W5:Y:S01]  /*153b0*/  LDG.E.U8 R7, desc[UR12][R14.64] ;  /* 0x0000000c0e077981 */ /* 0x000162000c1e1100 */
[----:B------:R-:W-:-:S03]  /*153c0*/  IADD3 RZ, P1, PT, R26, UR4, RZ ;  /* 0x000000041aff7c10 */ /* 0x000fc6000ff3e0ff */
[----:B------:R-:W5:Y:S01]  /*153d0*/  LDL R12, [R1+0x14cc] ;  /* 0x0014cc00010c7983 */ /* 0x000f620000100800 */
[----:B0-----:R-:W-:Y:S01]  /*153e0*/  VIADD R14, R26, UR4 ;  /* 0x000000041a0e7c36 */ /* 0x001fe20008000000 */
[----:B------:R-:W-:Y:S01]  /*153f0*/  IADD3.X R15, PT, PT, R0, UR8, RZ, P1, !PT ;  /* 0x00000008000f7c10 */ /* 0x000fe20008ffe4ff */
[----:B------:R-:W-:-:S04]  /*15400*/  VIADD R0, R27, UR16 ;  /* 0x000000101b007c36 */ /* 0x000fc80008000000 */
[----:B------:R0:W5:Y:S01]  /*15410*/  LDG.E.U8 R8, desc[UR12][R14.64] ;  /* 0x0000000c0e087981 */ /* 0x000162000c1e1100 */
[----:B------:R-:W-:-:S03]  /*15420*/  IADD3 RZ, P1, PT, R0, UR4, RZ ;  /* 0x0000000400ff7c10 */ /* 0x000fc6000ff3e0ff */
[----:B------:R-:W-:Y:S01]  /*15430*/  STL [R1+0x7c], R21 ;  /* 0x00007c1501007387 */ /* 0x000fe20000100800 */
[----:B0-----:R-:W-:Y:S02]  /*15440*/  VIADD R14, R0, UR4 ;  /* 0x00000004000e7c36 */ /* 0x001fe40008000000 */
[----:B------:R-:W-:Y:S01]  /*15450*/  VIADD R0, R26, UR16 ;  /* 0x000000101a007c36 */ /* 0x000fe20008000000 */
[----:B---3--:R-:W-:Y:S02]  /*15460*/  IADD3.X R15, PT, PT, R9, UR8, RZ, P1, !PT ;  /* 0x00000008090f7c10 */ /* 0x008fe40008ffe4ff */
[----:B------:R-:W3:Y:S02]  /*15470*/  LDL R9, [R1+0x14c8] ;  /* 0x0014c80001097983 */ /* 0x000ee40000100800 */
[----:B------:R-:W-:Y:S02]  /*15480*/  IADD3 RZ, P1, PT, R0, UR4, RZ ;  /* 0x0000000400ff7c10 */ /* 0x000fe4000ff3e0ff */
[----:B------:R4:W3:Y:S04]  /*15490*/  LDG.E.U8 R19, desc[UR12][R14.64] ;  /* 0x0000000c0e137981 */ /* 0x0008e8000c1e1100 */
[----:B------:R-:W-:Y:S01]  /*154a0*/  STL [R1+0x78], R20 ;  /* 0x0000781401007387 */ /* 0x000fe20000100800 */
[----:B----4-:R-:W-:-:S03]  /*154b0*/  IADD3.X R15, PT, PT, R10, UR8, RZ, P1, !PT ;  /* 0x000000080a0f7c10 */ /* 0x010fc60008ffe4ff */
[----:B------:R-:W4:Y:S01]  /*154c0*/  LDL R10, [R1+0x14c4] ;  /* 0x0014c400010a7983 */ /* 0x000f220000100800 */
[----:B------:R-:W-:Y:S01]  /*154d0*/  USHF.L.U32 UR14, UR16, 0x1, URZ ;  /* 0x00000001100e7899 */ /* 0x000fe200080006ff */
[----:B------:R-:W-:-:S05]  /*154e0*/  VIADD R14, R0, UR4 ;  /* 0x00000004000e7c36 */ /* 0x000fca0008000000 */
[----:B------:R-:W-:Y:S01]  /*154f0*/  VIADD R0, R27, UR14 ;  /* 0x0000000e1b007c36 */ /* 0x000fe20008000000 */
[----:B------:R0:W-:Y:S04]  /*15500*/  STL [R1+0x70], R18 ;  /* 0x0000701201007387 */ /* 0x0001e80000100800 */
[C---:B------:R-:W-:Y:S01]  /*15510*/  IADD3 RZ, P1, PT, R0.reuse, UR4, RZ ;  /* 0x0000000400ff7c10 */ /* 0x040fe2000ff3e0ff */
[----:B0-----:R0:W4:Y:S04]  /*15520*/  LDG.E.U8 R18, desc[UR12][R14.64] ;  /* 0x0000000c0e127981 */ /* 0x001128000c1e1100 */
[----:B------:R1:W-:Y:S01]  /*15530*/  STL [R1+0x6c], R17 ;  /* 0x00006c1101007387 */ /* 0x0003e20000100800 */
[----:B0-----:R-:W-:-:S02]  /*15540*/  VIADD R14, R0, UR4 ;  /* 0x00000004000e7c36 */ /* 0x001fc40008000000 */
[----:B------:R-:W-:Y:S01]  /*15550*/  VIADD R0, R26, UR14 ;  /* 0x0000000e1a007c36 */ /* 0x000fe20008000000 */
[----:B------:R-:W-:Y:S02]  /*15560*/  IADD3.X R15, PT, PT, R13, UR8, RZ, P1, !PT ;  /* 0x000000080d0f7c10 */ /* 0x000fe40008ffe4ff */
[----:B------:R-:W4:Y:S02]  /*15570*/  LDL R13, [R1+0x14c0] ;  /* 0x0014c000010d7983 */ /* 0x000f240000100800 */
[C---:B------:R-:W-:Y:S02]  /*15580*/  IADD3 RZ, P1, PT, R0.reuse, UR4, RZ ;  /* 0x0000000400ff7c10 */ /* 0x040fe4000ff3e0ff */
[----:B------:R2:W4:Y:S01]  /*15590*/  LDG.E.U8 R21, desc[UR12][R14.64] ;  /* 0x0000000c0e157981 */ /* 0x000522000c1e1100 */
[----:B------:R-:W-:Y:S01]  /*155a0*/  UIMAD UR14, UR16, 0x3, URZ ;  /* 0x00000003100e78a4 */ /* 0x000fe2000f8e02ff */
[----:B--2---:R-:W-:Y:S02]  /*155b0*/  IADD3.X R15, PT, PT, R11, UR8, RZ, P1, !PT ;  /* 0x000000080b0f7c10 */ /* 0x004fe40008ffe4ff */
[----:B-----5:R0:W-:Y:S04]  /*155c0*/  STL [R1+0x68], R16 ;  /* 0x0000681001007387 */ /* 0x0201e80000100800 */
[----:B------:R-:W2:Y:S01]  /*155d0*/  LDL R11, [R1+0x14bc] ;  /* 0x0014bc00010b7983 */ /* 0x000ea20000100800 */
[----:B------:R-:W-:-:S02]  /*155e0*/  VIADD R14, R0, UR4 ;  /* 0x00000004000e7c36 */ /* 0x000fc40008000000 */
[----:B------:R-:W-:-:S03]  /*155f0*/  VIADD R0, R27, UR14 ;  /* 0x0000000e1b007c36 */ /* 0x000fc60008000000 */
[----:B-1----:R1:W5:Y:S02]  /*15600*/  LDG.E.U8 R17, desc[UR12][R14.64] ;  /* 0x0000000c0e117981 */ /* 0x002364000c1e1100 */
[C---:B------:R-:W-:Y:S01]  /*15610*/  IADD3 RZ, P1, PT, R0.reuse, UR4, RZ ;  /* 0x0000000400ff7c10 */ /* 0x040fe2000ff3e0ff */
[----:B-1----:R-:W-:-:S03]  /*15620*/  VIADD R14, R0, UR4 ;  /* 0x00000004000e7c36 */ /* 0x002fc60008000000 */
[----:B------:R-:W-:Y:S01]  /*15630*/  IADD3.X R15, PT, PT, R12, UR8, RZ, P1, !PT ;  /* 0x000000080c0f7c10 */ /* 0x000fe20008ffe4ff */
[----:B------:R-:W-:Y:S01]  /*15640*/  VIADD R0, R26, UR14 ;  /* 0x0000000e1a007c36 */ /* 0x000fe20008000000 */
[----:B------:R-:W-:Y:S01]  /*15650*/  USHF.L.U32 UR14, UR16, 0x2, URZ ;  /* 0x00000002100e7899 */ /* 0x000fe200080006ff */
[----:B------:R-:W5:Y:S03]  /*15660*/  LDL R12, [R1+0x14b8] ;  /* 0x0014b800010c7983 */ /* 0x000f660000100800 */
[C---:B------:R-:W-:Y:S01]  /*15670*/  IADD3 RZ, P1, PT, R0.reuse, UR4, RZ ;  /* 0x0000000400ff7c10 */ /* 0x040fe2000ff3e0ff */
[----:B0-----:R0:W5:Y:S02]  /*15680*/  LDG.E.U8 R16, desc[UR12][R14.64] ;  /* 0x0000000c0e107981 */ /* 0x001164000c1e1100 */
[----:B0-----:R-:W-:Y:S02]  /*15690*/  VIADD R14, R0, UR4 ;  /* 0x00000004000e7c36 */ /* 0x001fe40008000000 */
[----:B------:R-:W-:Y:S01]  /*156a0*/  VIADD R0, R27, UR14 ;  /* 0x0000000e1b007c36 */ /* 0x000fe20008000000 */
[----:B---3--:R-:W-:-:S04]  /*156b0*/  IADD3.X R15, PT, PT, R9, UR8, RZ, P1, !PT ;  /* 0x00000008090f7c10 */ /* 0x008fc80008ffe4ff */
[C---:B------:R-:W-:Y:S01]  /*156c0*/  IADD3 RZ, P1, PT, R0.reuse, UR4, RZ ;  /* 0x0000000400ff7c10 */ /* 0x040fe2000ff3e0ff */
[----:B------:R0:W3:Y:S04]  /*156d0*/  LDG.E.U8 R20, desc[UR12][R14.64] ;  /* 0x0000000c0e147981 */ /* 0x0000e8000c1e1100 */
[----:B------:R1:W-:Y:S04]  /*156e0*/  STL [R1+0x64], R19 ;  /* 0x0000641301007387 */ /* 0x0003e80000100800 */
[----:B------:R-:W3:Y:S01]  /*156f0*/  LDL R9, [R1+0x14a4] ;  /* 0x0014a40001097983 */ /* 0x000ee20000100800 */
[----:B0-----:R-:W-:Y:S01]  /*15700*/  VIADD R14, R0, UR4 ;  /* 0x00000004000e7c36 */ /* 0x001fe20008000000 */
[----:B----4-:R-:W-:-:S05]  /*15710*/  IADD3.X R15, PT, PT, R10, UR8, RZ, P1, !PT ;  /* 0x000000080a0f7c10 */ /* 0x010fca0008ffe4ff */
[----:B-1----:R0:W4:Y:S01]  /*15720*/  LDG.E.U8 R19, desc[UR12][R14.64] ;  /* 0x0000000c0e137981 */ /* 0x002122000c1e1100 */
[----:B------:R-:W-:Y:S01]  /*15730*/  VIADD R0, R26, UR14 ;  /* 0x0000000e1a007c36 */ /* 0x000fe20008000000 */
[----:B------:R-:W-:-:S04]  /*15740*/  UIMAD UR14, UR16, 0x5, URZ ;  /* 0x00000005100e78a4 */ /* 0x000fc8000f8e02ff */
[C---:B------:R-:W-:Y:S01]  /*15750*/  IADD3 RZ, P1, PT, R0.reuse, UR4, RZ ;  /* 0x0000000400ff7c10 */ /* 0x040fe2000ff3e0ff */
[----:B0-----:R-:W-:Y:S02]  /*15760*/  VIADD R14, R0, UR4 ;  /* 0x00000004000e7c36 */ /* 0x001fe40008000000 */
[----:B------:R-:W-:Y:S01]  /*15770*/  VIADD R0, R27, UR14 ;  /* 0x0000000e1b007c36 */ /* 0x000fe20008000000 */
[----:B------:R0:W-:Y:S04]  /*15780*/  STL [R1+0x60], R18 ;  /* 0x0000601201007387 */ /* 0x0001e80000100800 */
[----:B------:R-:W4:Y:S04]  /*15790*/  LDL R10, [R1+0x14a0] ;  /* 0x0014a000010a7983 */ /* 0x000f280000100800 */
[----:B0-----:R-:W4:Y:S01]  /*157a0*/  LDL R18, [R1+0x149c] ;  /* 0x00149c0001127983 */ /* 0x001f220000100800 */
[----:B------:R-:W-:-:S02]  /*157b0*/  IADD3.X R15, PT, PT, R13, UR8, RZ, P1, !PT ;  /* 0x000000080d0f7c10 */ /* 0x000fc40008ffe4ff */
[----:B------:R-:W-:-:S03]  /*157c0*/  IADD3 RZ, P1, PT, R0, UR4, RZ ;  /* 0x0000000400ff7c10 */ /* 0x000fc6000ff3e0ff */
[----:B------:R0:W4:Y:S02]  /*157d0*/  LDG.E.U8 R22, desc[UR12][R14.64] ;  /* 0x0000000c0e167981 */ /* 0x000124000c1e1100 */
[----:B0-----:R-:W-:Y:S01]  /*157e0*/  VIADD R14, R0, UR4 ;  /* 0x00000004000e7c36 */ /* 0x001fe20008000000 */
[----:B--2---:R-:W-:-:S05]  /*157f0*/  IADD3.X R15, PT, PT, R11, UR8, RZ, P1, !PT ;  /* 0x000000080b0f7c10 */ /* 0x004fca0008ffe4ff */
[----:B------:R0:W2:Y:S04]  /*15800*/  LDG.E.U8 R24, desc[UR12][R14.64] ;  /* 0x0000000c0e187981 */ /* 0x0000a8000c1e1100 */
[----:B------:R-:W-:Y:S04]  /*15810*/  STL [R1+0x5c], R21 ;  /* 0x00005c1501007387 */ /* 0x000fe80000100800 */
[----:B------:R-:W2:Y:S01]  /*15820*/  LDL R13, [R1+0x1498] ;  /* 0x00149800010d7983 */ /* 0x000ea20000100800 */
[----:B------:R-:W-:-:S03]  /*15830*/  VIADD R0, R26, UR14 ;  /* 0x0000000e1a007c36 */ /* 0x000fc60008000000 */
[----:B-----5:R1:W-:Y:S04]  /*15840*/  STL [R1+0x58], R17 ;  /* 0x0000581101007387 */ /* 0x0203e80000100800 */
[----:B------:R-:W5:Y:S01]  /*15850*/  LDL R11, [R1+0x1464] ;  /* 0x00146400010b7983 */ /* 0x000f620000100800 */
[----:B------:R-:W-:-:S03]  /*15860*/  IADD3 RZ, P1, PT, R0, UR4, RZ ;  /* 0x0000000400ff7c10 */ /* 0x000fc6000ff3e0ff */
[----:B------:R0:W-:Y:S01]  /*15870*/  STL [R1+0x54], R16 ;  /* 0x0000541001007387 */ /* 0x0001e20000100800 */
[----:B-1----:R-:W-:-:S03]  /*15880*/  IADD3.X R17, PT, PT, R12, UR8, RZ, P1, !PT ;  /* 0x000000080c117c10 */ /* 0x002fc60008ffe4ff */
[----:B------:R-:W5:Y:S01]  /*15890*/  LDL R12, [R1+0x1454] ;  /* 0x00145400010c7983 */ /* 0x000f620000100800 */
[----:B0-----:R-:W-:-:S05]  /*158a0*/  VIADD R16, R0, UR4 ;  /* 0x0000000400107c36 */ /* 0x001fca0008000000 */
[----:B------:R0:W5:Y:S04]  /*158b0*/  LDG.E.U8 R21, desc[UR12][R16.64] ;  /* 0x0000000c10157981 */ /* 0x000168000c1e1100 */
[----:B---3--:R1:W-:Y:S04]  /*158c0*/  STL [R1+0x50], R20 ;  /* 0x0000501401007387 */ /* 0x0083e80000100800 */
[----:B-1----:R-:W3:Y:S04]  /*158d0*/  LDL R20, [R1+0x1494] ;  /* 0x0014940001147983 */ /* 0x002ee80000100800 */
[----:B----4-:R1:W-:Y:S04]  /*158e0*/  STL [R1+0x44], R19 ;  /* 0x0000441301007387 */ /* 0x0103e80000100800 */
[----:B-1----:R-:W4:Y:S01]  /*158f0*/  LDL R19, [R1+0x1458] ;  /* 0x0014580001137983 */ /* 0x002f220000100800 */
[----:B------:R-:W-:-:S06]  /*15900*/  USHF.L.U32 UR17, UR16, 0x3, URZ ;  /* 0x0000000310117899 */ /* 0x000fcc00080006ff */
[----:B------:R-:W-:Y:S01]  /*15910*/  VIADD R0, R27, UR17 ;  /* 0x000000111b007c36 */ /* 0x000fe20008000000 */
[----:B------:R-:W-:-:S04]  /*15920*/  UIMAD UR14, UR16, 0x9, URZ ;  /* 0x00000009100e78a4 */ /* 0x000fc8000f8e02ff */
[----:B------:R-:W-:Y:S01]  /*15930*/  IADD3 R14, P1, PT, R0, UR4, RZ ;  /* 0x00000004000e7c10 */ /* 0x000fe2000ff3e0ff */
[----:B------:R-:W-:-:S03]  /*15940*/  VIADD R0, R26, UR17 ;  /* 0x000000111a007c36 */ /* 0x000fc60008000000 */
[----:B------:R-:W-:Y:S02]  /*15950*/  IADD3.X R15, PT, PT, R9, UR18, RZ, P1, !PT ;  /* 0x00000012090f7c10 */ /* 0x000fe40008ffe4ff */
[----:B0-----:R-:W-:Y:S01]  /*15960*/  IADD3 R16, P1, PT, R0, UR4, RZ ;  /* 0x0000000400107c10 */ /* 0x001fe2000ff3e0ff */
[----:B------:R-:W-:Y:S02]  /*15970*/  VIADD R0, R27, UR14 ;  /* 0x0000000e1b007c36 */ /* 0x000fe40008000000 */
[----:B------:R0:W4:Y:S01]  /*15980*/  LDG.E.U8 R9, desc[UR12][R14.64] ;  /* 0x0000000c0e097981 */ /* 0x000122000c1e1100 */
[----:B------:R-:W-:Y:S01]  /*15990*/  IADD3.X R17, PT, PT, R10, UR18, RZ, P1, !PT ;  /* 0x000000120a117c10 */ /* 0x000fe20008ffe4ff */
[----:B------:R-:W-:Y:S02]  /*159a0*/  USHF.L.U32 UR17, UR16, 0x4, URZ ;  /* 0x0000000410117899 */ /* 0x000fe400080006ff */
[----:B------:R1:W-:Y:S04]  /*159b0*/  STL [R1+0x40], R22 ;  /* 0x0000401601007387 */ /* 0x0003e80000100800 */
[----:B------:R1:W4:Y:S01]  /*159c0*/  LDG.E.U8 R10, desc[UR12][R16.64] ;  /* 0x0000000c100a7981 */ /* 0x000322000c1e1100 */
[----:B0-----:R-:W-:Y:S01]  /*159d0*/  IADD3 R14, P1, PT, R0, UR4, RZ ;  /* 0x00000004000e7c10 */ /* 0x001fe2000ff3e0ff */
[----:B------:R-:W-:-:S03]  /*159e0*/  VIADD R0, R26, UR14 ;  /* 0x0000000e1a007c36 */ /* 0x000fc60008000000 */
[----:B------:R-:W-:Y:S02]  /*159f0*/  IADD3.X R15, PT, PT, R18, UR18, RZ, P1, !PT ;  /* 0x00000012120f7c10 */ /* 0x000fe40008ffe4ff */
[----:B-1----:R-:W-:Y:S01]  /*15a00*/  IADD3 R16, P1, PT, R0, UR4, RZ ;  /* 0x0000000400107c10 */ /* 0x002fe2000ff3e0ff */
[----:B--2---:R-:W-:Y:S01]  /*15a10*/  STL [R1+0x3c], R24 ;  /* 0x00003c1801007387 */ /* 0x004fe20000100800 */
[----:B------:R-:W-:-:S03]  /*15a20*/  VIADD R0, R27, UR17 ;  /* 0x000000111b007c36 */ /* 0x000fc60008000000 */
[----:B------:R-:W2:Y:S04]  /*15a30*/  LDL R18, [R1+0x1448] ;  /* 0x0014480001127983 */ /* 0x000ea80000100800 */
[----:B------:R0:W2:Y:S01]  /*15a40*/  LDG.E.U8 R23, desc[UR12][R14.64] ;  /* 0x0000000c0e177981 */ /* 0x0000a2000c1e1100 */
[----:B------:R-:W-:-:S03]  /*15a50*/  IADD3.X R17, PT, PT, R13, UR18, RZ, P1, !PT ;  /* 0x000000120d117c10 */ /* 0x000fc60008ffe4ff */
[----:B------:R-:W2:Y:S01]  /*15a60*/  LDL R13, [R1+0x1490] ;  /* 0x00149000010d7983 */ /* 0x000ea20000100800 */
[----:B------:R-:W-:-:S03]  /*15a70*/  UIMAD UR14, UR16, 0x11, URZ ;  /* 0x00000011100e78a4 */ /* 0x000fc6000f8e02ff */
[----:B------:R-:W2:Y:S01]  /*15a80*/  LDG.E.U8 R22, desc[UR12][R16.64] ;  /* 0x0000000c10167981 */ /* 0x000ea2000c1e1100 */
[----:B0-----:R-:W-:Y:S01]  /*15a90*/  IADD3 R14, P1, PT, R0, UR4, RZ ;  /* 0x00000004000e7c10 */ /* 0x001fe2000ff3e0ff */
[----:B------:R-:W-:-:S03]  /*15aa0*/  VIADD R0, R26, UR17 ;  /* 0x000000111a007c36 */ /* 0x000fc60008000000 */
[----:B-----5:R-:W-:Y:S01]  /*15ab0*/  IADD3.X R15, PT, PT, R11, UR18, RZ, P1, !PT ;  /* 0x000000120b0f7c10 */ /* 0x020fe20008ffe4ff */
[----:B------:R-:W-:-:S04]  /*15ac0*/  UIMAD UR17, UR16, 0xa, URZ ;  /* 0x0000000a101178a4 */ /* 0x000fc8000f8e02ff */
[----:B------:R0:W5:Y:S02]  /*15ad0*/  LDG.E.U8 R11, desc[UR12][R14.64] ;  /* 0x0000000c0e0b7981 */ /* 0x000164000c1e1100 */
[----:B0-----:R-:W-:Y:S01]  /*15ae0*/  IADD3 R14, P1, PT, R0, UR4, RZ ;  /* 0x00000004000e7c10 */ /* 0x001fe2000ff3e0ff */
[----:B------:R-:W-:-:S03]  /*15af0*/  VIADD R0, R27, UR17 ;  /* 0x000000111b007c36 */ /* 0x000fc60008000000 */
[----:B------:R-:W-:-:S05]  /*15b00*/  IADD3.X R15, PT, PT, R12, UR18, RZ, P1, !PT ;  /* 0x000000120c0f7c10 */ /* 0x000fca0008ffe4ff */
[----:B------:R0:W5:Y:S04]  /*15b10*/  LDG.E.U8 R12, desc[UR12][R14.64] ;  /* 0x0000000c0e0c7981 */ /* 0x000168000c1e1100 */
[----:B------:R1:W-:Y:S01]  /*15b20*/  STL [R1+0x38], R21 ;  /* 0x0000381501007387 */ /* 0x0003e20000100800 */
[----:B0-----:R-:W-:Y:S01]  /*15b30*/  IADD3 R14, P1, PT, R0, UR4, RZ ;  /* 0x00000004000e7c10 */ /* 0x001fe2000ff3e0ff */
[----:B------:R-:W-:Y:S02]  /*15b40*/  VIADD R0, R27, UR14 ;  /* 0x0000000e1b007c36 */ /* 0x000fe40008000000 */
[----:B-1----:R-:W5:Y:S01]  /*15b50*/  LDL R21, [R1+0x144c] ;  /* 0x00144c0001157983 */ /* 0x002f620000100800 */
[----:B---3--:R-:W-:Y:S02]  /*15b60*/  IADD3.X R15, PT, PT, R20, UR18, RZ, P1, !PT ;  /* 0x00000012140f7c10 */ /* 0x008fe40008ffe4ff */
[----:B------:R-:W-:Y:S01]  /*15b70*/  IADD3 R16, P1, PT, R0, UR4, RZ ;  /* 0x0000000400107c10 */ /* 0x000fe2000ff3e0ff */
[----:B------:R-:W3:Y:S04]  /*15b80*/  LDL R20, [R1+0x148c] ;  /* 0x00148c0001147983 */ /* 0x000ee80000100800 */
[----:B------:R0:W3:Y:S01]  /*15b90*/  LDG.E.U8 R28, desc[UR12][R14.64] ;  /* 0x0000000c0e1c7981 */ /* 0x0000e2000c1e1100 */
[----:B----4-:R-:W-:-:S03]  /*15ba0*/  IADD3.X R17, PT, PT, R19, UR18, RZ, P1, !PT ;  /* 0x0000001213117c10 */ /* 0x010fc60008ffe4ff */
[----:B------:R-:W4:Y:S01]  /*15bb0*/  LDL R19, [R1+0x1438] ;  /* 0x0014380001137983 */ /* 0x000f220000100800 */
[----:B------:R-:W-:-:S03]  /*15bc0*/  VIADD R0, R26, UR14 ;  /* 0x0000000e1a007c36 */ /* 0x000fc60008000000 */
[----:B------:R1:W3:Y:S02]  /*15bd0*/  LDG.E.U8 R25, desc[UR12][R16.64] ;  /* 0x0000000c10197981 */ /* 0x0002e4000c1e1100 */
[----:B0-----:R-:W-:Y:S01]  /*15be0*/  IADD3 R14, P1, PT, R0, UR4, RZ ;  /* 0x00000004000e7c10 */ /* 0x001fe2000ff3e0ff */
[----:B------:R-:W-:Y:S01]  /*15bf0*/  VIADD R0, R26, UR17 ;  /* 0x000000111a007c36 */ /* 0x000fe20008000000 */
[----:B------:R-:W-:Y:S02]  /*15c00*/  UIMAD UR14, UR16, 0x12, URZ ;  /* 0x00000012100e78a4 */ /* 0x000fe4000f8e02ff */
[----:B--2---:R-:W-:-:S05]  /*15c10*/  IADD3.X R15, PT, PT, R18, UR18, RZ, P1, !PT ;  /* 0x00000012120f7c10 */ /* 0x004fca0008ffe4ff */
[----:B------:R0:W2:Y:S04]  /*15c20*/  LDG.E.U8 R24, desc[UR12][R14.64] ;  /* 0x0000000c0e187981 */ /* 0x0000a8000c1e1100 */
[----:B------:R0:W-:Y:S04]  /*15c30*/  STL [R1+0x2c], R23 ;  /* 0x00002c1701007387 */ /* 0x0001e80000100800 */
[----:B------:R-:W2:Y:S01]  /*15c40*/  LDL R18, [R1+0x1488] ;  /* 0x0014880001127983 */ /* 0x000ea20000100800 */
[----:B-1----:R-:W-:-:S04]  /*15c50*/  IADD3 R16, P1, PT, R0, UR4, RZ ;  /* 0x0000000400107c10 */ /* 0x002fc8000ff3e0ff */
[----:B------:R-:W-:Y:S01]  /*15c60*/  IADD3.X R17, PT, PT, R13, UR18, RZ, P1, !PT ;  /* 0x000000120d117c10 */ /* 0x000fe20008ffe4ff */
[----:B------:R-:W-:-:S04]  /*15c70*/  VIADD R0, R27, UR14 ;  /* 0x0000000e1b007c36 */ /* 0x000fc80008000000 */
[----:B0-----:R0:W2:Y:S01]  /*15c80*/  LDG.E.U8 R23, desc[UR12][R16.64] ;  /* 0x0000000c10177981 */ /* 0x0010a2000c1e1100 */
[----:B------:R-:W-:Y:S01]  /*15c90*/  IADD3 R14, P1, PT, R0, UR4, RZ ;  /* 0x00000004000e7c10 */ /* 0x000fe2000ff3e0ff */
[----:B------:R-:W-:Y:S02]  /*15ca0*/  VIADD R0, R26, UR14 ;  /* 0x0000000e1a007c36 */ /* 0x000fe40008000000 */
[----:B------:R1:W-:Y:S04]  /*15cb0*/  STL [R1+0x28], R22 ;  /* 0x0000281601007387 */ /* 0x0003e80000100800 */
[----:B------:R-:W2:Y:S01]  /*15cc0*/  LDL R13, [R1+0x14b4] ;  /* 0x0014b400010d7983 */ /* 0x000ea20000100800 */
[----:B-----5:R-:W-:Y:S02]  /*15cd0*/  IADD3.X R15, PT, PT, R21, UR18, RZ, P1, !PT ;  /* 0x00000012150f7c10 */ /* 0x020fe40008ffe4ff */
[----:B0-----:R-:W-:Y:S01]  /*15ce0*/  IADD3 R16, P1, PT, R0, UR4, RZ ;  /* 0x0000000400107c10 */ /* 0x001fe2000ff3e0ff */
[----:B------:R-:W-:-:S02]  /*15cf0*/  UIMAD UR17, UR16, 0xb, URZ ;  /* 0x0000000b101178a4 */ /* 0x000fc4000f8e02ff */
[----:B-1----:R0:W5:Y:S01]  /*15d00*/  LDG.E.U8 R22, desc[UR12][R14.64] ;  /* 0x0000000c0e167981 */ /* 0x002162000c1e1100 */
[----:B----4-:R-:W-:-:S03]  /*15d10*/  IADD3.X R17, PT, PT, R19, UR18, RZ, P1, !PT ;  /* 0x0000001213117c10 */ /* 0x010fc60008ffe4ff */
[----:B------:R-:W4:Y:S01]  /*15d20*/  LDL R19, [R1+0x1484] ;  /* 0x0014840001137983 */ /* 0x000f220000100800 */
[----:B------:R-:W-:-:S05]  /*15d30*/  VIADD R0, R27, UR17 ;  /* 0x000000111b007c36 */ /* 0x000fca0008000000 */
[----:B0-----:R-:W-:Y:S01]  /*15d40*/  IADD3 R14, P1, PT, R0, UR4, RZ ;  /* 0x00000004000e7c10 */ /* 0x001fe2000ff3e0ff */
[----:B---3--:R0:W-:Y:S03]  /*15d50*/  STL [R1+0x24], R28 ;  /* 0x0000241c01007387 */ /* 0x0081e60000100800 */
[----:B------:R-:W-:Y:S01]  /*15d60*/  IADD3.X R15, PT, PT, R20, UR18, RZ, P1, !PT ;  /* 0x00000012140f7c10 */ /* 0x000fe20008ffe4ff */
[----:B------:R-:W3:Y:S04]  /*15d70*/  LDL R21, [R1+0x1480] ;  /* 0x0014800001157983 */ /* 0x000ee80000100800 */
[----:B------:R1:W3:Y:S04]  /*15d80*/  LDG.E.U8 R29, desc[UR12][R14.64] ;  /* 0x0000000c0e1d7981 */ /* 0x0002e8000c1e1100 */
[----:B------:R-:W-:Y:S01]  /*15d90*/  STL [R1+0x18], R25 ;  /* 0x0000181901007387 */ /* 0x000fe20000100800 */
[----:B------:R-:W-:-:S03]  /*15da0*/  UIMAD UR14, UR16, 0x6, URZ ;  /* 0x00000006100e78a4 */ /* 0x000fc6000f8e02ff */
[----:B------:R-:W3:Y:S01]  /*15db0*/  LDG.E.U8 R0, desc[UR12][R16.64] ;  /* 0x0000000c10007981 */ /* 0x000ee2000c1e1100 */
[----:B-1----:R-:W-:-:S05]  /*15dc0*/  VIADD R14, R26, UR17 ;  /* 0x000000111a0e7c36 */ /* 0x002fca0008000000 */
[----:B------:R-:W-:Y:S01]  /*15dd0*/  IADD3 R14, P1, PT, R14, UR4, RZ ;  /* 0x000000040e0e7c10 */ /* 0x000fe2000ff3e0ff */
[----:B--2---:R-:W-:Y:S04]  /*15de0*/  STL [R1+0x10], R24 ;  /* 0x0000101801007387 */ /* 0x004fe80000100800 */
[----:B------:R-:W2:Y:S01]  /*15df0*/  LDL R20, [R1+0x14b0] ;  /* 0x0014b00001147983 */ /* 0x000ea20000100800 */
[----:B------:R-:W-:-:S03]  /*15e00*/  IADD3.X R15, PT, PT, R18, UR18, RZ, P1, !PT ;  /* 0x00000012120f7c10 */ /* 0x000fc60008ffe4ff */
[----:B------:R-:W2:Y:S04]  /*15e10*/  LDL R18, [R1+0x147c] ;  /* 0x00147c0001127983 */ /* 0x000ea80000100800 */
[----:B0-----:R0:W2:Y:S01]  /*15e20*/  LDG.E.U8 R28, desc[UR12][R14.64] ;  /* 0x0000000c0e1c7981 */ /* 0x0010a2000c1e1100 */
[----:B------:R-:W-:-:S03]  /*15e30*/  UIMAD UR17, UR16, 0xc, URZ ;  /* 0x0000000c101178a4 */ /* 0x000fc6000f8e02ff */
[----:B------:R1:W-:Y:S01]  /*15e40*/  STL [R1+0x14], R23 ;  /* 0x0000141701007387 */ /* 0x0003e20000100800 */
[----:B0-----:R-:W-:-:S03]  /*15e50*/  VIADD R14, R27, UR14 ;  /* 0x0000000e1b0e7c36 */ /* 0x001fc60008000000 */
[----:B-1----:R-:W2:Y:S02]  /*15e60*/  LDL R23, [R1+0x1478] ;  /* 0x0014780001177983 */ /* 0x002ea40000100800 */
[----:B------:R-:W-:-:S04]  /*15e70*/  IADD3 RZ, P1, PT, R14, UR4, RZ ;  /* 0x000000040eff7c10 */ /* 0x000fc8000ff3e0ff */
[----:B------:R-:W-:Y:S01]  /*15e80*/  IADD3.X R15, PT, PT, R13, UR8, RZ, P1, !PT ;  /* 0x000000080d0f7c10 */ /* 0x000fe20008ffe4ff */
[----:B------:R-:W-:-:S05]  /*15e90*/  VIADD R13, R27, UR17 ;  /* 0x000000111b0d7c36 */ /* 0x000fca0008000000 */
[----:B------:R-:W-:-:S04]  /*15ea0*/  IADD3 R16, P1, PT, R13, UR4, RZ ;  /* 0x000000040d107c10 */ /* 0x000fc8000ff3e0ff */
[----:B----4-:R-:W-:Y:S02]  /*15eb0*/  IADD3.X R17, PT, PT, R19, UR18, RZ, P1, !PT ;  /* 0x0000001213117c10 */ /* 0x010fe40008ffe4ff */
[----:B------:R-:W4:Y:S01]  /*15ec0*/  LDL R19, [R1+0x1474] ;  /* 0x0014740001137983 */ /* 0x000f220000100800 */
[----:B------:R-:W-:Y:S02]  /*15ed0*/  VIADD R14, R14, UR4 ;  /* 0x000000040e0e7c36 */ /* 0x000fe40008000000 */
[C---:B------:R-:W-:Y:S01]  /*15ee0*/  VIADD R13, R26.reuse, UR14 ;  /* 0x0000000e1a0d7c36 */ /* 0x040fe20008000000 */
[----:B------:R-:W4:Y:S04]  /*15ef0*/  LDG.E.U8 R24, desc[UR12][R16.64] ;  /* 0x0000000c10187981 */ /* 0x000f28000c1e1100 */
[----:B------:R0:W4:Y:S02]  /*15f00*/  LDG.E.U8 R25, desc[UR12][R14.64] ;  /* 0x0000000c0e197981 */ /* 0x000124000c1e1100 */
[----:B0-----:R-:W-:Y:S01]  /*15f10*/  VIADD R14, R26, UR17 ;  /* 0x000000111a0e7c36 */ /* 0x001fe20008000000 */
[----:B------:R-:W-:-:S04]  /*15f20*/  UIMAD UR17, UR16, 0xd, URZ ;  /* 0x0000000d101178a4 */ /* 0x000fc8000f8e02ff */
[----:B------:R-:W-:-:S04]  /*15f30*/  IADD3 R14, P1, PT, R14, UR4, RZ ;  /* 0x000000040e0e7c10 */ /* 0x000fc8000ff3e0ff */
[----:B---3--:R-:W-:Y:S01]  /*15f40*/  IADD3.X R15, PT, PT, R21, UR18, RZ, P1, !PT ;  /* 0x00000012150f7c10 */ /* 0x008fe20008ffe4ff */
[----:B-----5:R0:W-:Y:S01]  /*15f50*/  STL [R1], R22 ;  /* 0x0000001601007387 */ /* 0x0201e20000100800 */
[----:B------:R-:W-:-:S03]  /*15f60*/  IADD3 RZ, P1, PT, R13, UR4, RZ ;  /* 0x000000040dff7c10 */ /* 0x000fc6000ff3e0ff */
[----:B0-----:R0:W3:Y:S02]  /*15f70*/  LDG.E.U8 R22, desc[UR12][R14.64] ;  /* 0x0000000c0e167981 */ /* 0x0010e4000c1e1100 */
[----:B0-----:R-:W-:Y:S01]  /*15f80*/  VIADD R14, R27, UR17 ;  /* 0x000000111b0e7c36 */ /* 0x001fe20008000000 */
[----:B--2---:R-:W-:-:S04]  /*15f90*/  IADD3.X R17, PT, PT, R20, UR8, RZ, P1, !PT ;  /* 0x0000000814117c10 */ /* 0x004fc80008ffe4ff */
[----:B------:R-:W-:-:S04]  /*15fa0*/  IADD3 R14, P1, PT, R14, UR4, RZ ;  /* 0x000000040e0e7c10 */ /* 0x000fc8000ff3e0ff */
[----:B------:R-:W-:-:S05]  /*15fb0*/  IADD3.X R15, PT, PT, R18, UR18, RZ, P1, !PT ;  /* 0x00000012120f7c10 */ /* 0x000fca0008ffe4ff */
[----:B------:R0:W2:Y:S01]  /*15fc0*/  LDG.E.U8 R18, desc[UR12][R14.64] ;  /* 0x0000000c0e127981 */ /* 0x0000a2000c1e1100 */
[----:B------:R-:W-:Y:S01]  /*15fd0*/  VIADD R16, R13, UR4 ;  /* 0x000000040d107c36 */ /* 0x000fe20008000000 */
[----:B------:R-:W-:-:S04]  /*15fe0*/  UIMAD UR8, UR16, 0xe, URZ ;  /* 0x0000000e100878a4 */ /* 0x000fc8000f8e02ff */
[----:B------:R-:W5:Y:S01]  /*15ff0*/  LDG.E.U8 R20, desc[UR12][R16.64] ;  /* 0x0000000c10147981 */ /* 0x000f62000c1e1100 */
[----:B0-----:R-:W-:-:S05]  /*16000*/  VIADD R14, R26, UR17 ;  /* 0x000000111a0e7c36 */ /* 0x001fca0008000000 */
[----:B------:R-:W-:-:S04]  /*16010*/  IADD3 R14, P1, PT, R14, UR4, RZ ;  /* 0x000000040e0e7c10 */ /* 0x000fc8000ff3e0ff */
[----:B------:R-:W-:-:S05]  /*16020*/  IADD3.X R15, PT, PT, R23, UR18, RZ, P1, !PT ;  /* 0x00000012170f7c10 */ /* 0x000fca0008ffe4ff */
[----:B------:R0:W2:Y:S02]  /*16030*/  LDG.E.U8 R13, desc[UR12][R14.64] ;  /* 0x0000000c0e0d7981 */ /* 0x0000a4000c1e1100 */
[----:B0-----:R-:W-:-:S05]  /*16040*/  VIADD R14, R27, UR8 ;  /* 0x000000081b0e7c36 */ /* 0x001fca0008000000 */
[----:B------:R-:W-:-:S04]  /*16050*/  IADD3 R14, P1, PT, R14, UR4, RZ ;  /* 0x000000040e0e7c10 */ /* 0x000fc8000ff3e0ff */
[----:B----4-:R-:W-:-:S05]  /*16060*/  IADD3.X R15, PT, PT, R19, UR18, RZ, P1, !PT ;  /* 0x00000012130f7c10 */ /* 0x010fca0008ffe4ff */
[----:B------:R-:W4:Y:S04]  /*16070*/  LDG.E.U8 R19, desc[UR12][R14.64] ;  /* 0x0000000c0e137981 */ /* 0x000f28000c1e1100 */
[----:B------:R-:W-:Y:S04]  /*16080*/  STL [R1+0x1c98], R24 ;  /* 0x001c981801007387 */ /* 0x000fe80000100800 */
[----:B------:R-:W4:Y:S04]  /*16090*/  LDL R21, [R1+0x1470] ;  /* 0x0014700001157983 */ /* 0x000f280000100800 */
[----:B---3--:R-:W-:Y:S04]  /*160a0*/  STL [R1+0x1c9c], R22 ;  /* 0x001c9c1601007387 */ /* 0x008fe80000100800 */
[----:B------:R-:W-:Y:S04]  /*160b0*/  STL [R1+0xc], R29 ;  /* 0x00000c1d01007387 */ /* 0x000fe80000100800 */
[----:B-----5:R-:W-:Y:S04]  /*160c0*/  STL [R1+0x1c78], R20 ;  /* 0x001c781401007387 */ /* 0x020fe80000100800 */
[----:B------:R-:W-:Y:S04]  /*160d0*/  STL [R1+0x8], R28 ;  /* 0x0000081c01007387 */ /* 0x000fe80000100800 */
[----:B--2---:R-:W-:Y:S04]  /*160e0*/  STL [R1+0x1c8c], R18 ;  /* 0x001c8c1201007387 */ /* 0x004fe80000100800 */
[----:B------:R0:W-:Y:S04]  /*160f0*/  STL [R1+0x4], R25 ;  /* 0x0000041901007387 */ /* 0x0001e80000100800 */
[----:B------:R-:W2:Y:S04]  /*16100*/  LDL R23, [R1+0x14a8] ;  /* 0x0014a80001177983 */ /* 0x000ea80000100800 */
[----:B------:R-:W-:Y:S04]  /*16110*/  STL [R1+0x1c90], R13 ;  /* 0x001c900d01007387 */ /* 0x000fe80000100800 */
[----:B0-----:R-:W3:Y:S04]  /*16120*/  LDL R25, [R1+0x146c] ;  /* 0x00146c0001197983 */ /* 0x001ee80000100800 */
[----:B----4-:R0:W-:Y:S04]  /*16130*/  STL [R1+0x1c7c], R19 ;  /* 0x001c7c1301007387 */ /* 0x0101e80000100800 */
[----:B------:R-:W4:Y:S04]  /*16140*/  LDL R24, [R1+0x14ac] ;  /* 0x0014ac0001187983 */ /* 0x000f280000100800 */
[----:B------:R-:W5:Y:S04]  /*16150*/  LDL R22, [R1+0x1468] ;  /* 0x0014680001167983 */ /* 0x000f680000100800 */
[----:B------:R-:W5:Y:S04]  /*16160*/  LDL R20, [R1+0x5ac] ;  /* 0x0005ac0001147983 */ /* 0x000f680000100800 */
[----:B0-----:R-:W5:Y:S04]  /*16170*/  LDL R19, [R1+0x598] ;  /* 0x0005980001137983 */ /* 0x001f680000100800 */
[----:B------:R-:W5:Y:S04]  /*16180*/  LDL R18, [R1+0x5a0] ;  /* 0x0005a00001127983 */ /* 0x000f680000100800 */
[----:B------:R-:W5:Y:S01]  /*16190*/  LDL R13, [R1+0x59c] ;  /* 0x00059c00010d7983 */ /* 0x000f620000100800 */
[----:B------:R-:W-:Y:S01]  /*161a0*/  VIADD R16, R26, UR8 ;  /* 0x000000081a107c36 */ /* 0x000fe20008000000 */
[----:B------:R-:W-:-:S04]  /*161b0*/  UIMAD UR8, UR16, 0x7, URZ ;  /* 0x00000007100878a4 */ /* 0x000fc8000f8e02ff */
[----:B------:R-:W-:Y:S01]  /*161c0*/  IADD3 R16, P1, PT, R16, UR4, RZ ;  /* 0x0000000410107c10 */ /* 0x000fe2000ff3e0ff */
[----:B------:R-:W-:Y:S01]  /*161d0*/  UIMAD UR14, UR16, 0xf, URZ ;  /* 0x0000000f100e78a4 */ /* 0x000fe2000f8e02ff */
[----:B------:R-:W-:Y:S02]  /*161e0*/  VIADD R14, R26, UR8 ;  /* 0x000000081a0e7c36 */ /* 0x000fe40008000000 */
[----:B------:R-:W-:-:S03]  /*161f0*/  IADD3.X R17, PT, PT, R21, UR18, RZ, P1, !PT ;  /* 0x0000001215117c10 */ /* 0x000fc60008ffe4ff */
[----:B------:R-:W-:Y:S02]  /*16200*/  IADD3 R14, P1, PT, R14, UR4, RZ ;  /* 0x000000040e0e7c10 */ /* 0x000fe4000ff3e0ff */
[----:B------:R0:W5:Y:S02]  /*16210*/  LDG.E.U8 R21, desc[UR12][R16.64] ;  /* 0x0000000c10157981 */ /* 0x000164000c1e1100 */
[----:B0-----:R-:W-:Y:S01]  /*16220*/  VIADD R16, R27, UR14 ;  /* 0x0000000e1b107c36 */ /* 0x001fe20008000000 */
[----:B--2---:R-:W-:-:S04]  /*16230*/  IADD3.X R15, PT, PT, R23, UR18, RZ, P1, !PT ;  /* 0x00000012170f7c10 */ /* 0x004fc80008ffe4ff */
[----:B------:R-:W-:Y:S01]  /*16240*/  IADD3 R16, P1, PT, R16, UR4, RZ ;  /* 0x0000000410107c10 */ /* 0x000fe2000ff3e0ff */
[----:B------:R0:W2:Y:S03]  /*16250*/  LDG.E.U8 R23, desc[UR12][R14.64] ;  /* 0x0000000c0e177981 */ /* 0x0000a6000c1e1100 */
[----:B---3--:R-:W-:-:S05]  /*16260*/  IADD3.X R17, PT, PT, R25, UR18, RZ, P1, !PT ;  /* 0x0000001219117c10 */ /* 0x008fca0008ffe4ff */
[----:B------:R1:W3:Y:S01]  /*16270*/  LDG.E.U8 R25, desc[UR12][R16.64] ;  /* 0x0000000c10197981 */ /* 0x0002e2000c1e1100 */
[----:B0-----:R-:W-:Y:S01]  /*16280*/  VIADD R14, R27, UR8 ;  /* 0x000000081b0e7c36 */ /* 0x001fe20008000000 */
[----:B------:R-:W-:-:S04]  /*16290*/  USHF.R.S32.HI UR8, URZ, 0x1f, UR4 ;  /* 0x0000001fff087899 */ /* 0x000fc80008011404 */
[----:B------:R-:W-:Y:S01]  /*162a0*/  IADD3 RZ, P1, PT, R14, UR4, RZ ;  /* 0x000000040eff7c10 */ /* 0x000fe2000ff3e0ff */
[----:B-1----:R-:W-:Y:S02]  /*162b0*/  VIADD R16, R26, UR14 ;  /* 0x0000000e1a107c36 */ /* 0x002fe40008000000 */
[----:B------:R-:W-:Y:S01]  /*162c0*/  VIADD R14, R14, UR4 ;  /* 0x000000040e0e7c36 */ /* 0x000fe20008000000 */
[----:B----4-:R-:W-:Y:S02]  /*162d0*/  IADD3.X R15, PT, PT, R24, UR8, RZ, P1, !PT ;  /* 0x00000008180f7c10 */ /* 0x010fe40008ffe4ff */
[----:B------:R-:W-:-:S03]  /*162e0*/  IADD3 R16, P1, PT, R16, UR4, RZ ;  /* 0x0000000410107c10 */ /* 0x000fc6000ff3e0ff */
[----:B------:R0:W4:Y:S01]  /*162f0*/  LDG.E.U8 R26, desc[UR12][R14.64] ;  /* 0x0000000c0e1a7981 */ /* 0x000122000c1e1100 */
[----:B-----5:R-:W-:-:S05]  /*16300*/  IADD3.X R17, PT, PT, R22, UR18, RZ, P1, !PT ;  /* 0x0000001216117c10 */ /* 0x020fca0008ffe4ff */
[----:B------:R-:W5:Y:S01]  /*16310*/  LDG.E.U8 R16, desc[UR12][R16.64] ;  /* 0x0000000c10107981 */ /* 0x000f62000c1e1100 */
[----:B0-----:R-:W-:-:S04]  /*16320*/  IADD3 R14, P1, PT, R20, UR4, RZ ;  /* 0x00000004140e7c10 */ /* 0x001fc8000ff3e0ff */
[----:B------:R-:W-:-:S05]  /*16330*/  IADD3.X R15, PT, PT, R19, UR18, RZ, P1, !PT ;  /* 0x00000012130f7c10 */ /* 0x000fca0008ffe4ff */
[----:B------:R0:W5:Y:S02]  /*16340*/  LDG.E.U8 R17, desc[UR12][R14.64] ;  /* 0x0000000c0e117981 */ /* 0x000164000c1e1100 */
[----:B0-----:R-:W-:-:S04]  /*16350*/  IADD3 R14, P1, PT, R18, UR4, RZ ;  /* 0x00000004120e7c10 */ /* 0x001fc8000ff3e0ff */
[----:B------:R-:W-:-:S05]  /*16360*/  IADD3.X R15, PT, PT, R13, UR18, RZ, P1, !PT ;  /* 0x000000120d0f7c10 */ /* 0x000fca0008ffe4ff */
[----:B------:R0:W5:Y:S01]  /*16370*/  LDG.E.U8 R14, desc[UR12][R14.64] ;  /* 0x0000000c0e0e7981 */ /* 0x000162000c1e1100 */
[----:B------:R-:W0:Y:S03]  /*16380*/  S2R R13, SR_TID.X ;  /* 0x00000000000d7919 */ /* 0x000e260000002100 */
[----:B------:R-:W-:Y:S01]  /*16390*/  STL [R1+0x1c80], R21 ;  /* 0x001c801501007387 */ /* 0x000fe20000100800 */
[C---:B0-----:R-:W-:Y:S02]  /*163a0*/  IMAD.SHL.U32 R15, R13.reuse, 0x80, RZ ;  /* 0x000000800d0f7824 */ /* 0x041fe400078e00ff */
[----:B------:R-:W-:-:S03]  /*163b0*/  IMAD.SHL.U32 R27, R13, 0x40, RZ ;  /* 0x000000400d1b7824 */ /* 0x000fc600078e00ff */
[----:B------:R-:W-:-:S04]  /*163c0*/  LOP3.LUT R15, R15, 0x200, RZ, 0xc0, !PT ;  /* 0x000002000f0f7812 */ /* 0x000fc800078ec0ff */
[----:B------:R-:W-:Y:S02]  /*163d0*/  LOP3.LUT R15, R15, 0x40, R27, 0xf8, !PT ;  /* 0x000000400f0f7812 */ /* 0x000fe400078ef81b */
[----:B------:R-:W-:-:S04]  /*163e0*/  SHF.R.S32.HI R27, RZ, 0x1, R13 ;  /* 0x00000001ff1b7819 */ /* 0x000fc8000001140d */
[----:B------:R-:W-:Y:S01]  /*163f0*/  SGXT R27, R27, 0x1 ;  /* 0x000000011b1b781a */ /* 0x000fe20000000200 */
[----:B--2---:R-:W-:Y:S01]  /*16400*/  STL [R1+0x1c64], R23 ;  /* 0x001c641701007387 */ /* 0x004fe20000100800 */
[----:B------:R-:W-:Y:S02]  /*16410*/  LOP3.LUT R28, R13, 0x7, RZ, 0xc0, !PT ;  /* 0x000000070d1c7812 */ /* 0x000fe400078ec0ff */
[----:B------:R-:W-:Y:S01]  /*16420*/  LOP3.LUT R15, R15, 0x120, R27, 0xf8, !PT ;  /* 0x000001200f0f7812 */ /* 0x000fe200078ef81b */
[----:B---3--:R-:W-:Y:S01]  /*16430*/  STL [R1+0x1c68], R25 ;  /* 0x001c681901007387 */ /* 0x008fe20000100800 */
[----:B------:R-:W-:Y:S02]  /*16440*/  LOP3.LUT R27, R13, 0x60, RZ, 0xc0, !PT ;  /* 0x000000600d1b7812 */ /* 0x000fe400078ec0ff */
[----:B------:R-:W-:-:S03]  /*16450*/  SHF.R.S32.HI R29, RZ, 0x3, R13 ;  /* 0x00000003ff1d7819 */ /* 0x000fc6000001140d */
[C---:B------:R-:W-:Y:S01]  /*16460*/  IMAD R27, R28.reuse, 0x4, R27 ;  /* 0x000000041c1b7824 */ /* 0x040fe200078e021b */
[----:B------:R-:W-:Y:S01]  /*16470*/  SGXT R29, R29, 0x1 ;  /* 0x000000011d1d781a */ /* 0x000fe20000000200 */
[----:B------:R-:W-:-:S03]  /*16480*/  IMAD.SHL.U32 R28, R28, 0x10, RZ ;  /* 0x000000101c1c7824 */ /* 0x000fc600078e00ff */
[----:B------:R-:W-:-:S04]  /*16490*/  LOP3.LUT R29, R29, 0x90, RZ, 0xc0, !PT ;  /* 0x000000901d1d7812 */ /* 0x000fc800078ec0ff */
[----:B------:R-:W-:-:S04]  /*164a0*/  LOP3.LUT R29, R29, 0x10, R13, 0x78, !PT ;  /* 0x000000101d1d7812 */ /* 0x000fc800078e780d */
[----:B------:R-:W-:Y:S01]  /*164b0*/  LOP3.LUT R15, R15, R29, RZ, 0xfc, !PT ;  /* 0x0000001d0f0f7212 */ /* 0x000fe200078efcff */
[----:B----4-:R-:W-:Y:S04]  /*164c0*/  STL [R1+0x1c6c], R26 ;  /* 0x001c6c1a01007387 */ /* 0x010fe80000100800 */
[----:B-----5:R0:W-:Y:S02]  /*164d0*/  STL [R1+0x1c70], R16 ;  /* 0x001c701001007387 */ /* 0x0201e40000100800 */
[----:B0-----:R-:W-:Y:S02]  /*164e0*/  IMAD.SHL.U32 R16, R13, 0x2, RZ ;  /* 0x000000020d107824 */ /* 0x001fe400078e00ff */
[----:B------:R0:W-:Y:S04]  /*164f0*/  STL [R1+0x1c5c], R17 ;  /* 0x001c5c1101007387 */ /* 0x0001e80000100800 */
[----:B------:R-:W2:Y:S04]  /*16500*/  LDL.LU R26, [R1+0x294] ;  /* 0x00029400011a7983 */ /* 0x000ea80000300800 */
[----:B------:R-:W3:Y:S04]  /*16510*/  LDL.LU R25, [R1+0x290] ;  /* 0x0002900001197983 */ /* 0x000ee80000300800 */
[----:B------:R-:W4:Y:S01]  /*16520*/  LDL.LU R23, [R1+0x254] ;  /* 0x0002540001177983 */ /* 0x000f220000300800 */
[----:B------:R-:W-:-:S03]  /*16530*/  LOP3.LUT R28, R28, 0x30, R16, 0x78, !PT ;  /* 0x000000301c1c7812 */ /* 0x000fc600078e7810 */
[----:B------:R-:W5:Y:S04]  /*16540*/  LDL.LU R21, [R1+0x250] ;  /* 0x0002500001157983 */ /* 0x000f680000300800 */
[----:B------:R-:W2:Y:S04]  /*16550*/  LDL.LU R20, [R1+0x214] ;  /* 0x0002140001147983 */ /* 0x000ea80000300800 */
[----:B------:R1:W-:Y:S04]  /*16560*/  STL [R1+0x1c60], R14 ;  /* 0x001c600e01007387 */ /* 0x0003e80000100800 */
[----:B0-----:R-:W2:Y:S04]  /*16570*/  LDL.LU R17, [R1+0x198] ;  /* 0x0001980001117983 */ /* 0x001ea80000300800 */
[----:B------:R-:W2:Y:S01]  /*16580*/  LDL.LU R16, [R1+0x15c] ;  /* 0x00015c0001107983 */ /* 0x000ea20000300800 */
[----:B-1----:R-:W-:Y:S01]  /*16590*/  LOP3.LUT R14, R13, 0x7f, RZ, 0xc0, !PT ;  /* 0x0000007f0d0e7812 */ /* 0x002fe200078ec0ff */
[----:B------:R-:W-:Y:S01]  /*165a0*/  BAR.SYNC.DEFER_BLOCKING 0x0 ;  /* 0x0000000000007b1d */ /* 0x000fe20000010000 */
[----:B------:R-:W-:-:S05]  /*165b0*/  IMAD.U32 R28, R27, 0x40, R28 ;  /* 0x000000401b1c7824 */ /* 0x000fca00078e001c */
[----:B------:R-:W2:Y:S04]  /*165c0*/  LDL.LU R19, [R1+0x158] ;  /* 0x0001580001137983 */ /* 0x000ea80000300800 */
[----:B------:R-:W2:Y:S04]  /*165d0*/  LDL.LU R13, [R1+0x114] ;  /* 0x00011400010d7983 */ /* 0x000ea80000300800 */
[----:B------:R-:W2:Y:S04]  /*165e0*/  LDL.LU R18, [R1+0x110] ;  /* 0x0001100001127983 */ /* 0x000ea80000300800 */
[----:B------:R-:W2:Y:S04]  /*165f0*/  LDL.LU R22, [R1+0xd4] ;  /* 0x0000d40001167983 */ /* 0x000ea80000300800 */
[----:B------:R-:W2:Y:S04]  /*16600*/  LDL.LU R24, [R1+0xd0] ;  /* 0x0000d00001187983 */ /* 0x000ea80000300800 */
[----:B------:R-:W2:Y:S04]  /*16610*/  LDL.LU R27, [R1+0x1d4] ;  /* 0x0001d400011b7983 */ /* 0x000ea80000300800 */
[----:B------:R-:W2:Y:S04]  /*16620*/  LDL.LU R29, [R1+0x210] ;  /* 0x00021000011d7983 */ /* 0x000ea80000300800 */
[----:B------:R0:W-:Y:S04]  /*16630*/  STS.U8 [R14+UR7], R7 ;  /* 0x000000070e007988 */ /* 0x0001e80008000007 */
[----:B0-----:R-:W2:Y:S04]  /*16640*/  LDL.LU R7, [R1+0x1cb8] ;  /* 0x001cb80001077983 */ /* 0x001ea80000300800 */
[----:B------:R-:W-:Y:S04]  /*16650*/  STL [R1+0x120], R28 ;  /* 0x0001201c01007387 */ /* 0x000fe80000100800 */
[----:B------:R0:W-:Y:S04]  /*16660*/  STL [R1+0x1c74], R28 ;  /* 0x001c741c01007387 */ /* 0x0001e80000100800 */
[----:B0-----:R-:W2:Y:S04]  /*16670*/  LDL.LU R28, [R1+0x2d4] ;  /* 0x0002d400011c7983 */ /* 0x001ea80000300800 */
[----:B------:R-:W-:Y:S04]  /*16680*/  STL [R1+0x124], R15 ;  /* 0x0001240f01007387 */ /* 0x000fe80000100800 */
[----:B------:R-:W-:Y:S04]  /*16690*/  STL [R1+0x1c84], R15 ;  /* 0x001c840f01007387 */ /* 0x000fe80000100800 */
[----:B------:R0:W-:Y:S04]  /*166a0*/  STS.U8 [R14+UR7+0x80], R8 ;  /* 0x000080080e007988 */ /* 0x0001e80008000007 */
[----:B------:R1:W-:Y:S04]  /*166b0*/  STS.U8 [R14+UR7+0x800], R9 ;  /* 0x000800090e007988 */ /* 0x0003e80008000007 */
[----:B------:R1:W-:Y:S04]  /*166c0*/  STS.U8 [R14+UR7+0x880], R10 ;  /* 0x0008800a0e007988 */ /* 0x0003e80008000007 */
[----:B0-----:R-:W5:Y:S04]  /*166d0*/  LDL.LU R8, [R1+0x1cb4] ;  /* 0x001cb40001087983 */ /* 0x001f680000300800 */
[----:B-1----:R-:W5:Y:S04]  /*166e0*/  LDL.LU R9, [R1+0x1cb0] ;  /* 0x001cb00001097983 */ /* 0x002f680000300800 */
[----:B------:R-:W5:Y:S04]  /*166f0*/  LDL.LU R10, [R1+0x1cac] ;  /* 0x001cac00010a7983 */ /* 0x000f680000300800 */
[----:B------:R0:W-:Y:S04]  /*16700*/  STS.U8 [R14+UR7+0x1000], R11 ;  /* 0x0010000b0e007988 */ /* 0x0001e80008000007 */
[----:B------:R1:W-:Y:S04]  /*16710*/  STS.U8 [R14+UR7+0x1080], R12 ;  /* 0x0010800c0e007988 */ /* 0x0003e80008000007 */
[----:B0-----:R-:W5:Y:S04]  /*16720*/  LDL.LU R11, [R1+0x1ca8] ;  /* 0x001ca800010b7983 */ /* 0x001f680000300800 */
[----:B-1----:R-:W5:Y:S04]  /*16730*/  LDL.LU R12, [R1+0x1ca4] ;  /* 0x001ca400010c7983 */ /* 0x002f680000300800 */
[----:B--2---:R-:W-:Y:S04]  /*16740*/  STS.U8 [R14+UR7+0x1800], R28 ;  /* 0x0018001c0e007988 */ /* 0x004fe80008000007 */
[----:B------:R0:W-:Y:S04]  /*16750*/  STS.U8 [R14+UR7+0x1880], R26 ;  /* 0x0018801a0e007988 */ /* 0x0001e80008000007 */
[----:B---3--:R1:W-:Y:S04]  /*16760*/  STS.U8 [R14+UR7+0x2000], R25 ;  /* 0x002000190e007988 */ /* 0x0083e80008000007 */
[----:B----4-:R2:W-:Y:S04]  /*16770*/  STS.U8 [R14+UR7+0x2080], R23 ;  /* 0x002080170e007988 */ /* 0x0105e80008000007 */
[----:B-----5:R3:W-:Y:S04]  /*16780*/  STS.U8 [R14+UR7+0x2800], R21 ;  /* 0x002800150e007988 */ /* 0x0207e80008000007 */
[----:B0-----:R-:W4:Y:S04]  /*16790*/  LDL.LU R26, [R1+0x64] ;  /* 0x00006400011a7983 */ /* 0x001f280000300800 */
[----:B------:R0:W-:Y:S04]  /*167a0*/  STS.U8 [R14+UR7+0x2880], R20 ;  /* 0x002880140e007988 */ /* 0x0001e80008000007 */
[----:B-1----:R-:W5:Y:S04]  /*167b0*/  LDL.LU R25, [R1+0x60] ;  /* 0x0000600001197983 */ /* 0x002f680000300800 */
[----:B--2---:R-:W2:Y:S04]  /*167c0*/  LDL.LU R23, [R1+0x2c] ;  /* 0x00002c0001177983 */ /* 0x004ea80000300800 */
[----:B------:R-:W-:Y:S04]  /*167d0*/  STS.U8 [R14+UR7+0x3000], R29 ;  /* 0x0030001d0e007988 */ /* 0x000fe80008000007 */
[----:B---3--:R-:W3:Y:S04]  /*167e0*/  LDL.LU R21, [R1+0x28] ;  /* 0x0000280001157983 */ /* 0x008ee80000300800 */
[----:B------:R-:W-:Y:S04]  /*167f0*/  STS.U8 [R14+UR7+0x3080], R27 ;  /* 0x0030801b0e007988 */ /* 0x000fe80008000007 */
[----:B0-----:R-:W2:Y:S04]  /*16800*/  LDL.LU R20, [R1+0x18] ;  /* 0x0000180001147983 */ /* 0x001ea80000300800 */
[----:B------:R-:W-:Y:S04]  /*16810*/  STS.U8 [R14+UR7+0x3800], R17 ;  /* 0x003800110e007988 */ /* 0x000fe80008000007 */
[----:B------:R-:W-:Y:S04]  /*16820*/  STS.U8 [R14+UR7+0x3880], R16 ;  /* 0x003880100e007988 */ /* 0x000fe80008000007 */
[----:B------:R-:W-:Y:S04]  /*16830*/  STS.U8 [R14+UR7+0x4000], R19 ;  /* 0x004000130e007988 */ /* 0x000fe80008000007 */
[----:B------:R-:W-:Y:S04]  /*16840*/  STS.U8 [R14+UR7+0x4080], R13 ;  /* 0x0040800d0e007988 */ /* 0x000fe80008000007 */
[----:B------:R0:W-:Y:S04]  /*16850*/  STS.U8 [R14+UR7+0x4800], R18 ;  /* 0x004800120e007988 */ /* 0x0001e80008000007 */
[----:B0-----:R-:W3:Y:S04]  /*16860*/  LDL.LU R18, [R1+0x10] ;  /* 0x0000100001127983 */ /* 0x001ee80000300800 */
[----:B------:R0:W-:Y:S04]  /*16870*/  STS.U8 [R14+UR7+0x4880], R22 ;  /* 0x004880160e007988 */ /* 0x0001e80008000007 */
[----:B------:R1:W-:Y:S04]  /*16880*/  STS.U8 [R14+UR7+0x5000], R24 ;  /* 0x005000180e007988 */ /* 0x0003e80008000007 */
[----:B------:R-:W-:Y:S04]  /*16890*/  STS.U8 [R14+UR7+0x5080], R12 ;  /* 0x0050800c0e007988 */ /* 0x000fe80008000007 */
[----:B------:R-:W-:Y:S04]  /*168a0*/  STS.U8 [R14+UR7+0x5800], R11 ;  /* 0x0058000b0e007988 */ /* 0x000fe80008000007 */
[----:B------:R-:W-:Y:S04]  /*168b0*/  STS.U8 [R14+UR7+0x5880], R10 ;  /* 0x0058800a0e007988 */ /* 0x000fe80008000007 */
[----:B------:R-:W-:Y:S04]  /*168c0*/  STS.U8 [R14+UR7+0x6000], R9 ;  /* 0x006000090e007988 */ /* 0x000fe80008000007 */
[----:B------:R-:W-:Y:S04]  /*168d0*/  STS.U8 [R14+UR7+0x6080], R8 ;  /* 0x006080080e007988 */ /* 0x000fe80008000007 */
[----:B0-----:R-:W5:Y:S04]  /*168e0*/  LDL.LU R22, [R1+0x350] ;  /* 0x0003500001167983 */ /* 0x001f680000300800 */
[----:B------:R-:W-:Y:S04]  /*168f0*/  STS.U8 [R14+UR7+0x6800], R7 ;  /* 0x006800070e007988 */ /* 0x000fe80008000007 */
[----:B------:R-:W5:Y:S04]  /*16900*/  LDL.LU R19, [R1+0x318] ;  /* 0x0003180001137983 */ /* 0x000f680000300800 */
[----:B------:R-:W-:Y:S04]  /*16910*/  STS.U8 [R14+UR7+0x6880], R6 ;  /* 0x006880060e007988 */ /* 0x000fe80008000007 */
[----:B-1----:R-:W5:Y:S04]  /*16920*/  LDL.LU R24, [R1+0x314] ;  /* 0x0003140001187983 */ /* 0x002f680000300800 */
[----:B------:R-:W-:Y:S04]  /*16930*/  STS.U8 [R14+UR7+0x7000], R5 ;  /* 0x007000050e007988 */ /* 0x000fe80008000007 */
[----:B------:R-:W-:Y:S04]  /*16940*/  STS.U8 [R14+UR7+0x7080], R4 ;  /* 0x007080040e007988 */ /* 0x000fe80008000007 */
[----:B------:R-:W5:Y:S04]  /*16950*/  LDL.LU R13, [R1+0x310] ;  /* 0x00031000010d7983 */ /* 0x000f680000300800 */
[----:B------:R0:W-:Y:S04]  /*16960*/  STS.U8 [R14+UR7+0x7800], R3 ;  /* 0x007800030e007988 */ /* 0x0001e80008000007 */
[----:B0-----:R-:W5:Y:S04]  /*16970*/  LDL.LU R3, [R1+0x30c] ;  /* 0x00030c0001037983 */ /* 0x001f680000300800 */
[----:B------:R-:W5:Y:S04]  /*16980*/  LDL.LU R4, [R1+0x2d8] ;  /* 0x0002d80001047983 */ /* 0x000f680000300800 */
[----:B------:R-:W5:Y:S04]  /*16990*/  LDL.LU R5, [R1+0x2d0] ;  /* 0x0002d00001057983 */ /* 0x000f680000300800 */
[----:B------:R-:W5:Y:S04]  /*169a0*/  LDL.LU R6, [R1+0x2cc] ;  /* 0x0002cc0001067983 */ /* 0x000f680000300800 */
[----:B------:R-:W5:Y:S04]  /*169b0*/  LDL.LU R7, [R1+0x28c] ;  /* 0x00028c0001077983 */ /* 0x000f680000300800 */
[----:B------:R-:W5:Y:S04]  /*169c0*/  LDL.LU R8, [R1+0x288] ;  /* 0x0002880001087983 */ /* 0x000f680000300800 */
[----:B------:R-:W5:Y:S04]  /*169d0*/  LDL.LU R9, [R1+0x24c] ;  /* 0x00024c0001097983 */ /* 0x000f680000300800 */
[----:B------:R-:W5:Y:S04]  /*169e0*/  LDL.LU R10, [R1+0x248] ;  /* 0x00024800010a7983 */ /* 0x000f680000300800 */
[----:B------:R-:W5:Y:S04]  /*169f0*/  LDL.LU R11, [R1+0x20c] ;  /* 0x00020c00010b7983 */ /* 0x000f680000300800 */
[----:B------:R0:W-:Y:S04]  /*16a00*/  STS.U8 [R14+UR7+0x7880], R2 ;  /* 0x007880020e007988 */ /* 0x0001e80008000007 */
[----:B------:R-:W5:Y:S04]  /*16a10*/  LDL.LU R12, [R1+0x208] ;  /* 0x00020800010c7983 */ /* 0x000f680000300800 */
[----:B------:R-:W5:Y:S01]  /*16a20*/  LDL.LU R15, [R1+0x1d0] ;  /* 0x0001d000010f7983 */ /* 0x000f620000300800 */
[----:B0-----:R-:W-:-:S03]  /*16a30*/  LOP3.LUT R2, R14, 0x10, RZ, 0x3c, !PT ;  /* 0x000000100e027812 */ /* 0x001fc600078e3cff */
[----:B------:R-:W5:Y:S04]  /*16a40*/  LDL.LU R28, [R1+0x1cc] ;  /* 0x0001cc00011c7983 */ /* 0x000f680000300800 */
[----:B------:R-:W5:Y:S04]  /*16a50*/  LDL.LU R29, [R1+0x194] ;  /* 0x00019400011d7983 */ /* 0x000f680000300800 */
[----:B------:R-:W5:Y:S04]  /*16a60*/  LDL.LU R27, [R1+0x190] ;  /* 0x00019000011b7983 */ /* 0x000f680000300800 */
[----:B------:R-:W5:Y:S04]  /*16a70*/  LDL.LU R17, [R1+0x154] ;  /* 0x0001540001117983 */ /* 0x000f680000300800 */
[----:B------:R-:W5:Y:S04]  /*16a80*/  LDL.LU R16, [R1+0x150] ;  /* 0x0001500001107983 */ /* 0x000f680000300800 */
[----:B----4-:R0:W-:Y:S04]  /*16a90*/  STS.U8 [R2+UR7+0x100], R26 ;  /* 0x0001001a02007988 */ /* 0x0101e80008000007 */
[----:B0-----:R-:W4:Y:S04]  /*16aa0*/  LDL.LU R26, [R1+0x10c] ;  /* 0x00010c00011a7983 */ /* 0x001f280000300800 */
[----:B--2---:R0:W-:Y:S04]  /*16ab0*/  STS.U8 [R2+UR7+0x1100], R20 ;  /* 0x0011001402007988 */ /* 0x0041e80008000007 */
[----:B0-----:R-:W2:Y:S04]  /*16ac0*/  LDL.LU R20, [R1+0x108] ;  /* 0x0001080001147983 */ /* 0x001ea80000300800 */
[----:B---3--:R0:W-:Y:S04]  /*16ad0*/  STS.U8 [R2+UR7+0x1180], R18 ;  /* 0x0011801202007988 */ /* 0x0081e80008000007 */
[----:B0-----:R-:W3:Y:S04]  /*16ae0*/  LDL.LU R18, [R1+0xcc] ;  /* 0x0000cc0001127983 */ /* 0x001ee80000300800 */
[----:B-----5:R-:W-:Y:S04]  /*16af0*/  STS.U8 [R2+UR7+0x180], R25 ;  /* 0x0001801902007988 */ /* 0x020fe80008000007 */
[----:B------:R0:W-:Y:S04]  /*16b00*/  STS.U8 [R2+UR7+0x1900], R22 ;  /* 0x0019001602007988 */ /* 0x0001e80008000007 */
[----:B0-----:R-:W5:Y:S04]  /*16b10*/  LDL.LU R22, [R1+0xc8] ;  /* 0x0000c80001167983 */ /* 0x001f680000300800 */
[----:B------:R0:W-:Y:S04]  /*16b20*/  STS.U8 [R2+UR7+0x2100], R24 ;  /* 0x0021001802007988 */ /* 0x0001e80008000007 */
[----:B0-----:R-:W4:Y:S04]  /*16b30*/  LDL.LU R24, [R1+0x94] ;  /* 0x0000940001187983 */ /* 0x001f280000300800 */
[----:B------:R-:W4:Y:S04]  /*16b40*/  LDL.LU R25, [R1+0x74] ;  /* 0x0000740001197983 */ /* 0x000f280000300800 */
[----:B------:R0:W-:Y:S04]  /*16b50*/  STS.U8 [R2+UR7+0x900], R23 ;  /* 0x0009001702007988 */ /* 0x0001e80008000007 */
[----:B------:R1:W-:Y:S04]  /*16b60*/  STS.U8 [R2+UR7+0x980], R21 ;  /* 0x0009801502007988 */ /* 0x0003e80008000007 */
[----:B------:R1:W-:Y:S04]  /*16b70*/  STS.U8 [R2+UR7+0x1980], R19 ;  /* 0x0019801302007988 */ /* 0x0003e80008000007 */
[----:B0-----:R-:W4:Y:S04]  /*16b80*/  LDL.LU R23, [R1+0x5c] ;  /* 0x00005c0001177983 */ /* 0x001f280000300800 */
[----:B-1----:R-:W4:Y:S04]  /*16b90*/  LDL.LU R21, [R1+0x58] ;  /* 0x0000580001157983 */ /* 0x002f280000300800 */
[----:B------:R0:W-:Y:S04]  /*16ba0*/  STS.U8 [R2+UR7+0x2180], R13 ;  /* 0x0021800d02007988 */ /* 0x0001e80008000007 */
[----:B------:R-:W4:Y:S04]  /*16bb0*/  LDL.LU R19, [R1+0x24] ;  /* 0x0000240001137983 */ /* 0x000f280000300800 */
[----:B0-----:R-:W4:Y:S04]  /*16bc0*/  LDL.LU R13, [R1+0x14] ;  /* 0x00001400010d7983 */ /* 0x001f280000300800 */
[----:B--2---:R0:W-:Y:S04]  /*16bd0*/  STS.U8 [R2+UR7+0x6980], R20 ;  /* 0x0069801402007988 */ /* 0x0041e80008000007 */
[----:B0-----:R-:W2:Y:S04]  /*16be0*/  LDL.LU R20, [R1] ;  /* 0x0000000001147983 */ /* 0x001ea80000300800 */
[----:B---3--:R0:W-:Y:S04]  /*16bf0*/  STS.U8 [R2+UR7+0x7100], R18 ;  /* 0x0071001202007988 */ /* 0x0081e80008000007 */
[----:B0-----:R-:W3:Y:S04]  /*16c00*/  LDL.LU R18, [R1+0x360] ;  /* 0x0003600001127983 */ /* 0x001ee80000300800 */
[----:B------:R-:W-:Y:S04]  /*16c10*/  STS.U8 [R2+UR7+0x2900], R3 ;  /* 0x0029000302007988 */ /* 0x000fe80008000007 */
[----:B------:R-:W-:Y:S04]  /*16c20*/  STS.U8 [R2+UR7+0x2980], R4 ;  /* 0x0029800402007988 */ /* 0x000fe80008000007 */
[----:B------:R-:W-:Y:S04]  /*16c30*/  STS.U8 [R2+UR7+0x3100], R5 ;  /* 0x0031000502007988 */ /* 0x000fe80008000007 */
[----:B------:R-:W-:Y:S04]  /*16c40*/  STS.U8 [R2+UR7+0x3180], R6 ;  /* 0x0031800602007988 */ /* 0x000fe80008000007 */
[----:B------:R-:W-:Y:S04]  /*16c50*/  STS.U8 [R2+UR7+0x3900], R7 ;  /* 0x0039000702007988 */ /* 0x000fe80008000007 */
[----:B-----5:R0:W-:Y:S04]  /*16c60*/  STS.U8 [R2+UR7+0x7180], R22 ;  /* 0x0071801602007988 */ /* 0x0201e80008000007 */
[----:B------:R-:W-:Y:S04]  /*16c70*/  STS.U8 [R2+UR7+0x3980], R8 ;  /* 0x0039800802007988 */ /* 0x000fe80008000007 */
[----:B------:R-:W-:Y:S04]  /*16c80*/  STS.U8 [R2+UR7+0x4100], R9 ;  /* 0x0041000902007988 */ /* 0x000fe80008000007 */
[----:B0-----:R-:W5:Y:S04]  /*16c90*/  LDL.LU R22, [R1+0x35c] ;  /* 0x00035c0001167983 */ /* 0x001f680000300800 */
[----:B----4-:R0:W-:Y:S04]  /*16ca0*/  STS.U8 [R2+UR7+0x7900], R24 ;  /* 0x0079001802007988 */ /* 0x0101e80008000007 */
[----:B------:R-:W-:Y:S04]  /*16cb0*/  STS.U8 [R2+UR7+0x4180], R10 ;  /* 0x0041800a02007988 */ /* 0x000fe80008000007 */
        /* <DEDUP_REMOVED lines=9> */
[----:B0-----:R-:W4:Y:S04]  /*16d50*/  LDL.LU R24, [R1+0x34c] ;  /* 0x00034c0001187983 */ /* 0x001f280000300800 */
[----:B------:R0:W-:Y:S04]  /*16d60*/  STS.U8 [R2+UR7+0x7980], R25 ;  /* 0x0079801902007988 */ /* 0x0001e80008000007 */
[----:B0-----:R-:W4:Y:S04]  /*16d70*/  LDL.LU R2, [R1+0x348] ;  /* 0x0003480001027983 */ /* 0x001f280000300800 */
[----:B------:R-:W4:Y:S04]  /*16d80*/  LDL.LU R4, [R1+0x308] ;  /* 0x0003080001047983 */ /* 0x000f280000300800 */
[----:B------:R-:W4:Y:S04]  /*16d90*/  LDL.LU R5, [R1+0x304] ;  /* 0x0003040001057983 */ /* 0x000f280000300800 */
[----:B------:R-:W4:Y:S04]  /*16da0*/  LDL.LU R6, [R1+0x2c8] ;  /* 0x0002c80001067983 */ /* 0x000f280000300800 */
[----:B------:R-:W4:Y:S04]  /*16db0*/  LDL.LU R7, [R1+0x2c4] ;  /* 0x0002c40001077983 */ /* 0x000f280000300800 */
[----:B------:R-:W4:Y:S04]  /*16dc0*/  LDL.LU R8, [R1+0x284] ;  /* 0x0002840001087983 */ /* 0x000f280000300800 */
[----:B------:R-:W4:Y:S04]  /*16dd0*/  LDL.LU R9, [R1+0x280] ;  /* 0x0002800001097983 */ /* 0x000f280000300800 */
[----:B------:R-:W4:Y:S04]  /*16de0*/  LDL.LU R10, [R1+0x244] ;  /* 0x00024400010a7983 */ /* 0x000f280000300800 */
[----:B------:R-:W4:Y:S01]  /*16df0*/  LDL.LU R11, [R1+0x240] ;  /* 0x00024000010b7983 */ /* 0x000f220000300800 */
[----:B------:R-:W-:-:S03]  /*16e00*/  LOP3.LUT R3, R14, 0x20, RZ, 0x3c, !PT ;  /* 0x000000200e037812 */ /* 0x000fc600078e3cff */
[----:B------:R-:W4:Y:S04]  /*16e10*/  LDL.LU R12, [R1+0x204] ;  /* 0x00020400010c7983 */ /* 0x000f280000300800 */
[----:B------:R-:W4:Y:S04]  /*16e20*/  LDL.LU R15, [R1+0x200] ;  /* 0x00020000010f7983 */ /* 0x000f280000300800 */
[----:B------:R-:W4:Y:S04]  /*16e30*/  LDL.LU R28, [R1+0x1c8] ;  /* 0x0001c800011c7983 */ /* 0x000f280000300800 */
[----:B------:R-:W4:Y:S04]  /*16e40*/  LDL.LU R29, [R1+0x1c4] ;  /* 0x0001c400011d7983 */ /* 0x000f280000300800 */
[----:B------:R-:W4:Y:S04]  /*16e50*/  LDL.LU R27, [R1+0x18c] ;  /* 0x00018c00011b7983 */ /* 0x000f280000300800 */
[----:B------:R-:W4:Y:S04]  /*16e60*/  LDL.LU R17, [R1+0x188] ;  /* 0x0001880001117983 */ /* 0x000f280000300800 */
[----:B------:R-:W4:Y:S04]  /*16e70*/  LDL.LU R16, [R1+0x14c] ;  /* 0x00014c0001107983 */ /* 0x000f280000300800 */
[----:B------:R-:W4:Y:S04]  /*16e80*/  LDL.LU R26, [R1+0x148] ;  /* 0x00014800011a7983 */ /* 0x000f280000300800 */
[----:B------:R0:W-:Y:S04]  /*16e90*/  STS.U8 [R3+UR7+0xa80], R13 ;  /* 0x000a800d03007988 */ /* 0x0001e80008000007 */
[----:B------:R-:W4:Y:S04]  /*16ea0*/  LDL.LU R25, [R1+0x104] ;  /* 0x0001040001197983 */ /* 0x000f280000300800 */
[----:B0-----:R-:W4:Y:S04]  /*16eb0*/  LDL.LU R13, [R1+0x100] ;  /* 0x00010000010d7983 */ /* 0x001f280000300800 */
[----:B--2---:R0:W-:Y:S04]  /*16ec0*/  STS.U8 [R3+UR7+0x1200], R20 ;  /* 0x0012001403007988 */ /* 0x0041e80008000007 */
[----:B0-----:R-:W2:Y:S04]  /*16ed0*/  LDL.LU R20, [R1+0xc4] ;  /* 0x0000c40001147983 */ /* 0x001ea80000300800 */
[----:B---3--:R0:W-:Y:S04]  /*16ee0*/  STS.U8 [R3+UR7+0x1a00], R18 ;  /* 0x001a001203007988 */ /* 0x0081e80008000007 */
[----:B0-----:R-:W3:Y:S04]  /*16ef0*/  LDL.LU R18, [R1+0xc0] ;  /* 0x0000c00001127983 */ /* 0x001ee80000300800 */
[----:B------:R0:W-:Y:S04]  /*16f00*/  STS.U8 [R3+UR7+0x200], R23 ;  /* 0x0002001703007988 */ /* 0x0001e80008000007 */
[----:B------:R1:W-:Y:S04]  /*16f10*/  STS.U8 [R3+UR7+0x280], R21 ;  /* 0x0002801503007988 */ /* 0x0003e80008000007 */
[----:B------:R1:W-:Y:S04]  /*16f20*/  STS.U8 [R3+UR7+0xa00], R19 ;  /* 0x000a001303007988 */ /* 0x0003e80008000007 */
[----:B0-----:R-:W3:Y:S04]  /*16f30*/  LDL.LU R23, [R1+0x90] ;  /* 0x0000900001177983 */ /* 0x001ee80000300800 */
[----:B-1----:R-:W3:Y:S04]  /*16f40*/  LDL.LU R21, [R1+0x8c] ;  /* 0x00008c0001157983 */ /* 0x002ee80000300800 */
[----:B------:R-:W3:Y:S04]  /*16f50*/  LDL.LU R19, [R1+0x54] ;  /* 0x0000540001137983 */ /* 0x000ee80000300800 */
[----:B-----5:R0:W-:Y:S04]  /*16f60*/  STS.U8 [R3+UR7+0x1a80], R22 ;  /* 0x001a801603007988 */ /* 0x0201e80008000007 */
[----:B0-----:R-:W5:Y:S04]  /*16f70*/  LDL.LU R22, [R1+0x50] ;  /* 0x0000500001167983 */ /* 0x001f680000300800 */
[----:B------:R-:W-:Y:S04]  /*16f80*/  STS.U8 [R3+UR7+0x1280], R0 ;  /* 0x0012800003007988 */ /* 0x000fe80008000007 */
[----:B----4-:R0:W-:Y:S04]  /*16f90*/  STS.U8 [R3+UR7+0x2200], R24 ;  /* 0x0022001803007988 */ /* 0x0101e80008000007 */
[----:B0-----:R-:W4:Y:S04]  /*16fa0*/  LDL.LU R24, [R1+0xc] ;  /* 0x00000c0001187983 */ /* 0x001f280000300800 */
[----:B------:R-:W-:Y:S01]  /*16fb0*/  STL [R1+0x1ca0], R14 ;  /* 0x001ca00e01007387 */ /* 0x000fe20000100800 */
[----:B------:R-:W-:-:S03]  /*16fc0*/  LOP3.LUT R0, R14, 0x30, RZ, 0x3c, !PT ;  /* 0x000000300e007812 */ /* 0x000fc600078e3cff */
[----:B------:R0:W-:Y:S04]  /*16fd0*/  STS.U8 [R3+UR7+0x6a80], R13 ;  /* 0x006a800d03007988 */ /* 0x0001e80008000007 */
[----:B0-----:R-:W4:Y:S04]  /*16fe0*/  LDL.LU R13, [R1+0x8] ;  /* 0x00000800010d7983 */ /* 0x001f280000300800 */
[----:B--2---:R0:W-:Y:S04]  /*16ff0*/  STS.U8 [R3+UR7+0x7200], R20 ;  /* 0x0072001403007988 */ /* 0x0041e80008000007 */
[----:B0-----:R-:W2:Y:S04]  /*17000*/  LDL.LU R20, [R1+0x390] ;  /* 0x0003900001147983 */ /* 0x001ea80000300800 */
[----:B---3--:R0:W-:Y:S04]  /*17010*/  STS.U8 [R3+UR7+0x7280], R18 ;  /* 0x0072801203007988 */ /* 0x0081e80008000007 */
[----:B0-----:R-:W3:Y:S04]  /*17020*/  LDL.LU R18, [R1+0x38c] ;  /* 0x00038c0001127983 */ /* 0x001ee80000300800 */
[----:B------:R-:W3:Y:S04]  /*17030*/  LDL.LU R14, [R1+0x388] ;  /* 0x00038800010e7983 */ /* 0x000ee80000300800 */
        /* <DEDUP_REMOVED lines=20> */
[----:B-----5:R0:W-:Y:S04]  /*17180*/  STS.U8 [R0+UR7+0x380], R22 ;  /* 0x0003801600007988 */ /* 0x0201e80008000007 */
[----:B----4-:R1:W-:Y:S04]  /*17190*/  STS.U8 [R0+UR7+0xb00], R24 ;  /* 0x000b001800007988 */ /* 0x0103e80008000007 */
[----:B0-----:R-:W4:Y:S04]  /*171a0*/  LDL.LU R22, [R1+0x364] ;  /* 0x0003640001167983 */ /* 0x001f280000300800 */
[----:B-1----:R-:W5:Y:S04]  /*171b0*/  LDL.LU R24, [R1+0x344] ;  /* 0x0003440001187983 */ /* 0x002f680000300800 */
        /* <DEDUP_REMOVED lines=19> */
[----:B------:R-:W-:Y:S04]  /*172f0*/  STS.U8 [R0+UR7+0x300], R19 ;  /* 0x0003001300007988 */ /* 0x000fe80008000007 */
[----:B------:R-:W-:Y:S04]  /*17300*/  STS.U8 [R0+UR7+0xb80], R13 ;  /* 0x000b800d00007988 */ /* 0x000fe80008000007 */
[----:B--2---:R0:W-:Y:S04]  /*17310*/  STS.U8 [R0+UR7+0x1300], R20 ;  /* 0x0013001400007988 */ /* 0x0041e80008000007 */
[----:B0-----:R-:W2:Y:S04]  /*17320*/  LDL.LU R20, [R1+0xbc] ;  /* 0x0000bc0001147983 */ /* 0x001ea80000300800 */
[----:B------:R-:W2:Y:S04]  /*17330*/  LDL.LU R23, [R1+0xb8] ;  /* 0x0000b80001177983 */ /* 0x000ea80000300800 */
[----:B------:R-:W2:Y:S04]  /*17340*/  LDL.LU R21, [R1+0x88] ;  /* 0x0000880001157983 */ /* 0x000ea80000300800 */
[----:B------:R-:W2:Y:S04]  /*17350*/  LDL.LU R19, [R1+0x84] ;  /* 0x0000840001137983 */ /* 0x000ea80000300800 */
[----:B------:R-:W2:Y:S04]  /*17360*/  LDL.LU R13, [R1+0x44] ;  /* 0x00004400010d7983 */ /* 0x000ea80000300800 */
[----:B---3--:R0:W-:Y:S04]  /*17370*/  STS.U8 [R0+UR7+0x1380], R18 ;  /* 0x0013801200007988 */ /* 0x0081e80008000007 */
[----:B------:R1:W-:Y:S04]  /*17380*/  STS.U8 [R0+UR7+0x1b00], R14 ;  /* 0x001b000e00007988 */ /* 0x0003e80008000007 */
[----:B0-----:R-:W3:Y:S04]  /*17390*/  LDL.LU R18, [R1+0x40] ;  /* 0x0000400001127983 */ /* 0x001ee80000300800 */
[----:B-1----:R-:W3:Y:S04]  /*173a0*/  LDL.LU R14, [R1+0x1ca0] ;  /* 0x001ca000010e7983 */ /* 0x002ee80000300800 */
[----:B----4-:R0:W-:Y:S04]  /*173b0*/  STS.U8 [R0+UR7+0x1b80], R22 ;  /* 0x001b801600007988 */ /* 0x0101e80008000007 */
[----:B-----5:R1:W-:Y:S04]  /*173c0*/  STS.U8 [R0+UR7+0x2300], R24 ;  /* 0x0023001800007988 */ /* 0x0203e80008000007 */
[----:B0-----:R-:W4:Y:S04]  /*173d0*/  LDL.LU R22, [R1+0x1c9c] ;  /* 0x001c9c0001167983 */ /* 0x001f280000300800 */
[----:B-1----:R-:W5:Y:S04]  /*173e0*/  LDL.LU R24, [R1+0x1c98] ;  /* 0x001c980001187983 */ /* 0x002f680000300800 */
[----:B------:R0:W-:Y:S04]  /*173f0*/  STS.U8 [R0+UR7+0x2b00], R2 ;  /* 0x002b000200007988 */ /* 0x0001e80008000007 */
[----:B--2---:R1:W-:Y:S04]  /*17400*/  STS.U8 [R0+UR7+0x7300], R20 ;  /* 0x0073001400007988 */ /* 0x0043e80008000007 */
[----:B---3--:R2:W-:Y:S01]  /*17410*/  STL [R1+0x1c94], R14 ;  /* 0x001c940e01007387 */ /* 0x0085e20000100800 */
[----:B0-----:R-:W-:-:S03]  /*17420*/  LOP3.LUT R2, R14, 0x40, RZ, 0x3c, !PT ;  /* 0x000000400e027812 */ /* 0x001fc600078e3cff */
[----:B-1----:R-:W3:Y:S04]  /*17430*/  LDL.LU R20, [R1+0x398] ;  /* 0x0003980001147983 */ /* 0x002ee80000300800 */
[----:B--2---:R-:W2:Y:S04]  /*17440*/  LDL.LU R14, [R1+0x394] ;  /* 0x00039400010e7983 */ /* 0x004ea80000300800 */
        /* <DEDUP_REMOVED lines=21> */
[----:B------:R0:W-:Y:S04]  /*175a0*/  STS.U8 [R2+UR7+0x400], R13 ;  /* 0x0004000d02007988 */ /* 0x0001e80008000007 */
[----:B------:R1:W-:Y:S04]  /*175b0*/  STS.U8 [R2+UR7+0x480], R18 ;  /* 0x0004801202007988 */ /* 0x0003e80008000007 */
[----:B0-----:R-:W2:Y:S04]  /*175c0*/  LDL.LU R13, [R1+0x384] ;  /* 0x00038400010d7983 */ /* 0x001ea80000300800 */
[----:B-1----:R-:W2:Y:S04]  /*175d0*/  LDL.LU R18, [R1+0x380] ;  /* 0x0003800001127983 */ /* 0x002ea80000300800 */
[----:B------:R-:W2:Y:S04]  /*175e0*/  LDL.LU R0, [R1+0x2f8] ;  /* 0x0002f80001007983 */ /* 0x000ea80000300800 */
        /* <DEDUP_REMOVED lines=25> */
[----:B---3--:R0:W-:Y:S04]  /*17780*/  STS.U8 [R2+UR7+0x1400], R20 ;  /* 0x0014001402007988 */ /* 0x0081e80008000007 */
[----:B--2---:R1:W-:Y:S04]  /*17790*/  STS.U8 [R2+UR7+0x1480], R14 ;  /* 0x0014800e02007988 */ /* 0x0043e80008000007 */
[----:B0-----:R-:W2:Y:S04]  /*177a0*/  LDL.LU R20, [R1+0x3c] ;  /* 0x00003c0001147983 */ /* 0x001ea80000300800 */
[----:B-1----:R-:W3:Y:S04]  /*177b0*/  LDL.LU R14, [R1+0x1c94] ;  /* 0x001c9400010e7983 */ /* 0x002ee80000300800 */
[----:B------:R0:W-:Y:S04]  /*177c0*/  STS.U8 [R2+UR7+0x1c00], R13 ;  /* 0x001c000d02007988 */ /* 0x0001e80008000007 */
[----:B------:R1:W-:Y:S04]  /*177d0*/  STS.U8 [R2+UR7+0x1c80], R18 ;  /* 0x001c801202007988 */ /* 0x0003e80008000007 */
[----:B0-----:R-:W2:Y:S04]  /*177e0*/  LDL.LU R13, [R1+0x1c90] ;  /* 0x001c9000010d7983 */ /* 0x001ea80000300800 */
[----:B-1----:R-:W2:Y:S04]  /*177f0*/  LDL.LU R18, [R1+0x1c8c] ;  /* 0x001c8c0001127983 */ /* 0x002ea80000300800 */
[----:B------:R0:W-:Y:S04]  /*17800*/  STS.U8 [R2+UR7+0x4400], R23 ;  /* 0x0044001702007988 */ /* 0x0001e80008000007 */
[----:B0-----:R-:W2:Y:S04]  /*17810*/  LDL.LU R23, [R1+0x38] ;  /* 0x0000380001177983 */ /* 0x001ea80000300800 */
[----:B------:R3:W-:Y:S04]  /*17820*/  STS.U8 [R2+UR7+0x2c00], R0 ;  /* 0x002c000002007988 */ /* 0x0007e80008000007 */
        /* <DEDUP_REMOVED lines=10> */
[----:B----4-:R-:W-:Y:S04]  /*178d0*/  STS.U8 [R2+UR7+0x2480], R24 ;  /* 0x0024801802007988 */ /* 0x010fe80008000007 */
[----:B-----5:R-:W-:Y:S04]  /*178e0*/  STS.U8 [R2+UR7+0x2400], R22 ;  /* 0x0024001602007988 */ /* 0x020fe80008000007 */
        /* <DEDUP_REMOVED lines=9> */
[----:B------:R-:W-:Y:S01]  /*17980*/  STS.U8 [R2+UR7+0x7c80], R19 ;  /* 0x007c801302007988 */ /* 0x000fe20008000007 */
[----:B---3--:R-:W-:-:S03]  /*17990*/  LOP3.LUT R0, R14, 0x50, RZ, 0x3c, !PT ;  /* 0x000000500e007812 */ /* 0x008fc600078e3cff */
[----:B------:R0:W-:Y:S04]  /*179a0*/  STL [R1+0x1c88], R14 ;  /* 0x001c880e01007387 */ /* 0x0001e80000100800 */
[----:B--2---:R1:W-:Y:S04]  /*179b0*/  STS.U8 [R0+UR7+0x500], R20 ;  /* 0x0005001400007988 */ /* 0x0043e80008000007 */
[----:B0-----:R-:W2:Y:S04]  /*179c0*/  LDL.LU R14, [R1+0x3a0] ;  /* 0x0003a000010e7983 */ /* 0x001ea80000300800 */
[----:B------:R-:W3:Y:S04]  /*179d0*/  LDL.LU R15, [R1+0x39c] ;  /* 0x00039c00010f7983 */ /* 0x000ee80000300800 */
[----:B------:R-:W4:Y:S04]  /*179e0*/  LDL.LU R21, [R1+0x37c] ;  /* 0x00037c0001157983 */ /* 0x000f280000300800 */
[----:B------:R-:W5:Y:S04]  /*179f0*/  LDL.LU R19, [R1+0x378] ;  /* 0x0003780001137983 */ /* 0x000f680000300800 */
        /* <DEDUP_REMOVED lines=23> */
[----:B------:R0:W-:Y:S04]  /*17b70*/  STS.U8 [R0+UR7+0x580], R23 ;  /* 0x0005801700007988 */ /* 0x0001e80008000007 */
[----:B0-----:R-:W5:Y:S04]  /*17b80*/  LDL.LU R23, [R1+0x70] ;  /* 0x0000700001177983 */ /* 0x001f680000300800 */
[----:B------:R-:W5:Y:S04]  /*17b90*/  LDL.LU R18, [R1+0x2f0] ;  /* 0x0002f00001127983 */ /* 0x000f680000300800 */
[----:B------:R-:W5:Y:S04]  /*17ba0*/  LDL.LU R13, [R1+0x32c] ;  /* 0x00032c00010d7983 */ /* 0x000f680000300800 */
[----:B--2---:R0:W-:Y:S04]  /*17bb0*/  STS.U8 [R0+UR7+0x1500], R14 ;  /* 0x0015000e00007988 */ /* 0x0041e80008000007 */
[----:B---3--:R1:W-:Y:S04]  /*17bc0*/  STS.U8 [R0+UR7+0x1580], R15 ;  /* 0x0015800f00007988 */ /* 0x0083e80008000007 */
[----:B----4-:R2:W-:Y:S04]  /*17bd0*/  STS.U8 [R0+UR7+0x1d00], R21 ;  /* 0x001d001500007988 */ /* 0x0105e80008000007 */
[----:B0-----:R-:W3:Y:S04]  /*17be0*/  LDL.LU R14, [R1+0x1c88] ;  /* 0x001c8800010e7983 */ /* 0x001ee80000300800 */
[----:B-1----:R-:W4:Y:S04]  /*17bf0*/  LDL.LU R15, [R1+0x1c84] ;  /* 0x001c8400010f7983 */ /* 0x002f280000300800 */
[----:B--2---:R-:W2:Y:S04]  /*17c00*/  LDL.LU R21, [R1+0x1c80] ;  /* 0x001c800001157983 */ /* 0x004ea80000300800 */
[----:B-----5:R0:W-:Y:S04]  /*17c10*/  STS.U8 [R0+UR7+0x1d80], R19 ;  /* 0x001d801300007988 */ /* 0x0201e80008000007 */
[----:B------:R1:W-:Y:S04]  /*17c20*/  STS.U8 [R0+UR7+0x2500], R20 ;  /* 0x0025001400007988 */ /* 0x0003e80008000007 */
[----:B0-----:R-:W5:Y:S04]  /*17c30*/  LDL.LU R19, [R1+0x1c7c] ;  /* 0x001c7c0001137983 */ /* 0x001f680000300800 */
[----:B-1----:R-:W2:Y:S04]  /*17c40*/  LDL.LU R20, [R1+0x1c78] ;  /* 0x001c780001147983 */ /* 0x002ea80000300800 */
[----:B------:R0:W-:Y:S04]  /*17c50*/  STS.U8 [R0+UR7+0x4580], R17 ;  /* 0x0045801100007988 */ /* 0x0001e80008000007 */
[----:B0-----:R-:W2:Y:S04]  /*17c60*/  LDL.LU R17, [R1+0x4] ;  /* 0x0000040001117983 */ /* 0x001ea80000300800 */
[----:B------:R-:W-:Y:S04]  /*17c70*/  STS.U8 [R0+UR7+0x2d80], R2 ;  /* 0x002d800200007988 */ /* 0x000fe80008000007 */
[----:B------:R-:W-:Y:S04]  /*17c80*/  STS.U8 [R0+UR7+0x3500], R22 ;  /* 0x0035001600007988 */ /* 0x000fe80008000007 */
[----:B------:R-:W-:Y:S04]  /*17c90*/  STS.U8 [R0+UR7+0x3580], R24 ;  /* 0x0035801800007988 */ /* 0x000fe80008000007 */
[----:B------:R-:W-:Y:S04]  /*17ca0*/  STS.U8 [R0+UR7+0x3d00], R3 ;  /* 0x003d000300007988 */ /* 0x000fe80008000007 */
[----:B------:R0:W-:Y:S04]  /*17cb0*/  STS.U8 [R0+UR7+0x6580], R28 ;  /* 0x0065801c00007988 */ /* 0x0001e80008000007 */
[----:B------:R-:W-:Y:S04]  /*17cc0*/  STS.U8 [R0+UR7+0x3d80], R4 ;  /* 0x003d800400007988 */ /* 0x000fe80008000007 */
[----:B0-----:R-:W4:Y:S04]  /*17cd0*/  LDL.LU R28, [R1+0x3b0] ;  /* 0x0003b000011c7983 */ /* 0x001f280000300800 */
[----:B------:R0:W-:Y:S04]  /*17ce0*/  STS.U8 [R0+UR7+0x7500], R16 ;  /* 0x0075001000007988 */ /* 0x0001e80008000007 */
[----:B------:R1:W-:Y:S04]  /*17cf0*/  STS.U8 [R0+UR7+0x7580], R26 ;  /* 0x0075801a00007988 */ /* 0x0003e80008000007 */
[----:B------:R1:W-:Y:S04]  /*17d00*/  STS.U8 [R0+UR7+0x7d00], R25 ;  /* 0x007d001900007988 */ /* 0x0003e80008000007 */
[----:B0-----:R-:W4:Y:S04]  /*17d10*/  LDL.LU R16, [R1+0x3a4] ;  /* 0x0003a40001107983 */ /* 0x001f280000300800 */
[----:B-1----:R-:W4:Y:S04]  /*17d20*/  LDL.LU R26, [R1+0x374] ;  /* 0x00037400011a7983 */ /* 0x002f280000300800 */
[----:B------:R-:W4:Y:S04]  /*17d30*/  LDL.LU R25, [R1+0x370] ;  /* 0x0003700001197983 */ /* 0x000f280000300800 */
[----:B------:R-:W-:Y:S04]  /*17d40*/  STS.U8 [R0+UR7+0x4500], R5 ;  /* 0x0045000500007988 */ /* 0x000fe80008000007 */
[----:B------:R-:W-:Y:S04]  /*17d50*/  STS.U8 [R0+UR7+0x4d00], R6 ;  /* 0x004d000600007988 */ /* 0x000fe80008000007 */
[----:B------:R-:W-:Y:S04]  /*17d60*/  STS.U8 [R0+UR7+0x4d80], R7 ;  /* 0x004d800700007988 */ /* 0x000fe80008000007 */
[----:B------:R-:W-:Y:S04]  /*17d70*/  STS.U8 [R0+UR7+0x5500], R8 ;  /* 0x0055000800007988 */ /* 0x000fe80008000007 */
        /* <DEDUP_REMOVED lines=9> */
[----:B0-----:R-:W4:Y:S04]  /*17e10*/  LDL.LU R23, [R1+0x328] ;  /* 0x0003280001177983 */ /* 0x001f280000300800 */
[----:B-1----:R-:W4:Y:S04]  /*17e20*/  LDL.LU R0, [R1+0x2a4] ;  /* 0x0002a40001007983 */ /* 0x002f280000300800 */
        /* <DEDUP_REMOVED lines=16> */
[----:B---3--:R-:W-:-:S03]  /*17f30*/  LOP3.LUT R2, R14, 0x60, RZ, 0x3c, !PT ;  /* 0x000000600e027812 */ /* 0x008fc600078e3cff */
[----:B------:R-:W3:Y:S04]  /*17f40*/  LDL.LU R14, [R1+0xa0] ;  /* 0x0000a000010e7983 */ /* 0x000ee80000300800 */
[----:B--2---:R0:W-:Y:S04]  /*17f50*/  STS.U8 [R2+UR7+0x600], R17 ;  /* 0x0006001102007988 */ /* 0x0041e80008000007 */
[----:B0-----:R-:W2:Y:S04]  /*17f60*/  LDL.LU R17, [R1+0x6c] ;  /* 0x00006c0001117983 */ /* 0x001ea80000300800 */
[----:B------:R0:W-:Y:S04]  /*17f70*/  STS.U8 [R2+UR7+0x680], R20 ;  /* 0x0006801402007988 */ /* 0x0001e80008000007 */
[----:B-----5:R1:W-:Y:S04]  /*17f80*/  STS.U8 [R2+UR7+0xe00], R19 ;  /* 0x000e001302007988 */ /* 0x0203e80008000007 */
[----:B------:R5:W-:Y:S04]  /*17f90*/  STS.U8 [R2+UR7+0xe80], R21 ;  /* 0x000e801502007988 */ /* 0x000be80008000007 */
[----:B0-----:R-:W2:Y:S04]  /*17fa0*/  LDL.LU R20, [R1+0x2e4] ;  /* 0x0002e40001147983 */ /* 0x001ea80000300800 */
[----:B-1----:R-:W2:Y:S04]  /*17fb0*/  LDL.LU R19, [R1+0x2e8] ;  /* 0x0002e80001137983 */ /* 0x002ea80000300800 */
[----:B-----5:R-:W5:Y:S04]  /*17fc0*/  LDL.LU R21, [R1+0x324] ;  /* 0x0003240001157983 */ /* 0x020f680000300800 */
[----:B----4-:R0:W-:Y:S04]  /*17fd0*/  STS.U8 [R2+UR7+0x1600], R28 ;  /* 0x0016001c02007988 */ /* 0x0101e80008000007 */
[----:B0-----:R-:W4:Y:S04]  /*17fe0*/  LDL.LU R28, [R1+0x1c74] ;  /* 0x001c7400011c7983 */ /* 0x001f280000300800 */
[----:B------:R0:W-:Y:S04]  /*17ff0*/  STS.U8 [R2+UR7+0x1680], R16 ;  /* 0x0016801002007988 */ /* 0x0001e80008000007 */
[----:B------:R1:W-:Y:S04]  /*18000*/  STS.U8 [R2+UR7+0x1e00], R26 ;  /* 0x001e001a02007988 */ /* 0x0003e80008000007 */
[----:B------:R1:W-:Y:S04]  /*18010*/  STS.U8 [R2+UR7+0x1e80], R25 ;  /* 0x001e801902007988 */ /* 0x0003e80008000007 */
[----:B0-----:R-:W4:Y:S04]  /*18020*/  LDL.LU R16, [R1+0x1c70] ;  /* 0x001c700001107983 */ /* 0x001f280000300800 */
[----:B-1----:R-:W4:Y:S04]  /*18030*/  LDL.LU R26, [R1+0x1c6c] ;  /* 0x001c6c00011a7983 */ /* 0x002f280000300800 */
[----:B------:R-:W4:Y:S04]  /*18040*/  LDL.LU R25, [R1+0x1c68] ;  /* 0x001c680001197983 */ /* 0x000f280000300800 */
[----:B------:R0:W-:Y:S04]  /*18050*/  STS.U8 [R2+UR7+0x2600], R23 ;  /* 0x0026001702007988 */ /* 0x0001e80008000007 */
[----:B0-----:R-:W4:Y:S04]  /*18060*/  LDL.LU R23, [R1+0x1c64] ;  /* 0x001c640001177983 */ /* 0x001f280000300800 */
[----:B------:R0:W-:Y:S04]  /*18070*/  STS.U8 [R2+UR7+0x4680], R3 ;  /* 0x0046800302007988 */ /* 0x0001e80008000007 */
[----:B0-----:R-:W4:Y:S04]  /*18080*/  LDL.LU R3, [R1+0x68] ;  /* 0x0000680001037983 */ /* 0x001f280000300800 */
[----:B---3--:R0:W-:Y:S04]  /*18090*/  STS.U8 [R2+UR7+0x7680], R14 ;  /* 0x0076800e02007988 */ /* 0x0081e80008000007 */
[----:B0-----:R-:W3:Y:S04]  /*180a0*/  LDL.LU R14, [R1+0x3ac] ;  /* 0x0003ac00010e7983 */ /* 0x001ee80000300800 */
[----:B--2---:R0:W-:Y:S04]  /*180b0*/  STS.U8 [R2+UR7+0x7e00], R17 ;  /* 0x007e001102007988 */ /* 0x0041e80008000007 */
[----:B0-----:R-:W2:Y:S04]  /*180c0*/  LDL.LU R17, [R1+0x3a8] ;  /* 0x0003a80001117983 */ /* 0x001ea80000300800 */
[----:B------:R-:W-:Y:S04]  /*180d0*/  STS.U8 [R2+UR7+0x3600], R0 ;  /* 0x0036000002007988 */ /* 0x000fe80008000007 */
[----:B------:R-:W-:Y:S04]  /*180e0*/  STS.U8 [R2+UR7+0x2e80], R20 ;  /* 0x002e801402007988 */ /* 0x000fe80008000007 */
[----:B------:R-:W-:Y:S04]  /*180f0*/  STS.U8 [R2+UR7+0x2e00], R19 ;  /* 0x002e001302007988 */ /* 0x000fe80008000007 */
[----:B-----5:R0:W-:Y:S04]  /*18100*/  STS.U8 [R2+UR7+0x2680], R21 ;  /* 0x0026801502007988 */ /* 0x0201e80008000007 */
[----:B------:R1:W-:Y:S04]  /*18110*/  STS.U8 [R2+UR7+0x3680], R13 ;  /* 0x0036800d02007988 */ /* 0x0003e80008000007 */
[----:B0-----:R-:W5:Y:S04]  /*18120*/  LDL.LU R21, [R1+0x2dc] ;  /* 0x0002dc0001157983 */ /* 0x001f680000300800 */
[----:B------:R-:W5:Y:S04]  /*18130*/  LDL.LU R19, [R1+0x29c] ;  /* 0x00029c0001137983 */ /* 0x000f680000300800 */
[----:B------:R-:W5:Y:S04]  /*18140*/  LDL.LU R20, [R1+0x298] ;  /* 0x0002980001147983 */ /* 0x000f680000300800 */
[----:B------:R-:W5:Y:S04]  /*18150*/  LDL.LU R0, [R1+0x25c] ;  /* 0x00025c0001007983 */ /* 0x000f680000300800 */
[----:B------:R0:W-:Y:S04]  /*18160*/  STS.U8 [R2+UR7+0x3e00], R18 ;  /* 0x003e001202007988 */ /* 0x0001e80008000007 */
[----:B-1----:R-:W5:Y:S04]  /*18170*/  LDL.LU R13, [R1+0x258] ;  /* 0x00025800010d7983 */ /* 0x002f680000300800 */
[----:B------:R1:W-:Y:S04]  /*18180*/  STS.U8 [R2+UR7+0x3e80], R22 ;  /* 0x003e801602007988 */ /* 0x0003e80008000007 */
[----:B0-----:R-:W5:Y:S04]  /*18190*/  LDL.LU R18, [R1+0x21c] ;  /* 0x00021c0001127983 */ /* 0x001f680000300800 */
        /* <DEDUP_REMOVED lines=18> */
[----:B----4-:R1:W-:Y:S04]  /*182c0*/  STS.U8 [R2+UR7+0x7e80], R3 ;  /* 0x007e800302007988 */ /* 0x0103e80008000007 */
[----:B------:R4:W-:Y:S04]  /*182d0*/  STS.U8 [R2+UR7+0x6e00], R12 ;  /* 0x006e000c02007988 */ /* 0x0009e80008000007 */
[----:B0-----:R-:W5:Y:S01]  /*182e0*/  LDL.LU R11, [R1+0xdc] ;  /* 0x0000dc00010b7983 */ /* 0x001f620000300800 */
[----:B-1----:R-:W0:Y:S03]  /*182f0*/  S2R R3, SR_TID.X ;  /* 0x0000000000037919 */ /* 0x002e260000002100 */
[----:B------:R1:W-:Y:S04]  /*18300*/  STS.U8 [R2+UR7+0x6e80], R29 ;  /* 0x006e801d02007988 */ /* 0x0003e80008000007 */
[----:B----4-:R-:W4:Y:S04]  /*18310*/  LDL.LU R12, [R1+0xd8] ;  /* 0x0000d800010c7983 */ /* 0x010f280000300800 */
[----:B------:R1:W-:Y:S04]  /*18320*/  STS.U8 [R2+UR7+0x7600], R27 ;  /* 0x0076001b02007988 */ /* 0x0003e80008000007 */
[----:B-1----:R-:W4:Y:S04]  /*18330*/  LDL.LU R29, [R1+0x9c] ;  /* 0x00009c00011d7983 */ /* 0x002f280000300800 */
[----:B------:R-:W4:Y:S04]  /*18340*/  LDL.LU R27, [R1+0x98] ;  /* 0x00009800011b7983 */ /* 0x000f280000300800 */
[----:B------:R-:W4:Y:S01]  /*18350*/  LDL.LU R2, [R1+0x2e0] ;  /* 0x0002e00001027983 */ /* 0x000f220000300800 */
[----:B0-----:R-:W-:-:S04]  /*18360*/  LOP3.LUT R3, R3, 0x7f, RZ, 0xc0, !PT ;  /* 0x0000007f03037812 */ /* 0x001fc800078ec0ff */
[----:B------:R-:W-:-:S05]  /*18370*/  LOP3.LUT R3, R3, 0x70, RZ, 0x3c, !PT ;  /* 0x0000007003037812 */ /* 0x000fca00078e3cff */
        /* <DEDUP_REMOVED lines=8> */
[----:B---3--:R0:W-:Y:S04]  /*18400*/  STS.U8 [R3+UR7+0x1700], R14 ;  /* 0x0017000e03007988 */ /* 0x0081e80008000007 */
[----:B0-----:R-:W3:Y:S04]  /*18410*/  LDL.LU R14, [R1+0x1c60] ;  /* 0x001c6000010e7983 */ /* 0x001ee80000300800 */
[----:B--2---:R0:W-:Y:S04]  /*18420*/  STS.U8 [R3+UR7+0x1780], R17 ;  /* 0x0017801103007988 */ /* 0x0041e80008000007 */
[----:B0-----:R-:W2:Y:S04]  /*18430*/  LDL.LU R17, [R1+0x1c5c] ;  /* 0x001c5c0001117983 */ /* 0x001ea80000300800 */
[----:B----4-:R-:W-:Y:S04]  /*18440*/  STS.U8 [R3+UR7+0x1f00], R16 ;  /* 0x001f001003007988 */ /* 0x010fe80008000007 */
[----:B------:R-:W-:Y:S04]  /*18450*/  STS.U8 [R3+UR7+0x1f80], R25 ;  /* 0x001f801903007988 */ /* 0x000fe80008000007 */
[----:B------:R-:W-:Y:S04]  /*18460*/  STS.U8 [R3+UR7+0x2700], R23 ;  /* 0x0027001703007988 */ /* 0x000fe80008000007 */
[----:B------:R-:W-:Y:S04]  /*18470*/  STS.U8 [R3+UR7+0x2780], R26 ;  /* 0x0027801a03007988 */ /* 0x000fe80008000007 */
[----:B------:R-:W-:Y:S04]  /*18480*/  STS.U8 [R3+UR7+0x2f00], R2 ;  /* 0x002f000203007988 */ /* 0x000fe80008000007 */
[----:B-----5:R-:W-:Y:S04]  /*18490*/  STS.U8 [R3+UR7+0x2f80], R21 ;  /* 0x002f801503007988 */ /* 0x020fe80008000007 */
        /* <DEDUP_REMOVED lines=18> */
[----:B--2---:R-:W-:Y:S04]  /*185c0*/  STS.U8 [R3+UR7+0x7f00], R17 ;  /* 0x007f001103007988 */ /* 0x004fe80008000007 */
[----:B---3--:R-:W-:Y:S01]  /*185d0*/  STS.U8 [R3+UR7+0x7f80], R14 ;  /* 0x007f800e03007988 */ /* 0x008fe20008000007 */
[----:B------:R-:W-:Y:S01]  /*185e0*/  BAR.SYNC.DEFER_BLOCKING 0x0 ;  /* 0x0000000000007b1d */ /* 0x000fe20000010000 */
[----:B0-----:R-:W-:-:S05]  /*185f0*/  LOP3.LUT R0, R15, 0x20, RZ, 0x3c, !PT ;  /* 0x000000200f007812 */ /* 0x001fca00078e3cff */
[----:B------:R-:W0:Y:S04]  /*18600*/  LDSM.16.MT88.4 R24, [R15+UR7+0x8000] ;  /* 0x008000070f18783b */ /* 0x000e280008004200 */
[----:B------:R-:W1:Y:S04]  /*18610*/  LDSM.16.M88.4 R4, [R28+UR7] ;  /* 0x000000071c04783b */ /* 0x000e680008000200 */
[----:B------:R-:W2:Y:S04]  /*18620*/  LDSM.16.MT88.4 R12, [R15+UR7+0x8400] ;  /* 0x008400070f0c783b */ /* 0x000ea80008004200 */
[----:B------:R-:W3:Y:S04]  /*18630*/  LDSM.16.MT88.4 R16, [R0+UR7+0x8000] ;  /* 0x008000070010783b */ /* 0x000ee80008004200 */
[----:B------:R-:W4:Y:S04]  /*18640*/  LDSM.16.MT88.4 R20, [R0+UR7+0x8400] ;  /* 0x008400070014783b */ /* 0x000f280008004200 */
[----:B0-----:R-:W-:Y:S04]  /*18650*/  STL [R1+0x1c58], R25 ;  /* 0x001c581901007387 */ /* 0x001fe80000100800 */
[----:B-1----:R-:W-:Y:S04]  /*18660*/  STL.64 [R1+0xd0], R4 ;  /* 0x0000d00401007387 */ /* 0x002fe80000100a00 */
[----:B------:R-:W-:Y:S04]  /*18670*/  STL.64 [R1+0xd8], R6 ;  /* 0x0000d80601007387 */ /* 0x000fe80000100a00 */
[----:B------:R-:W-:Y:S04]  /*18680*/  STL [R1+0x1c54], R27 ;  /* 0x001c541b01007387 */ /* 0x000fe80000100800 */
[----:B--2---:R0:W-:Y:S04]  /*18690*/  STL [R1+0x1c50], R13 ;  /* 0x001c500d01007387 */ /* 0x0041e80000100800 */
[----:B0-----:R-:W2:Y:S04]  /*186a0*/  LDL.LU R13, [R1+0xd0] ;  /* 0x0000d000010d7983 */ /* 0x001ea80000300800 */
[----:B------:R0:W-:Y:S04]  /*186b0*/  STL [R1+0x1c4c], R15 ;  /* 0x001c4c0f01007387 */ /* 0x0001e80000100800 */
[----:B0-----:R-:W5:Y:S04]  /*186c0*/  LDL.LU R15, [R1+0xd4] ;  /* 0x0000d400010f7983 */ /* 0x001f680000300800 */
[----:B---3--:R-:W-:Y:S04]  /*186d0*/  STL [R1+0x1c40], R17 ;  /* 0x001c401101007387 */ /* 0x008fe80000100800 */
[----:B------:R-:W-:Y:S04]  /*186e0*/  STL [R1+0x1c3c], R19 ;  /* 0x001c3c1301007387 */ /* 0x000fe80000100800 */
[----:B----4-:R-:W-:Y:S04]  /*186f0*/  STL [R1+0x1c44], R21 ;  /* 0x001c441501007387 */ /* 0x010fe80000100800 */
[----:B------:R0:W-:Y:S02]  /*18700*/  STL [R1+0x1c38], R23 ;  /* 0x001c381701007387 */ /* 0x0001e40000100800 */
[----:B0-----:R-:W-:-:S05]  /*18710*/  IMAD.MOV.U32 R23, RZ, RZ, R28 ;  /* 0x000000ffff177224 */ /* 0x001fca00078e001c */
[----:B------:R-:W0:Y:S04]  /*18720*/  LDSM.16.M88.4 R4, [R23+UR7+0x2000] ;  /* 0x002000071704783b */ /* 0x000e280008000200 */
[----:B------:R-:W-:Y:S04]  /*18730*/  STL [R1+0x1c00], R0 ;  /* 0x001c000001007387 */ /* 0x000fe80000100800 */
[----:B0-----:R-:W-:Y:S01]  /*18740*/  STL.64 [R1+0xe0], R4 ;  /* 0x0000e00401007387 */ /* 0x001fe20000100a00 */
[----:B------:R-:W-:Y:S02]  /*18750*/  IMAD.MOV.U32 R21, RZ, RZ, R4 ;  /* 0x000000ffff157224 */ /* 0x000fe400078e0004 */
[----:B------:R-:W-:Y:S01]  /*18760*/  IMAD.MOV.U32 R19, RZ, RZ, R5 ;  /* 0x000000ffff137224 */ /* 0x000fe200078e0005 */
[----:B------:R-:W-:Y:S04]  /*18770*/  STL.64 [R1+0xe8], R6 ;  /* 0x0000e80601007387 */ /* 0x000fe80000100a00 */
[----:B------:R-:W0:Y:S02]  /*18780*/  LDSM.16.M88.4 R4, [R23+UR7+0x4000] ;  /* 0x004000071704783b */ /* 0x000e240008000200 */
[----:B0-----:R-:W-:-:S02]  /*18790*/  IMAD.MOV.U32 R17, RZ, RZ, R4 ;  /* 0x000000ffff117224 */ /* 0x001fc400078e0004 */
[----:B------:R0:W-:Y:S01]  /*187a0*/  STL.64 [R1+0xf0], R4 ;  /* 0x0000f00401007387 */ /* 0x0001e20000100a00 */
[----:B------:R-:W-:Y:S02]  /*187b0*/  IMAD.MOV.U32 R0, RZ, RZ, R5 ;  /* 0x000000ffff007224 */ /* 0x000fe400078e0005 */
[----:B------:R-:W-:Y:S02]  /*187c0*/  IMAD.MOV.U32 R28, RZ, RZ, R6 ;  /* 0x000000ffff1c7224 */ /* 0x000fe400078e0006 */
[----:B------:R-:W-:Y:S02]  /*187d0*/  IMAD.MOV.U32 R29, RZ, RZ, R7 ;  /* 0x000000ffff1d7224 */ /* 0x000fe400078e0007 */
[----:B------:R-:W-:Y:S02]  /*187e0*/  IMAD.MOV.U32 R6, RZ, RZ, R12 ;  /* 0x000000ffff067224 */ /* 0x000fe400078e000c */
[----:B------:R-:W-:Y:S02]  /*187f0*/  IMAD.MOV.U32 R7, RZ, RZ, R14 ;  /* 0x000000ffff077224 */ /* 0x000fe400078e000e */
[----:B0-----:R-:W-:-:S02]  /*18800*/  IMAD.MOV.U32 R4, RZ, RZ, R24 ;  /* 0x000000ffff047224 */ /* 0x001fc400078e0018 */
[----:B------:R-:W-:Y:S01]  /*18810*/  IMAD.MOV.U32 R5, RZ, RZ, R26 ;  /* 0x000000ffff057224 */ /* 0x000fe200078e001a */
[----:B------:R-:W-:Y:S04]  /*18820*/  STL [R1+0x1bcc], R29 ;  /* 0x001bcc1d01007387 */ /* 0x000fe80000100800 */
[----:B------:R-:W-:Y:S01]  /*18830*/  STL [R1+0x1bc8], R28 ;  /* 0x001bc81c01007387 */ /* 0x000fe20000100800 */
[----:B------:R-:W-:Y:S02]  /*18840*/  IMAD.MOV.U32 R8, RZ, RZ, R16 ;  /* 0x000000ffff087224 */ /* 0x000fe400078e0010 */
[----:B------:R-:W-:Y:S02]  /*18850*/  IMAD.MOV.U32 R9, RZ, RZ, R18 ;  /* 0x000000ffff097224 */ /* 0x000fe400078e0012 */
[----:B------:R-:W-:-:S02]  /*18860*/  IMAD.MOV.U32 R10, RZ, RZ, R20 ;  /* 0x000000ffff0a7224 */ /* 0x000fc400078e0014 */
[----:B------:R-:W-:Y:S01]  /*18870*/  IMAD.MOV.U32 R11, RZ, RZ, R22 ;  /* 0x000000ffff0b7224 */ /* 0x000fe200078e0016 */
[----:B--2---:R-:W-:Y:S02]  /*18880*/  F2FP.F16.E4M3.UNPACK_B R2, R13 ;  /* 0x0000000dff02723e */ /* 0x004fe400020006ff */
[----:B-----5:R-:W-:-:S07]  /*18890*/  F2FP.F16.E4M3.UNPACK_B R3, R15 ;  /* 0x0000000fff03723e */ /* 0x020fce00020006ff */
[----:B------:R-:W-:-:S15]  /*188a0*/  HMMA.16816.F32 R4, R4, R2, RZ ;  /* 0x000000020404723c */ /* 0x000fde00000018ff */
[----:B------:R-:W-:-:S04]  /*188b0*/  NOP ;  /* 0x0000000000007918 */ /* 0x000fc80000000000 */
[----:B------:R-:W-:Y:S01]  /*188c0*/  STL [R1+0x40], R4 ;  /* 0x0000400401007387 */ /* 0x000fe20000100800 */
[----:B------:R-:W-:Y:S02]  /*188d0*/  IMAD.MOV.U32 R25, RZ, RZ, R5 ;  /* 0x000000ffff197224 */ /* 0x000fe400078e0005 */
[----:B------:R-:W-:Y:S01]  /*188e0*/  IMAD.MOV.U32 R27, RZ, RZ, R6 ;  /* 0x000000ffff1b7224 */ /* 0x000fe200078e0006 */
[----:B------:R-:W-:Y:S04]  /*188f0*/  STL [R1+0x4c], R7 ;  /* 0x00004c0701007387 */ /* 0x000fe80000100800 */
[----:B------:R-:W0:Y:S01]  /*18900*/  LDSM.16.M88.4 R4, [R23+UR7+0x6000] ;  /* 0x006000071704783b */ /* 0x000e220008000200 */
[----:B------:R-:W-:Y:S01]  /*18910*/  HMMA.16816.F32 R8, R8, R2, RZ ;  /* 0x000000020808723c */ /* 0x000fe200000018ff */
[----:B------:R-:W-:-:S02]  /*18920*/  F2FP.F16.E4M3.UNPACK_B R2, R21 ;  /* 0x00000015ff02723e */ /* 0x000fc400020006ff */
[----:B------:R-:W-:-:S15]  /*18930*/  F2FP.F16.E4M3.UNPACK_B R3, R19 ;  /* 0x00000013ff03723e */ /* 0x000fde00020006ff */
[----:B------:R-:W-:Y:S01]  /*18940*/  NOP ;  /* 0x0000000000007918 */ /* 0x000fe20000000000 */
[----:B------:R-:W-:Y:S04]  /*18950*/  STL.64 [R1+0x10], R8 ;  /* 0x0000100801007387 */ /* 0x000fe80000100a00 */
[----:B------:R-:W-:Y:S01]  /*18960*/  STL.64 [R1+0x18], R10 ;  /* 0x0000180a01007387 */ /* 0x000fe20000100a00 */
[----:B0-----:R-:W-:-:S03]  /*18970*/  IMAD.MOV.U32 R29, RZ, RZ, R4 ;  /* 0x000000ffff1d7224 */ /* 0x001fc600078e0004 */
[----:B------:R0:W-:Y:S01]  /*18980*/  STL.64 [R1+0x108], R6 ;  /* 0x0001080601007387 */ /* 0x0001e20000100a00 */
[----:B------:R-:W-:Y:S02]  /*18990*/  IMAD.MOV.U32 R28, RZ, RZ, R5 ;  /* 0x000000ffff1c7224 */ /* 0x000fe400078e0005 */
[----:B------:R-:W-:Y:S02]  /*189a0*/  IMAD.MOV.U32 R4, RZ, RZ, R24 ;  /* 0x000000ffff047224 */ /* 0x000fe400078e0018 */
[----:B------:R-:W-:Y:S02]  /*189b0*/  IMAD.MOV.U32 R5, RZ, RZ, R26 ;  /* 0x000000ffff057224 */ /* 0x000fe400078e001a */
[----:B0-----:R-:W-:Y:S02]  /*189c0*/  IMAD.MOV.U32 R6, RZ, RZ, R12 ;  /* 0x000000ffff067224 */ /* 0x001fe400078e000c */
[----:B------:R-:W-:-:S07]  /*189d0*/  IMAD.MOV.U32 R7, RZ, RZ, R14 ;  /* 0x000000ffff077224 */ /* 0x000fce00078e000e */
[----:B------:R-:W-:Y:S01]  /*189e0*/  HMMA.16816.F32 R4, R4, R2, RZ ;  /* 0x000000020404723c */ /* 0x000fe200000018ff */
[----:B------:R-:W-:Y:S02]  /*189f0*/  IMAD.MOV.U32 R8, RZ, RZ, R16 ;  /* 0x000000ffff087224 */ /* 0x000fe400078e0010 */
[----:B------:R-:W-:Y:S02]  /*18a00*/  IMAD.MOV.U32 R9, RZ, RZ, R18 ;  /* 0x000000ffff097224 */ /* 0x000fe400078e0012 */
[----:B------:R-:W-:Y:S02]  /*18a10*/  IMAD.MOV.U32 R10, RZ, RZ, R20 ;  /* 0x000000ffff0a7224 */ /* 0x000fe400078e0014 */
[----:B------:R-:W-:-:S12]  /*18a20*/  IMAD.MOV.U32 R11, RZ, RZ, R22 ;  /* 0x000000ffff0b7224 */ /* 0x000fd800078e0016 */
[----:B------:R0:W-:Y:S04]  /*18a30*/  STL [R1+0x34], R5 ;  /* 0x0000340501007387 */ /* 0x0001e80000100800 */
[----:B------:R1:W-:Y:S01]  /*18a40*/  STL.64 [R1+0x38], R6 ;  /* 0x0000380601007387 */ /* 0x0003e20000100a00 */
[----:B------:R-:W-:Y:S01]  /*18a50*/  HMMA.16816.F32 R8, R8, R2, RZ ;  /* 0x000000020808723c */ /* 0x000fe200000018ff */
[----:B------:R-:W-:Y:S01]  /*18a60*/  IMAD.MOV.U32 R23, RZ, RZ, R4 ;  /* 0x000000ffff177224 */ /* 0x000fe200078e0004 */
[----:B------:R-:W-:Y:S01]  /*18a70*/  F2FP.F16.E4M3.UNPACK_B R3, R0 ;  /* 0x00000000ff03723e */ /* 0x000fe200020006ff */
[----:B------:R-:W-:Y:S02]  /*18a80*/  IMAD.MOV.U32 R4, RZ, RZ, R24 ;  /* 0x000000ffff047224 */ /* 0x000fe400078e0018 */
[----:B0-----:R-:W-:-:S02]  /*18a90*/  IMAD.MOV.U32 R5, RZ, RZ, R26 ;  /* 0x000000ffff057224 */ /* 0x001fc400078e001a */
[----:B-1----:R-:W-:Y:S02]  /*18aa0*/  IMAD.MOV.U32 R7, RZ, RZ, R17 ;  /* 0x000000ffff077224 */ /* 0x002fe400078e0011 */
[----:B------:R-:W-:-:S03]  /*18ab0*/  IMAD.MOV.U32 R6, RZ, RZ, R12 ;  /* 0x000000ffff067224 */ /* 0x000fc600078e000c */
[----:B------:R-:W-:Y:S01]  /*18ac0*/  F2FP.F16.E4M3.UNPACK_B R2, R7 ;  /* 0x00000007ff02723e */ /* 0x000fe200020006ff */
[----:B------:R-:W-:-:S07]  /*18ad0*/  IMAD.MOV.U32 R7, RZ, RZ, R14 ;  /* 0x000000ffff077224 */ /* 0x000fce00078e000e */
[----:B------:R-:W-:Y:S01]  /*18ae0*/  HMMA.16816.F32 R4, R4, R2, RZ ;  /* 0x000000020404723c */ /* 0x000fe200000018ff */
[----:B------:R-:W-:Y:S01]  /*18af0*/  STL [R1+0x1c48], R23 ;  /* 0x001c481701007387 */ /* 0x000fe20000100800 */
[----:B------:R-:W-:Y:S02]  /*18b00*/  IMAD.MOV.U32 R21, RZ, RZ, R9 ;  /* 0x000000ffff157224 */ /* 0x000fe400078e0009 */
[----:B------:R-:W-:Y:S01]  /*18b10*/  IMAD.MOV.U32 R17, RZ, RZ, R10 ;  /* 0x000000ffff117224 */ /* 0x000fe200078e000a */
[----:B------:R0:W-:Y:S01]  /*18b20*/  STL [R1], R8 ;  /* 0x0000000801007387 */ /* 0x0001e20000100800 */
[----:B------:R-:W-:Y:S02]  /*18b30*/  IMAD.MOV.U32 R19, RZ, RZ, R11 ;  /* 0x000000ffff137224 */ /* 0x000fe400078e000b */
[----:B------:R-:W-:Y:S02]  /*18b40*/  IMAD.MOV.U32 R9, RZ, RZ, R18 ;  /* 0x000000ffff097224 */ /* 0x000fe400078e0012 */
[----:B------:R-:W-:-:S02]  /*18b50*/  IMAD.MOV.U32 R10, RZ, RZ, R20 ;  /* 0x000000ffff0a7224 */ /* 0x000fc400078e0014 */
[----:B------:R-:W-:Y:S02]  /*18b60*/  IMAD.MOV.U32 R11, RZ, RZ, R22 ;  /* 0x000000ffff0b7224 */ /* 0x000fe400078e0016 */
[----:B0-----:R-:W-:-:S05]  /*18b70*/  IMAD.MOV.U32 R8, RZ, RZ, R16 ;  /* 0x000000ffff087224 */ /* 0x001fca00078e0010 */
[----:B------:R-:W-:Y:S01]  /*18b80*/  STL.64 [R1+0x20], R4 ;  /* 0x0000200401007387 */ /* 0x000fe20000100a00 */
[----:B------:R-:W-:-:S03]  /*18b90*/  IMAD.MOV.U32 R23, RZ, RZ, R7 ;  /* 0x000000ffff177224 */ /* 0x000fc600078e0007 */
[----:B------:R0:W-:Y:S02]  /*18ba0*/  STL [R1+0x28], R6 ;  /* 0x0000280601007387 */ /* 0x0001e40000100800 */
[----:B0-----:R-:W-:Y:S01]  /*18bb0*/  HMMA.16816.F32 R4, R8, R2, RZ ;  /* 0x000000020804723c */ /* 0x001fe200000018ff */
[----:B------:R-:W-:Y:S02]  /*18bc0*/  F2FP.F16.E4M3.UNPACK_B R2, R29 ;  /* 0x0000001dff02723e */ /* 0x000fe400020006ff */
[----:B------:R-:W-:-:S15]  /*18bd0*/  F2FP.F16.E4M3.UNPACK_B R3, R28 ;  /* 0x0000001cff03723e */ /* 0x000fde00020006ff */
[----:B------:R-:W-:Y:S01]  /*18be0*/  NOP ;  /* 0x0000000000007918 */ /* 0x000fe20000000000 */
[----:B------:R0:W-:Y:S01]  /*18bf0*/  STL.64 [R1+0x50], R4 ;  /* 0x0000500401007387 */ /* 0x0001e20000100a00 */
[----:B------:R-:W-:Y:S02]  /*18c00*/  IMAD.MOV.U32 R0, RZ, RZ, R7 ;  /* 0x000000ffff007224 */ /* 0x000fe400078e0007 */
[----:B------:R-:W-:Y:S01]  /*18c10*/  IMAD.MOV.U32 R7, RZ, RZ, R14 ;  /* 0x000000ffff077224 */ /* 0x000fe200078e000e */
[----:B------:R1:W-:Y:S01]  /*18c20*/  STL [R1+0x58], R6 ;  /* 0x0000580601007387 */ /* 0x0003e20000100800 */
[----:B0-----:R-:W-:Y:S02]  /*18c30*/  IMAD.MOV.U32 R4, RZ, RZ, R24 ;  /* 0x000000ffff047224 */ /* 0x001fe400078e0018 */
[----:B------:R-:W-:Y:S02]  /*18c40*/  IMAD.MOV.U32 R5, RZ, RZ, R26 ;  /* 0x000000ffff057224 */ /* 0x000fe400078e001a */
[----:B-1----:R-:W-:-:S07]  /*18c50*/  IMAD.MOV.U32 R6, RZ, RZ, R12 ;  /* 0x000000ffff067224 */ /* 0x002fce00078e000c */
[----:B------:R-:W-:-:S15]  /*18c60*/  HMMA.16816.F32 R4, R4, R2, RZ ;  /* 0x000000020404723c */ /* 0x000fde00000018ff */
[----:B------:R-:W-:-:S04]  /*18c70*/  NOP ;  /* 0x0000000000007918 */ /* 0x000fc80000000000 */
[----:B------:R-:W-:Y:S04]  /*18c80*/  STL.64 [R1+0xa0], R4 ;  /* 0x0000a00401007387 */ /* 0x000fe80000100a00 */
[----:B------:R0:W-:Y:S02]  /*18c90*/  STL.64 [R1+0xa8], R6 ;  /* 0x0000a80601007387 */ /* 0x0001e40000100a00 */
[----:B0-----:R-:W-:Y:S01]  /*18ca0*/  HMMA.16816.F32 R4, R8, R2, RZ ;  /* 0x000000020804723c */ /* 0x001fe200000018ff */
[----:B------:R-:W-:Y:S02]  /*18cb0*/  IMAD.MOV.U32 R9, RZ, RZ, R25 ;  /* 0x000000ffff097224 */ /* 0x000fe400078e0019 */
[----:B------:R-:W-:Y:S01]  /*18cc0*/  IMAD.MOV.U32 R10, RZ, RZ, R27 ;  /* 0x000000ffff0a7224 */ /* 0x000fe200078e001b */
[----:B------:R-:W-:-:S02]  /*18cd0*/  F2FP.F16.E4M3.UNPACK_B R2, R13.H1 ;  /* 0x0000000dff02723e */ /* 0x000fc400030006ff */
[----:B------:R-:W-:-:S13]  /*18ce0*/  F2FP.F16.E4M3.UNPACK_B R3, R15.H1 ;  /* 0x0000000fff03723e */ /* 0x000fda00030006ff */
[----:B------:R0:W-:Y:S04]  /*18cf0*/  STL.64 [R1+0x90], R4 ;  /* 0x0000900401007387 */ /* 0x0001e80000100a00 */
[----:B------:R-:W2:Y:S04]  /*18d00*/  LDL.LU R8, [R1+0x40] ;  /* 0x0000400001087983 */ /* 0x000ea80000300800 */
[----:B------:R-:W0:Y:S04]  /*18d10*/  LDL.LU R25, [R1+0x1c58] ;  /* 0x001c580001197983 */ /* 0x000e280000300800 */
[----:B------:R-:W3:Y:S04]  /*18d20*/  LDL.LU R27, [R1+0x1c54] ;  /* 0x001c5400011b7983 */ /* 0x000ee80000300800 */
[----:B------:R-:W2:Y:S04]  /*18d30*/  LDL.LU R11, [R1+0x4c] ;  /* 0x00004c00010b7983 */ /* 0x000ea80000300800 */
[----:B------:R-:W4:Y:S04]  /*18d40*/  LDL.LU R13, [R1+0x1c50] ;  /* 0x001c5000010d7983 */ /* 0x000f280000300800 */
[----:B------:R-:W5:Y:S04]  /*18d50*/  LDL.LU R15, [R1+0x1c4c] ;  /* 0x001c4c00010f7983 */ /* 0x000f680000300800 */
[----:B------:R-:W2:Y:S04]  /*18d60*/  LDL.LU R16, [R1+0xe4] ;  /* 0x0000e40001107983 */ /* 0x000ea80000300800 */
[----:B------:R-:W2:Y:S04]  /*18d70*/  LDL.LU R26, [R1+0xf0] ;  /* 0x0000f000011a7983 */ /* 0x000ea80000300800 */
[----:B------:R-:W2:Y:S01]  /*18d80*/  LDL.LU R24, [R1+0xf4] ;  /* 0x0000f40001187983 */ /* 0x000ea20000300800 */
[----:B------:R-:W-:-:S02]  /*18d90*/  IMAD.MOV.U32 R14, RZ, RZ, R6 ;  /* 0x000000ffff0e7224 */ /* 0x000fc400078e0006 */
[----:B------:R-:W-:Y:S02]  /*18da0*/  IMAD.MOV.U32 R12, RZ, RZ, R7 ;  /* 0x000000ffff0c7224 */ /* 0x000fe400078e0007 */
[----:B0-----:R-:W-:Y:S02]  /*18db0*/  IMAD.MOV.U32 R4, RZ, RZ, R25 ;  /* 0x000000ffff047224 */ /* 0x001fe400078e0019 */
[----:B---3--:R-:W-:Y:S02]  /*18dc0*/  IMAD.MOV.U32 R5, RZ, RZ, R27 ;  /* 0x000000ffff057224 */ /* 0x008fe400078e001b */
[----:B----4-:R-:W-:Y:S02]  /*18dd0*/  IMAD.MOV.U32 R6, RZ, RZ, R13 ;  /* 0x000000ffff067224 */ /* 0x010fe400078e000d */
[----:B-----5:R-:W-:-:S07]  /*18de0*/  IMAD.MOV.U32 R7, RZ, RZ, R15 ;  /* 0x000000ffff077224 */ /* 0x020fce00078e000f */
[----:B--2---:R-:W-:Y:S01]  /*18df0*/  HMMA.16816.F32 R8, R4, R2, R8 ;  /* 0x000000020408723c */ /* 0x004fe20000001808 */
[----:B------:R-:W-:Y:S04]  /*18e00*/  STL.64 [R1+0x1c30], R26 ;  /* 0x001c301a01007387 */ /* 0x000fe80000100a00 */
[----:B------:R0:W-:Y:S04]  /*18e10*/  STL.64 [R1+0x1c28], R24 ;  /* 0x001c281801007387 */ /* 0x0001e80000100a00 */
[----:B0-----:R-:W2:Y:S04]  /*18e20*/  LDL.LU R24, [R1+0x10] ;  /* 0x0000100001187983 */ /* 0x001ea80000300800 */
[----:B------:R-:W2:Y:S06]  /*18e30*/  LDL.LU R25, [R1+0x14] ;  /* 0x0000140001197983 */ /* 0x000eac0000300800 */
[----:B------:R-:W-:Y:S01]  /*18e40*/  IMAD.MOV.U32 R20, RZ, RZ, R8 ;  /* 0x000000ffff147224 */ /* 0x000fe200078e0008 */
[----:B------:R-:W2:Y:S04]  /*18e50*/  LDL.LU R26, [R1+0x18] ;  /* 0x00001800011a7983 */ /* 0x000ea80000300800 */
[----:B------:R-:W2:Y:S01]  /*18e60*/  LDL.LU R27, [R1+0x1c] ;  /* 0x00001c00011b7983 */ /* 0x000ea20000300800 */
[----:B------:R-:W-:-:S03]  /*18e70*/  IMAD.MOV.U32 R22, RZ, RZ, R10 ;  /* 0x000000ffff167224 */ /* 0x000fc600078e000a */
[----:B------:R0:W-:Y:S04]  /*18e80*/  STL [R1+0xc4], R9 ;  /* 0x0000c40901007387 */ /* 0x0001e80000100800 */
[----:B------:R1:W-:Y:S04]  /*18e90*/  STL [R1+0xcc], R11 ;  /* 0x0000cc0b01007387 */ /* 0x0003e80000100800 */
[----:B------:R-:W3:Y:S04]  /*18ea0*/  LDL.LU R8, [R1+0x20] ;  /* 0x0000200001087983 */ /* 0x000ee80000300800 */
[----:B0-----:R-:W3:Y:S04]  /*18eb0*/  LDL.LU R9, [R1+0x24] ;  /* 0x0000240001097983 */ /* 0x001ee80000300800 */
[----:B------:R-:W4:Y:S01]  /*18ec0*/  LDL.LU R10, [R1+0x28] ;  /* 0x00002800010a7983 */ /* 0x000f220000300800 */
[----:B-1----:R-:W-:-:S03]  /*18ed0*/  IMAD.MOV.U32 R11, RZ, RZ, R23 ;  /* 0x000000ffff0b7224 */ /* 0x002fc600078e0017 */
[----:B------:R-:W5:Y:S04]  /*18ee0*/  LDL.LU R23, [R1+0x1c48] ;  /* 0x001c480001177983 */ /* 0x000f680000300800 */
[----:B----4-:R-:W-:Y:S04]  /*18ef0*/  STL.64 [R1+0x1c10], R10 ;  /* 0x001c100a01007387 */ /* 0x010fe80000100a00 */
[----:B---3--:R0:W-:Y:S04]  /*18f00*/  STL.64 [R1+0x1c08], R8 ;  /* 0x001c080801007387 */ /* 0x0081e80000100a00 */
[----:B0-----:R-:W3:Y:S01]  /*18f10*/  LDL.LU R8, [R1] ;  /* 0x0000000001087983 */ /* 0x001ee20000300800 */
[----:B------:R-:W-:-:S02]  /*18f20*/  IMAD.MOV.U32 R10, RZ, RZ, R17 ;  /* 0x000000ffff0a7224 */ /* 0x000fc400078e0011 */
[----:B------:R-:W-:Y:S02]  /*18f30*/  IMAD.MOV.U32 R11, RZ, RZ, R19 ;  /* 0x000000ffff0b7224 */ /* 0x000fe400078e0013 */
[----:B------:R-:W-:Y:S02]  /*18f40*/  IMAD.MOV.U32 R9, RZ, RZ, R21 ;  /* 0x000000ffff097224 */ /* 0x000fe400078e0015 */
[----:B------:R-:W4:Y:S04]  /*18f50*/  LDL.LU R21, [R1+0x1c44] ;  /* 0x001c440001157983 */ /* 0x000f280000300800 */
[----:B------:R-:W2:Y:S04]  /*18f60*/  LDL.LU R17, [R1+0x1c40] ;  /* 0x001c400001117983 */ /* 0x000ea80000300800 */
[----:B------:R-:W2:Y:S04]  /*18f70*/  LDL.LU R19, [R1+0x1c3c] ;  /* 0x001c3c0001137983 */ /* 0x000ea80000300800 */
[----:B------:R-:W-:Y:S04]  /*18f80*/  STL.64 [R1+0x1c20], R10 ;  /* 0x001c200a01007387 */ /* 0x000fe80000100a00 */
[----:B---3--:R5:W-:Y:S02]  /*18f90*/  STL.64 [R1+0x1c18], R8 ;  /* 0x001c180801007387 */ /* 0x008be40000100a00 */
[----:B-----5:R-:W-:-:S02]  /*18fa0*/  IMAD.MOV.U32 R8, RZ, RZ, R23 ;  /* 0x000000ffff087224 */ /* 0x020fc400078e0017 */
[----:B------:R-:W3:Y:S01]  /*18fb0*/  LDL.LU R23, [R1+0x1c38] ;  /* 0x001c380001177983 */ /* 0x000ee20000300800 */
[----:B--2---:R-:W-:Y:S02]  /*18fc0*/  IMAD.MOV.U32 R4, RZ, RZ, R17 ;  /* 0x000000ffff047224 */ /* 0x004fe400078e0011 */
[----:B------:R-:W-:Y:S01]  /*18fd0*/  IMAD.MOV.U32 R5, RZ, RZ, R19 ;  /* 0x000000ffff057224 */ /* 0x000fe200078e0013 */
[----:B------:R-:W2:Y:S01]  /*18fe0*/  LDL.LU R9, [R1+0x34] ;  /* 0x0000340001097983 */ /* 0x000ea20000300800 */
[----:B----4-:R-:W-:-:S03]  /*18ff0*/  IMAD.MOV.U32 R6, RZ, RZ, R21 ;  /* 0x000000ffff067224 */ /* 0x010fc600078e0015 */
[----:B------:R-:W2:Y:S04]  /*19000*/  LDL.LU R10, [R1+0x38] ;  /* 0x00003800010a7983 */ /* 0x000ea80000300800 */
[----:B------:R-:W2:Y:S04]  /*19010*/  LDL.LU R11, [R1+0x3c] ;  /* 0x00003c00010b7983 */ /* 0x000ea80000300800 */
[----:B------:R-:W4:Y:S01]  /*19020*/  LDL R18, [R1+0x124] ;  /* 0x0001240001127983 */ /* 0x000f220000100800 */
[----:B---3--:R-:W-:-:S07]  /*19030*/  IMAD.MOV.U32 R7, RZ, RZ, R23 ;  /* 0x000000ffff077224 */ /* 0x008fce00078e0017 */
[----:B------:R-:W-:Y:S01]  /*19040*/  HMMA.16816.F32 R4, R4, R2, R24 ;  /* 0x000000020404723c */ /* 0x000fe20000001818 */
[----:B------:R-:W3:Y:S04]  /*19050*/  LDL.LU.64 R26, [R1+0x1c30] ;  /* 0x001c3000011a7983 */ /* 0x000ee80000300a00 */
[----:B------:R-:W5:Y:S04]  /*19060*/  LDL.LU.64 R24, [R1+0x1c28] ;  /* 0x001c280001187983 */ /* 0x000f680000300a00 */
[----:B------:R-:W2:Y:S10]  /*19070*/  LDL.LU R3, [R1+0xe0] ;  /* 0x0000e00001037983 */ /* 0x000eb40000300800 */
[----:B------:R-:W-:Y:S04]  /*19080*/  STL.64 [R1+0x80], R4 ;  /* 0x0000800401007387 */ /* 0x000fe80000100a00 */
[----:B------:R0:W-:Y:S02]  /*19090*/  STL.64 [R1+0x88], R6 ;  /* 0x0000880601007387 */ /* 0x0001e40000100a00 */
[----:B0-----:R-:W-:-:S02]  /*190a0*/  IMAD.MOV.U32 R6, RZ, RZ, R13 ;  /* 0x000000ffff067224 */ /* 0x001fc400078e000d */
[----:B------:R-:W-:Y:S02]  /*190b0*/  IMAD.MOV.U32 R7, RZ, RZ, R15 ;  /* 0x000000ffff077224 */ /* 0x000fe400078e000f */
[----:B---3--:R-:W-:Y:S02]  /*190c0*/  IMAD.MOV.U32 R5, RZ, RZ, R27 ;  /* 0x000000ffff057224 */ /* 0x008fe400078e001b */
[----:B-----5:R-:W-:Y:S01]  /*190d0*/  IMAD.MOV.U32 R4, RZ, RZ, R25 ;  /* 0x000000ffff047224 */ /* 0x020fe200078e0019 */
[----:B--2---:R-:W-:Y:S02]  /*190e0*/  F2FP.F16.E4M3.UNPACK_B R2, R3.H1 ;  /* 0x00000003ff02723e */ /* 0x004fe400030006ff */
[----:B------:R-:W-:-:S07]  /*190f0*/  F2FP.F16.E4M3.UNPACK_B R3, R16.H1 ;  /* 0x00000010ff03723e */ /* 0x000fce00030006ff */
[----:B------:R-:W-:Y:S01]  /*19100*/  HMMA.16816.F32 R4, R4, R2, R8 ;  /* 0x000000020404723c */ /* 0x000fe20000001808 */
[----:B------:R-:W2:Y:S04]  /*19110*/  LDL.LU.64 R10, [R1+0x1c20] ;  /* 0x001c2000010a7983 */ /* 0x000ea80000300a00 */
[----:B------:R-:W2:-:S14]  /*19120*/  LDL.LU.64 R8, [R1+0x1c18] ;  /* 0x001c180001087983 */ /* 0x000e9c0000300a00 */
[----:B------:R0:W-:Y:S04]  /*19130*/  STL.64 [R1+0x30], R4 ;  /* 0x0000300401007387 */ /* 0x0001e80000100a00 */
[----:B------:R1:W-:Y:S01]  /*19140*/  STL.64 [R1+0x38], R6 ;  /* 0x0000380601007387 */ /* 0x0003e20000100a00 */
[----:B0-----:R-:W-:Y:S02]  /*19150*/  IMAD.MOV.U32 R4, RZ, RZ, R17 ;  /* 0x000000ffff047224 */ /* 0x001fe400078e0011 */
[----:B------:R-:W-:Y:S02]  /*19160*/  IMAD.MOV.U32 R5, RZ, RZ, R19 ;  /* 0x000000ffff057224 */ /* 0x000fe400078e0013 */
[----:B-1----:R-:W-:Y:S02]  /*19170*/  IMAD.MOV.U32 R6, RZ, RZ, R21 ;  /* 0x000000ffff067224 */ /* 0x002fe400078e0015 */
[----:B------:R-:W-:-:S07]  /*19180*/  IMAD.MOV.U32 R7, RZ, RZ, R23 ;  /* 0x000000ffff077224 */ /* 0x000fce00078e0017 */
[----:B--2---:R-:W-:Y:S01]  /*19190*/  HMMA.16816.F32 R4, R4, R2, R8 ;  /* 0x000000020404723c */ /* 0x004fe20000001808 */
[----:B------:R-:W2:Y:S04]  /*191a0*/  LDL.LU.64 R10, [R1+0x1c10] ;  /* 0x001c1000010a7983 */ /* 0x000ea80000300a00 */
[----:B------:R-:W2:Y:S01]  /*191b0*/  LDL.LU.64 R8, [R1+0x1c08] ;  /* 0x001c080001087983 */ /* 0x000ea20000300a00 */
[----:B------:R-:W-:-:S03]  /*191c0*/  F2FP.F16.E4M3.UNPACK_B R2, R26.H1 ;  /* 0x0000001aff02723e */ /* 0x000fc600030006ff */
[----:B------:R-:W3:Y:S01]  /*191d0*/  LDL.LU R16, [R1+0xd8] ;  /* 0x0000d80001107983 */ /* 0x000ee20000300800 */
[----:B------:R-:W-:-:S09]  /*191e0*/  F2FP.F16.E4M3.UNPACK_B R3, R24.H1 ;  /* 0x00000018ff03723e */ /* 0x000fd200030006ff */
[----:B------:R0:W-:Y:S04]  /*191f0*/  STL.64 [R1+0x70], R4 ;  /* 0x0000700401007387 */ /* 0x0001e80000100a00 */
[----:B------:R1:W-:Y:S01]  /*19200*/  STL.64 [R1+0x78], R6 ;  /* 0x0000780601007387 */ /* 0x0003e20000100a00 */
[----:B0-----:R-:W-:Y:S02]  /*19210*/  IMAD.MOV.U32 R4, RZ, RZ, R25 ;  /* 0x000000ffff047224 */ /* 0x001fe400078e0019 */
[----:B------:R-:W-:Y:S02]  /*19220*/  IMAD.MOV.U32 R5, RZ, RZ, R27 ;  /* 0x000000ffff057224 */ /* 0x000fe400078e001b */
[----:B-1----:R-:W-:Y:S02]  /*19230*/  IMAD.MOV.U32 R6, RZ, RZ, R13 ;  /* 0x000000ffff067224 */ /* 0x002fe400078e000d */
[----:B------:R-:W-:Y:S01]  /*19240*/  IMAD.MOV.U32 R7, RZ, RZ, R15 ;  /* 0x000000ffff077224 */ /* 0x000fe200078e000f */
[----:B------:R0:W-:Y:S04]  /*19250*/  STL [R1+0x1bfc], R27 ;  /* 0x001bfc1b01007387 */ /* 0x0001e80000100800 */
[----:B------:R1:W-:Y:S04]  /*19260*/  STL [R1+0x1bf8], R25 ;  /* 0x001bf81901007387 */ /* 0x0003e80000100800 */
[----:B------:R-:W5:Y:S01]  /*19270*/  LDL.LU R24, [R1+0x50] ;  /* 0x0000500001187983 */ /* 0x000f620000300800 */
[----:B0-----:R-:W-:-:S03]  /*19280*/  IMAD.MOV.U32 R27, RZ, RZ, R0 ;  /* 0x000000ffff1b7224 */ /* 0x001fc600078e0000 */
[----:B-1----:R-:W5:Y:S04]  /*19290*/  LDL.LU R25, [R1+0x54] ;  /* 0x0000540001197983 */ /* 0x002f680000300800 */
[----:B------:R-:W5:Y:S04]  /*192a0*/  LDL.LU R26, [R1+0x58] ;  /* 0x00005800011a7983 */ /* 0x000f680000300800 */
[----:B------:R-:W3:Y:S01]  /*192b0*/  LDL.LU R0, [R1+0x1c00] ;  /* 0x001c000001007983 */ /* 0x000ee20000300800 */
[----:B--2---:R-:W-:Y:S03]  /*192c0*/  HMMA.16816.F32 R4, R4, R2, R8 ;  /* 0x000000020404723c */ /* 0x004fe60000001808 */
[----:B----4-:R-:W-:-:S15]  /*192d0*/  LDSM.16.MT88.4 R8, [R18+UR7+0x8800] ;  /* 0x008800071208783b */ /* 0x010fde0008004200 */
[----:B------:R-:W-:Y:S01]  /*192e0*/  NOP ;  /* 0x0000000000007918 */ /* 0x000fe20000000000 */
[----:B------:R-:W-:Y:S04]  /*192f0*/  STL.64 [R1+0xb0], R4 ;  /* 0x0000b00401007387 */ /* 0x000fe80000100a00 */
[----:B------:R-:W-:Y:S04]  /*19300*/  STL.64 [R1+0xb8], R6 ;  /* 0x0000b80601007387 */ /* 0x000fe80000100a00 */
[----:B------:R-:W0:Y:S02]  /*19310*/  LDSM.16.MT88.4 R4, [R18+UR7+0x8c00] ;  /* 0x008c00071204783b */ /* 0x000e240008004200 */
[----:B0-----:R-:W-:-:S02]  /*19320*/  IMAD.MOV.U32 R18, RZ, RZ, R5 ;  /* 0x000000ffff127224 */ /* 0x001fc400078e0005 */
[----:B------:R-:W-:Y:S04]  /*19330*/  STL.64 [R1], R4 ;  /* 0x0000000401007387 */ /* 0x000fe80000100a00 */
[----:B------:R-:W-:Y:S04]  /*19340*/  STL.64 [R1+0x10], R8 ;  /* 0x0000100801007387 */ /* 0x000fe80000100a00 */
[----:B------:R-:W-:Y:S04]  /*19350*/  STL.64 [R1+0x18], R10 ;  /* 0x0000180a01007387 */ /* 0x000fe80000100a00 */
[----:B------:R-:W-:Y:S04]  /*19360*/  STL.64 [R1+0x8], R6 ;  /* 0x0000080601007387 */ /* 0x000fe80000100a00 */
[----:B------:R0:W-:Y:S04]  /*19370*/  STL [R1+0x1bd0], R18 ;  /* 0x001bd01201007387 */ /* 0x0001e80000100800 */
[----:B---3--:R-:W1:Y:S04]  /*19380*/  LDSM.16.MT88.4 R4, [R0+UR7+0x8800] ;  /* 0x008800070004783b */ /* 0x008e680008004200 */
[----:B0-----:R-:W2:Y:S01]  /*19390*/  LDL R18, [R1+0x18] ;  /* 0x0000180001127983 */ /* 0x001ea20000100800 */
[----:B------:R-:W-:-:S02]  /*193a0*/  IMAD.MOV.U32 R8, RZ, RZ, R17 ;  /* 0x000000ffff087224 */ /* 0x000fc400078e0011 */
[----:B------:R-:W-:Y:S02]  /*193b0*/  IMAD.MOV.U32 R9, RZ, RZ, R19 ;  /* 0x000000ffff097224 */ /* 0x000fe400078e0013 */
[----:B------:R-:W-:Y:S02]  /*193c0*/  IMAD.MOV.U32 R10, RZ, RZ, R21 ;  /* 0x000000ffff0a7224 */ /* 0x000fe400078e0015 */
[----:B------:R-:W-:-:S07]  /*193d0*/  IMAD.MOV.U32 R11, RZ, RZ, R23 ;  /* 0x000000ffff0b7224 */ /* 0x000fce00078e0017 */
[----:B-----5:R-:W-:Y:S01]  /*193e0*/  HMMA.16816.F32 R8, R8, R2, R24 ;  /* 0x000000020808723c */ /* 0x020fe20000001818 */
[----:B--2---:R-:W-:Y:S04]  /*193f0*/  STL.64 [R1+0x1bf0], R18 ;  /* 0x001bf01201007387 */ /* 0x004fe80000100a00 */
[----:B------:R0:W-:Y:S04]  /*19400*/  STL.64 [R1+0x1be8], R16 ;  /* 0x001be81001007387 */ /* 0x0001e80000100a00 */
[----:B0-----:R-:W2:Y:S04]  /*19410*/  LDL.LU R16, [R1+0xa0] ;  /* 0x0000a00001107983 */ /* 0x001ea80000300800 */
[----:B------:R-:W2:Y:S04]  /*19420*/  LDL.LU R17, [R1+0xa4] ;  /* 0x0000a40001117983 */ /* 0x000ea80000300800 */
[----:B------:R-:W2:Y:S04]  /*19430*/  LDL.LU R18, [R1+0xa8] ;  /* 0x0000a80001127983 */ /* 0x000ea80000300800 */
[----:B------:R-:W2:Y:S04]  /*19440*/  LDL.LU R19, [R1+0xac] ;  /* 0x0000ac0001137983 */ /* 0x000ea80000300800 */
[----:B-1----:R-:W-:Y:S04]  /*19450*/  STL [R1+0x1bac], R5 ;  /* 0x001bac0501007387 */ /* 0x002fe80000100800 */
[----:B------:R-:W-:Y:S04]  /*19460*/  STL [R1+0x1ba8], R7 ;  /* 0x001ba80701007387 */ /* 0x000fe80000100800 */
[----:B------:R-:W3:Y:S04]  /*19470*/  LDL.LU R27, [R1+0x1bfc] ;  /* 0x001bfc00011b7983 */ /* 0x000ee80000300800 */
[----:B------:R-:W4:Y:S04]  /*19480*/  LDL.LU R25, [R1+0x1bf8] ;  /* 0x001bf80001197983 */ /* 0x000f280000300800 */
[----:B------:R-:W-:Y:S04]  /*19490*/  STL.64 [R1+0x60], R8 ;  /* 0x0000600801007387 */ /* 0x000fe80000100a00 */
[----:B------:R-:W-:Y:S04]  /*194a0*/  STL.64 [R1+0x68], R10 ;  /* 0x0000680a01007387 */ /* 0x000fe80000100a00 */
[----:B------:R-:W0:Y:S01]  /*194b0*/  LDSM.16.MT88.4 R8, [R0+UR7+0x8c00] ;  /* 0x008c00070008783b */ /* 0x000e220008004200 */
[----:B------:R-:W-:Y:S01]  /*194c0*/  F2FP.F16.E4M3.UNPACK_B R2, R29.H1 ;  /* 0x0000001dff02723e */ /* 0x000fe200030006ff */
[----:B------:R-:W-:Y:S01]  /*194d0*/  IMAD.MOV.U32 R26, RZ, RZ, R13 ;  /* 0x000000ffff1a7224 */ /* 0x000fe200078e000d */
[----:B------:R-:W-:Y:S01]  /*194e0*/  F2FP.F16.E4M3.UNPACK_B R3, R28.H1 ;  /* 0x0000001cff03723e */ /* 0x000fe200030006ff */
[----:B0-----:R0:W-:Y:S04]  /*194f0*/  STL [R1+0x1bb4], R9 ;  /* 0x001bb40901007387 */ /* 0x0011e80000100800 */
[----:B0-----:R-:W5:Y:S04]  /*19500*/  LDL R9, [R1+0x8] ;  /* 0x0000080001097983 */ /* 0x001f680000100800 */
[----:B------:R-:W-:Y:S04]  /*19510*/  STL [R1+0x1bb0], R11 ;  /* 0x001bb00b01007387 */ /* 0x000fe80000100800 */
[----:B------:R-:W-:Y:S01]  /*19520*/  STL [R1+0x1b5c], R0 ;  /* 0x001b5c0001007387 */ /* 0x000fe20000100800 */
[----:B----4-:R-:W-:-:S02]  /*19530*/  IMAD.MOV.U32 R24, RZ, RZ, R25 ;  /* 0x000000ffff187224 */ /* 0x010fc400078e0019 */
[----:B---3--:R-:W-:Y:S02]  /*19540*/  IMAD.MOV.U32 R25, RZ, RZ, R27 ;  /* 0x000000ffff197224 */ /* 0x008fe400078e001b */
[----:B------:R-:W-:-:S07]  /*19550*/  IMAD.MOV.U32 R27, RZ, RZ, R15 ;  /* 0x000000ffff1b7224 */ /* 0x000fce00078e000f */
[----:B--2---:R-:W-:Y:S01]  /*19560*/  HMMA.16816.F32 R24, R24, R2, R16 ;  /* 0x000000021818723c */ /* 0x004fe20000001810 */
[----:B------:R-:W2:Y:S04]  /*19570*/  LDL.LU.64 R18, [R1+0x1bf0] ;  /* 0x001bf00001127983 */ /* 0x000ea80000300a00 */
[----:B------:R-:W3:-:S14]  /*19580*/  LDL.LU.64 R16, [R1+0x1be8] ;  /* 0x001be80001107983 */ /* 0x000edc0000300a00 */
[----:B------:R0:W-:Y:S04]  /*19590*/  STL.64 [R1+0x50], R24 ;  /* 0x0000501801007387 */ /* 0x0001e80000100a00 */
[----:B0-----:R-:W4:Y:S04]  /*195a0*/  LDL.LU R24, [R1+0x90] ;  /* 0x0000900001187983 */ /* 0x001f280000300800 */
[----:B------:R-:W4:Y:S01]  /*195b0*/  LDL.LU R25, [R1+0x94] ;  /* 0x0000940001197983 */ /* 0x000f220000300800 */
[----:B------:R-:W-:Y:S02]  /*195c0*/  IMAD.MOV.U32 R29, RZ, RZ, R26 ;  /* 0x000000ffff1d7224 */ /* 0x000fe400078e001a */
[----:B------:R-:W-:-:S02]  /*195d0*/  IMAD.MOV.U32 R28, RZ, RZ, R27 ;  /* 0x000000ffff1c7224 */ /* 0x000fc400078e001b */
[----:B------:R-:W-:Y:S02]  /*195e0*/  IMAD.MOV.U32 R26, RZ, RZ, R14 ;  /* 0x000000ffff1a7224 */ /* 0x000fe400078e000e */
[----:B------:R-:W-:Y:S02]  /*195f0*/  IMAD.MOV.U32 R27, RZ, RZ, R12 ;  /* 0x000000ffff1b7224 */ /* 0x000fe400078e000c */
[----:B------:R-:W-:Y:S02]  /*19600*/  IMAD.MOV.U32 R14, RZ, RZ, R21 ;  /* 0x000000ffff0e7224 */ /* 0x000fe400078e0015 */
[----:B------:R-:W-:Y:S01]  /*19610*/  IMAD.MOV.U32 R15, RZ, RZ, R23 ;  /* 0x000000ffff0f7224 */ /* 0x000fe200078e0017 */
[----:B------:R0:W-:Y:S04]  /*19620*/  STL [R1+0x1bd4], R29 ;  /* 0x001bd41d01007387 */ /* 0x0001e80000100800 */
[----:B0-----:R-:W5:Y:S01]  /*19630*/  LDL R29, [R1+0x10] ;  /* 0x00001000011d7983 */ /* 0x001f620000100800 */
[----:B--2---:R-:W-:-:S02]  /*19640*/  IMAD.MOV.U32 R13, RZ, RZ, R19 ;  /* 0x000000ffff0d7224 */ /* 0x004fc400078e0013 */
[----:B---3--:R-:W-:Y:S02]  /*19650*/  IMAD.MOV.U32 R12, RZ, RZ, R17 ;  /* 0x000000ffff0c7224 */ /* 0x008fe400078e0011 */
[----:B------:R-:W2:Y:S04]  /*19660*/  LDL.LU R17, [R1+0xdc] ;  /* 0x0000dc0001117983 */ /* 0x000ea80000300800 */
[----:B------:R-:W3:Y:S04]  /*19670*/  LDL R19, [R1] ;  /* 0x0000000001137983 */ /* 0x000ee80000100800 */
[----:B------:R-:W2:Y:S04]  /*19680*/  LDL.LU R21, [R1+0xc4] ;  /* 0x0000c40001157983 */ /* 0x000ea80000300800 */
[----:B------:R-:W2:Y:S01]  /*19690*/  LDL.LU R23, [R1+0xcc] ;  /* 0x0000cc0001177983 */ /* 0x000ea20000300800 */
[----:B----4-:R-:W-:Y:S03]  /*196a0*/  HMMA.16816.F32 R12, R12, R2, R24 ;  /* 0x000000020c0c723c */ /* 0x010fe60000001818 */
[----:B------:R-:W4:-:S15]  /*196b0*/  LDL.LU R24, [R1+0x70] ;  /* 0x0000700001187983 */ /* 0x000f1e0000300800 */
[----:B------:R-:W-:Y:S01]  /*196c0*/  NOP ;  /* 0x0000000000007918 */ /* 0x000fe20000000000 */
[----:B------:R5:W-:Y:S04]  /*196d0*/  STL.64 [R1+0x40], R12 ;  /* 0x0000400c01007387 */ /* 0x000be80000100a00 */
[----:B------:R0:W-:Y:S04]  /*196e0*/  STL.64 [R1+0x48], R14 ;  /* 0x0000480e01007387 */ /* 0x0001e80000100a00 */
[----:B------:R-:W4:Y:S04]  /*196f0*/  LDL.LU R25, [R1+0x74] ;  /* 0x0000740001197983 */ /* 0x000f280000300800 */
[----:B------:R-:W2:Y:S04]  /*19700*/  LDL.LU R26, [R1+0x78] ;  /* 0x00007800011a7983 */ /* 0x000ea80000300800 */
[----:B------:R-:W2:Y:S01]  /*19710*/  LDL.LU R27, [R1+0x7c] ;  /* 0x00007c00011b7983 */ /* 0x000ea20000300800 */
[----:B------:R-:W-:Y:S01]  /*19720*/  F2FP.F16.E4M3.UNPACK_B R2, R16 ;  /* 0x00000010ff02723e */ /* 0x000fe200020006ff */
[----:B-----5:R-:W-:-:S02]  /*19730*/  IMAD.MOV.U32 R12, RZ, RZ, R29 ;  /* 0x000000ffff0c7224 */ /* 0x020fc400078e001d */
[----:B------:R-:W-:Y:S02]  /*19740*/  IMAD.MOV.U32 R13, RZ, RZ, R18 ;  /* 0x000000ffff0d7224 */ /* 0x000fe400078e0012 */
[----:B0-----:R-:W-:Y:S01]  /*19750*/  IMAD.MOV.U32 R15, RZ, RZ, R9 ;  /* 0x000000ffff0f7224 */ /* 0x001fe200078e0009 */
[----:B--2---:R-:W-:Y:S04]  /*19760*/  STL.64 [R1+0x1be0], R26 ;  /* 0x001be01a01007387 */ /* 0x004fe80000100a00 */
[----:B----4-:R0:W-:Y:S04]  /*19770*/  STL.64 [R1+0x1bd8], R24 ;  /* 0x001bd81801007387 */ /* 0x0101e80000100a00 */
[----:B0-----:R-:W2:Y:S04]  /*19780*/  LDL.LU R24, [R1+0x80] ;  /* 0x0000800001187983 */ /* 0x001ea80000300800 */
[----:B------:R-:W2:Y:S04]  /*19790*/  LDL.LU R25, [R1+0x84] ;  /* 0x0000840001197983 */ /* 0x000ea80000300800 */
[----:B------:R-:W2:Y:S04]  /*197a0*/  LDL.LU R26, [R1+0x88] ;  /* 0x00008800011a7983 */ /* 0x000ea80000300800 */
[----:B------:R-:W2:Y:S01]  /*197b0*/  LDL.LU R27, [R1+0x8c] ;  /* 0x00008c00011b7983 */ /* 0x000ea20000300800 */
[----:B------:R-:W-:Y:S01]  /*197c0*/  F2FP.F16.E4M3.UNPACK_B R3, R17 ;  /* 0x00000011ff03723e */ /* 0x000fe200020006ff */
[----:B---3--:R-:W-:-:S07]  /*197d0*/  IMAD.MOV.U32 R14, RZ, RZ, R19 ;  /* 0x000000ffff0e7224 */ /* 0x008fce00078e0013 */
[----:B------:R-:W-:Y:S01]  /*197e0*/  HMMA.16816.F32 R20, R12, R2, R20 ;  /* 0x000000020c14723c */ /* 0x000fe20000001814 */
[----:B------:R-:W-:Y:S02]  /*197f0*/  IMAD.MOV.U32 R12, RZ, RZ, R4 ;  /* 0x000000ffff0c7224 */ /* 0x000fe400078e0004 */
[----:B------:R-:W-:Y:S02]  /*19800*/  IMAD.MOV.U32 R13, RZ, RZ, R6 ;  /* 0x000000ffff0d7224 */ /* 0x000fe400078e0006 */
[----:B------:R-:W-:Y:S02]  /*19810*/  IMAD.MOV.U32 R14, RZ, RZ, R8 ;  /* 0x000000ffff0e7224 */ /* 0x000fe400078e0008 */
[----:B------:R-:W-:-:S12]  /*19820*/  IMAD.MOV.U32 R15, RZ, RZ, R10 ;  /* 0x000000ffff0f7224 */ /* 0x000fd800078e000a */
[----:B------:R-:W-:Y:S04]  /*19830*/  STL.64 [R1+0x1b90], R22 ;  /* 0x001b901601007387 */ /* 0x000fe80000100a00 */
[----:B------:R0:W-:Y:S04]  /*19840*/  STL.64 [R1+0x1b88], R20 ;  /* 0x001b881401007387 */ /* 0x0001e80000100a00 */
[----:B0-----:R-:W3:Y:S04]  /*19850*/  LDL.LU R20, [R1+0x30] ;  /* 0x0000300001147983 */ /* 0x001ee80000300800 */
[----:B------:R-:W3:Y:S04]  /*19860*/  LDL.LU R21, [R1+0x34] ;  /* 0x0000340001157983 */ /* 0x000ee80000300800 */
[----:B------:R-:W3:Y:S04]  /*19870*/  LDL.LU R22, [R1+0x38] ;  /* 0x0000380001167983 */ /* 0x000ee80000300800 */
[----:B------:R-:W3:Y:S01]  /*19880*/  LDL.LU R23, [R1+0x3c] ;  /* 0x00003c0001177983 */ /* 0x000ee20000300800 */
[----:B--2---:R-:W-:Y:S03]  /*19890*/  HMMA.16816.F32 R12, R12, R2, R24 ;  /* 0x000000020c0c723c */ /* 0x004fe60000001818 */
[----:B------:R-:W2:Y:S04]  /*198a0*/  LDL.LU.64 R26, [R1+0x1be0] ;  /* 0x001be000011a7983 */ /* 0x000ea80000300a00 */
[----:B------:R-:W2:Y:S04]  /*198b0*/  LDL.LU.64 R24, [R1+0x1bd8] ;  /* 0x001bd80001187983 */ /* 0x000ea80000300a00 */
[----:B------:R-:W4:Y:S04]  /*198c0*/  LDL R2, [R1+0xe8] ;  /* 0x0000e80001027983 */ /* 0x000f280000100800 */
[----:B------:R-:W5:Y:S04]  /*198d0*/  LDL R3, [R1+0xec] ;  /* 0x0000ec0001037983 */ /* 0x000f680000100800 */
[----:B------:R-:W-:-:S02]  /*198e0*/  IMAD.MOV.U32 R11, RZ, RZ, R12 ;  /* 0x000000ffff0b7224 */ /* 0x000fc400078e000c */
[----:B------:R-:W-:Y:S02]  /*198f0*/  IMAD.MOV.U32 R5, RZ, RZ, R13 ;  /* 0x000000ffff057224 */ /* 0x000fe400078e000d */
[----:B------:R-:W-:Y:S02]  /*19900*/  IMAD.MOV.U32 R7, RZ, RZ, R14 ;  /* 0x000000ffff077224 */ /* 0x000fe400078e000e */
[----:B------:R-:W-:Y:S02]  /*19910*/  IMAD.MOV.U32 R0, RZ, RZ, R15 ;  /* 0x000000ffff007224 */ /* 0x000fe400078e000f */
[----:B------:R-:W-:Y:S02]  /*19920*/  IMAD.MOV.U32 R12, RZ, RZ, R29 ;  /* 0x000000ffff0c7224 */ /* 0x000fe400078e001d */
[----:B------:R-:W-:Y:S01]  /*19930*/  IMAD.MOV.U32 R13, RZ, RZ, R18 ;  /* 0x000000ffff0d7224 */ /* 0x000fe200078e0012 */
[----:B------:R-:W2:Y:S01]  /*19940*/  LDL.LU R29, [R1+0x1bd4] ;  /* 0x001bd400011d7983 */ /* 0x000ea20000300800 */
[----:B------:R-:W-:-:S02]  /*19950*/  IMAD.MOV.U32 R14, RZ, RZ, R19 ;  /* 0x000000ffff0e7224 */ /* 0x000fc400078e0013 */
[----:B------:R-:W-:Y:S01]  /*19960*/  IMAD.MOV.U32 R15, RZ, RZ, R9 ;  /* 0x000000ffff0f7224 */ /* 0x000fe200078e0009 */
[----:B------:R-:W2:Y:S01]  /*19970*/  LDL.LU R18, [R1+0x1bd0] ;  /* 0x001bd00001127983 */ /* 0x000ea20000300800 */
[----:B----4-:R-:W-:Y:S02]  /*19980*/  F2FP.F16.E4M3.UNPACK_B R2, R2 ;  /* 0x00000002ff02723e */ /* 0x010fe400020006ff */
[----:B-----5:R-:W-:-:S07]  /*19990*/  F2FP.F16.E4M3.UNPACK_B R3, R3 ;  /* 0x00000003ff03723e */ /* 0x020fce00020006ff */
[----:B---3--:R-:W-:Y:S01]  /*199a0*/  HMMA.16816.F32 R20, R12, R2, R20 ;  /* 0x000000020c14723c */ /* 0x008fe20000001814 */
[----:B------:R-:W-:Y:S02]  /*199b0*/  IMAD.MOV.U32 R12, RZ, RZ, R4 ;  /* 0x000000ffff0c7224 */ /* 0x000fe400078e0004 */
[----:B------:R-:W-:Y:S02]  /*199c0*/  IMAD.MOV.U32 R13, RZ, RZ, R6 ;  /* 0x000000ffff0d7224 */ /* 0x000fe400078e0006 */
[----:B------:R-:W-:Y:S02]  /*199d0*/  IMAD.MOV.U32 R14, RZ, RZ, R8 ;  /* 0x000000ffff0e7224 */ /* 0x000fe400078e0008 */
[----:B------:R-:W-:-:S07]  /*199e0*/  IMAD.MOV.U32 R15, RZ, RZ, R10 ;  /* 0x000000ffff0f7224 */ /* 0x000fce00078e000a */
[----:B--2---:R-:W-:Y:S05]  /*199f0*/  HMMA.16816.F32 R24, R12, R2, R24 ;  /* 0x000000020c18723c */ /* 0x004fea0000001818 */
[----:B------:R0:W-:Y:S01]  /*19a00*/  STL.64 [R1+0x30], R20 ;  /* 0x0000301401007387 */ /* 0x0001e20000100a00 */
[----:B------:R-:W-:-:S03]  /*19a10*/  IMAD.MOV.U32 R9, RZ, RZ, R23 ;  /* 0x000000ffff097224 */ /* 0x000fc600078e0017 */
[----:B------:R1:W-:Y:S04]  /*19a20*/  STL [R1+0x38], R22 ;  /* 0x0000381601007387 */ /* 0x0003e80000100800 */
[----:B0-----:R-:W2:Y:S04]  /*19a30*/  LDL.LU R20, [R1+0xb0] ;  /* 0x0000b00001147983 */ /* 0x001ea80000300800 */
[----:B------:R-:W2:Y:S04]  /*19a40*/  LDL.LU R21, [R1+0xb4] ;  /* 0x0000b40001157983 */ /* 0x000ea80000300800 */
[----:B-1----:R-:W2:Y:S04]  /*19a50*/  LDL.LU R22, [R1+0xb8] ;  /* 0x0000b80001167983 */ /* 0x002ea80000300800 */
[----:B------:R-:W2:Y:S04]  /*19a60*/  LDL.LU R23, [R1+0xbc] ;  /* 0x0000bc0001177983 */ /* 0x000ea80000300800 */
[----:B------:R0:W-:Y:S04]  /*19a70*/  STL.64 [R1+0x1b70], R26 ;  /* 0x001b701a01007387 */ /* 0x0001e80000100a00 */
[----:B0-----:R-:W3:Y:S04]  /*19a80*/  LDL.LU R26, [R1] ;  /* 0x00000000011a7983 */ /* 0x001ee80000300800 */
[----:B------:R-:W4:Y:S04]  /*19a90*/  LDL.LU R27, [R1+0x8] ;  /* 0x00000800011b7983 */ /* 0x000f280000300800 */
[----:B------:R0:W-:Y:S04]  /*19aa0*/  STL.64 [R1+0x1b68], R24 ;  /* 0x001b681801007387 */ /* 0x0001e80000100a00 */
[----:B0-----:R-:W5:Y:S04]  /*19ab0*/  LDL.LU R24, [R1+0x10] ;  /* 0x0000100001187983 */ /* 0x001f680000300800 */
[----:B------:R-:W2:Y:S04]  /*19ac0*/  LDL.LU R25, [R1+0x18] ;  /* 0x0000180001197983 */ /* 0x000ea80000300800 */
[----:B------:R-:W2:Y:S04]  /*19ad0*/  LDL R19, [R1+0xc] ;  /* 0x00000c0001137983 */ /* 0x000ea80000100800 */
[----:B--2---:R-:W-:Y:S04]  /*19ae0*/  STL.64 [R1+0x1ba0], R18 ;  /* 0x001ba01201007387 */ /* 0x004fe80000100a00 */
[----:B------:R0:W-:Y:S04]  /*19af0*/  STL.64 [R1+0x1b98], R16 ;  /* 0x001b981001007387 */ /* 0x0001e80000100a00 */
[----:B0-----:R-:W2:Y:S04]  /*19b00*/  LDL.LU R16, [R1+0x50] ;  /* 0x0000500001107983 */ /* 0x001ea80000300800 */
[----:B------:R-:W2:Y:S01]  /*19b10*/  LDL.LU R17, [R1+0x54] ;  /* 0x0000540001117983 */ /* 0x000ea20000300800 */
[----:B------:R-:W-:-:S02]  /*19b20*/  IMAD.MOV.U32 R18, RZ, RZ, R29 ;  /* 0x000000ffff127224 */ /* 0x000fc400078e001d */
[----:B------:R-:W-:Y:S01]  /*19b30*/  IMAD.MOV.U32 R19, RZ, RZ, R28 ;  /* 0x000000ffff137224 */ /* 0x000fe200078e001c */
[----:B------:R-:W2:Y:S04]  /*19b40*/  LDL.LU R29, [R1+0x1bcc] ;  /* 0x001bcc00011d7983 */ /* 0x000ea80000300800 */
[----:B------:R-:W2:Y:S04]  /*19b50*/  LDL.LU R28, [R1+0x1bc8] ;  /* 0x001bc800011c7983 */ /* 0x000ea80000300800 */
[----:B------:R-:W-:Y:S01]  /*19b60*/  STL.64 [R1+0x1bc0], R18 ;  /* 0x001bc01201007387 */ /* 0x000fe20000100a00 */
[----:B-----5:R-:W-:-:S02]  /*19b70*/  IMAD.MOV.U32 R12, RZ, RZ, R24 ;  /* 0x000000ffff0c7224 */ /* 0x020fc400078e0018 */
[----:B------:R-:W-:Y:S02]  /*19b80*/  IMAD.MOV.U32 R13, RZ, RZ, R25 ;  /* 0x000000ffff0d7224 */ /* 0x000fe400078e0019 */
[----:B---3--:R-:W-:Y:S02]  /*19b90*/  IMAD.MOV.U32 R14, RZ, RZ, R26 ;  /* 0x000000ffff0e7224 */ /* 0x008fe400078e001a */
[----:B----4-:R-:W-:Y:S01]  /*19ba0*/  IMAD.MOV.U32 R15, RZ, RZ, R27 ;  /* 0x000000ffff0f7224 */ /* 0x010fe200078e001b */
[----:B--2---:R0:W-:Y:S04]  /*19bb0*/  STL.64 [R1+0x1bb8], R16 ;  /* 0x001bb81001007387 */ /* 0x0041e80000100a00 */
[----:B0-----:R-:W2:Y:S04]  /*19bc0*/  LDL.LU R16, [R1+0x60] ;  /* 0x0000600001107983 */ /* 0x001ea80000300800 */
[----:B------:R-:W2:Y:S04]  /*19bd0*/  LDL.LU R17, [R1+0x64] ;  /* 0x0000640001117983 */ /* 0x000ea80000300800 */
[----:B------:R-:W2:Y:S04]  /*19be0*/  LDL.LU R18, [R1+0x68] ;  /* 0x0000680001127983 */ /* 0x000ea80000300800 */
[----:B------:R-:W2:Y:S01]  /*19bf0*/  LDL.LU R19, [R1+0x6c] ;  /* 0x00006c0001137983 */ /* 0x000ea20000300800 */
[----:B------:R-:W-:-:S02]  /*19c00*/  F2FP.F16.E4M3.UNPACK_B R2, R28 ;  /* 0x0000001cff02723e */ /* 0x000fc400020006ff */
[----:B------:R-:W-:-:S07]  /*19c10*/  F2FP.F16.E4M3.UNPACK_B R3, R29 ;  /* 0x0000001dff03723e */ /* 0x000fce00020006ff */
[----:B------:R-:W-:Y:S01]  /*19c20*/  HMMA.16816.F32 R12, R12, R2, R20 ;  /* 0x000000020c0c723c */ /* 0x000fe20000001814 */
[----:B------:R-:W3:-:S15]  /*19c30*/  LDL.LU R20, [R1+0x40] ;  /* 0x0000400001147983 */ /* 0x000ede0000300800 */
[----:B------:R-:W-:-:S03]  /*19c40*/  NOP ;  /* 0x0000000000007918 */ /* 0x000fc60000000000 */
[----:B------:R0:W-:Y:S04]  /*19c50*/  STL.64 [R1+0x70], R12 ;  /* 0x0000700c01007387 */ /* 0x0001e80000100a00 */
[----:B------:R1:W-:Y:S04]  /*19c60*/  STL.64 [R1+0x78], R14 ;  /* 0x0000780e01007387 */ /* 0x0003e80000100a00 */
[----:B------:R-:W3:Y:S01]  /*19c70*/  LDL.LU R21, [R1+0x44] ;  /* 0x0000440001157983 */ /* 0x000ee20000300800 */
[----:B0-----:R-:W-:-:S03]  /*19c80*/  IMAD.MOV.U32 R12, RZ, RZ, R4 ;  /* 0x000000ffff0c7224 */ /* 0x001fc600078e0004 */
[----:B------:R-:W3:Y:S01]  /*19c90*/  LDL.LU R22, [R1+0x48] ;  /* 0x0000480001167983 */ /* 0x000ee20000300800 */
[----:B------:R-:W-:Y:S02]  /*19ca0*/  IMAD.MOV.U32 R13, RZ, RZ, R6 ;  /* 0x000000ffff0d7224 */ /* 0x000fe400078e0006 */
[----:B-1----:R-:W-:Y:S01]  /*19cb0*/  IMAD.MOV.U32 R14, RZ, RZ, R8 ;  /* 0x000000ffff0e7224 */ /* 0x002fe200078e0008 */
[----:B------:R-:W3:Y:S01]  /*19cc0*/  LDL.LU R23, [R1+0x4c] ;  /* 0x00004c0001177983 */ /* 0x000ee20000300800 */
[----:B------:R-:W-:-:S07]  /*19cd0*/  IMAD.MOV.U32 R15, RZ, RZ, R10 ;  /* 0x000000ffff0f7224 */ /* 0x000fce00078e000a */
[----:B--2---:R-:W-:Y:S01]  /*19ce0*/  HMMA.16816.F32 R12, R12, R2, R16 ;  /* 0x000000020c0c723c */ /* 0x004fe20000001810 */
[----:B------:R-:W2:Y:S04]  /*19cf0*/  LDL.LU.64 R18, [R1+0x1bc0] ;  /* 0x001bc00001127983 */ /* 0x000ea80000300a00 */
[----:B------:R-:W2:Y:S04]  /*19d00*/  LDL.LU.64 R16, [R1+0x1bb8] ;  /* 0x001bb80001107983 */ /* 0x000ea80000300a00 */
[----:B------:R-:W4:Y:S04]  /*19d10*/  LDL R2, [R1+0x108] ;  /* 0x0001080001027983 */ /* 0x000f280000100800 */
[----:B------:R-:W5:Y:S06]  /*19d20*/  LDL R3, [R1+0x10c] ;  /* 0x00010c0001037983 */ /* 0x000f6c0000100800 */
[----:B------:R0:W-:Y:S04]  /*19d30*/  STL.64 [R1+0x80], R12 ;  /* 0x0000800c01007387 */ /* 0x0001e80000100a00 */
[----:B------:R1:W-:Y:S01]  /*19d40*/  STL.64 [R1+0x88], R14 ;  /* 0x0000880e01007387 */ /* 0x0003e20000100a00 */
[----:B0-----:R-:W-:-:S02]  /*19d50*/  IMAD.MOV.U32 R12, RZ, RZ, R24 ;  /* 0x000000ffff0c7224 */ /* 0x001fc400078e0018 */
[----:B------:R-:W-:Y:S01]  /*19d60*/  IMAD.MOV.U32 R13, RZ, RZ, R25 ;  /* 0x000000ffff0d7224 */ /* 0x000fe200078e0019 */
[----:B------:R-:W3:Y:S01]  /*19d70*/  LDL.LU R24, [R1+0x30] ;  /* 0x0000300001187983 */ /* 0x000ee20000300800 */
[----:B-1----:R-:W-:-:S03]  /*19d80*/  IMAD.MOV.U32 R14, RZ, RZ, R26 ;  /* 0x000000ffff0e7224 */ /* 0x002fc600078e001a */
[----:B------:R-:W3:Y:S04]  /*19d90*/  LDL.LU R25, [R1+0x34] ;  /* 0x0000340001197983 */ /* 0x000ee80000300800 */
[----:B------:R-:W3:Y:S01]  /*19da0*/  LDL.LU R26, [R1+0x38] ;  /* 0x00003800011a7983 */ /* 0x000ee20000300800 */
[----:B------:R-:W-:Y:S02]  /*19db0*/  IMAD.MOV.U32 R15, RZ, RZ, R27 ;  /* 0x000000ffff0f7224 */ /* 0x000fe400078e001b */
[----:B------:R-:W-:Y:S02]  /*19dc0*/  IMAD.MOV.U32 R27, RZ, RZ, R9 ;  /* 0x000000ffff1b7224 */ /* 0x000fe400078e0009 */
[----:B------:R-:W3:Y:S01]  /*19dd0*/  LDL.LU R9, [R1+0x1bb4] ;  /* 0x001bb40001097983 */ /* 0x000ee20000300800 */
[----:B----4-:R-:W-:-:S02]  /*19de0*/  F2FP.F16.E4M3.UNPACK_B R2, R2 ;  /* 0x00000002ff02723e */ /* 0x010fc400020006ff */
[----:B-----5:R-:W-:-:S07]  /*19df0*/  F2FP.F16.E4M3.UNPACK_B R3, R3 ;  /* 0x00000003ff03723e */ /* 0x020fce00020006ff */
[----:B--2---:R-:W-:Y:S01]  /*19e00*/  HMMA.16816.F32 R12, R12, R2, R16 ;  /* 0x000000020c0c723c */ /* 0x004fe20000001810 */
[----:B---3--:R0:W-:Y:S04]  /*19e10*/  STL.64 [R1+0x1b80], R26 ;  /* 0x001b801a01007387 */ /* 0x0081e80000100a00 */
[----:B------:R1:W-:Y:S01]  /*19e20*/  STL.64 [R1+0x1b78], R24 ;  /* 0x001b781801007387 */ /* 0x0003e20000100a00 */
[----:B0-----:R-:W-:Y:S02]  /*19e30*/  IMAD.MOV.U32 R26, RZ, RZ, R7 ;  /* 0x000000ffff1a7224 */ /* 0x001fe400078e0007 */
[----:B-1----:R-:W-:Y:S02]  /*19e40*/  IMAD.MOV.U32 R24, RZ, RZ, R11 ;  /* 0x000000ffff187224 */ /* 0x002fe400078e000b */
[----:B------:R-:W2:Y:S01]  /*19e50*/  LDL.LU R11, [R1+0x1bb0] ;  /* 0x001bb000010b7983 */ /* 0x000ea20000300800 */
[----:B------:R-:W-:-:S02]  /*19e60*/  IMAD.MOV.U32 R25, RZ, RZ, R5 ;  /* 0x000000ffff197224 */ /* 0x000fc400078e0005 */
[----:B------:R-:W-:Y:S01]  /*19e70*/  IMAD.MOV.U32 R27, RZ, RZ, R0 ;  /* 0x000000ffff1b7224 */ /* 0x000fe200078e0000 */
[----:B------:R-:W3:Y:S05]  /*19e80*/  LDL.LU R5, [R1+0x1bac] ;  /* 0x001bac0001057983 */ /* 0x000eea0000300800 */
[----:B------:R-:W-:Y:S01]  /*19e90*/  IMAD.MOV.U32 R0, RZ, RZ, R15 ;  /* 0x000000ffff007224 */ /* 0x000fe200078e000f */
[----:B------:R-:W4:Y:S04]  /*19ea0*/  LDL.LU R7, [R1+0x1ba8] ;  /* 0x001ba80001077983 */ /* 0x000f280000300800 */
[----:B------:R-:W5:Y:S01]  /*19eb0*/  LDL.LU.64 R18, [R1+0x1ba0] ;  /* 0x001ba00001127983 */ /* 0x000f620000300a00 */
[----:B------:R-:W-:-:S03]  /*19ec0*/  IMAD.MOV.U32 R15, RZ, RZ, R10 ;  /* 0x000000ffff0f7224 */ /* 0x000fc600078e000a */
[----:B------:R-:W2:Y:S04]  /*19ed0*/  LDL.LU.64 R16, [R1+0x1b98] ;  /* 0x001b980001107983 */ /* 0x000ea80000300a00 */
[----:B------:R0:W-:Y:S04]  /*19ee0*/  STL.64 [R1+0xb0], R12 ;  /* 0x0000b00c01007387 */ /* 0x0001e80000100a00 */
[----:B------:R1:W-:Y:S04]  /*19ef0*/  STL [R1+0xb8], R14 ;  /* 0x0000b80e01007387 */ /* 0x0003e80000100800 */
[----:B------:R1:W-:Y:S01]  /*19f00*/  STL [R1+0x1b60], R0 ;  /* 0x001b600001007387 */ /* 0x0003e20000100800 */
[----:B0-----:R-:W-:-:S02]  /*19f10*/  IMAD.MOV.U32 R12, RZ, RZ, R4 ;  /* 0x000000ffff0c7224 */ /* 0x001fc400078e0004 */
[----:B------:R-:W-:Y:S02]  /*19f20*/  IMAD.MOV.U32 R13, RZ, RZ, R6 ;  /* 0x000000ffff0d7224 */ /* 0x000fe400078e0006 */
[----:B-1----:R-:W-:Y:S01]  /*19f30*/  IMAD.MOV.U32 R14, RZ, RZ, R8 ;  /* 0x000000ffff0e7224 */ /* 0x002fe200078e0008 */
[----:B------:R-:W3:Y:S04]  /*19f40*/  LDL R6, [R1+0x1c] ;  /* 0x00001c0001067983 */ /* 0x000ee80000100800 */
[----:B------:R-:W4:Y:S02]  /*19f50*/  LDL R0, [R1+0x14] ;  /* 0x0000140001007983 */ /* 0x000f240000100800 */
[----:B------:R-:W-:Y:S02]  /*19f60*/  HMMA.16816.F32 R12, R12, R2, R20 ;  /* 0x000000020c0c723c */ /* 0x000fe40000001814 */
[----:B------:R-:W4:Y:S04]  /*19f70*/  LDL.LU R8, [R1+0xec] ;  /* 0x0000ec0001087983 */ /* 0x000f280000300800 */
[----:B------:R-:W4:Y:S04]  /*19f80*/  LDL.LU R10, [R1+0xe8] ;  /* 0x0000e800010a7983 */ /* 0x000f280000300800 */
[----:B------:R-:W4:Y:S04]  /*19f90*/  LDL.LU.64 R22, [R1+0x1b90] ;  /* 0x001b900001167983 */ /* 0x000f280000300a00 */
[----:B------:R-:W4:Y:S05]  /*19fa0*/  LDL.LU.64 R20, [R1+0x1b88] ;  /* 0x001b880001147983 */ /* 0x000f2a0000300a00 */
[----:B------:R-:W-:Y:S04]  /*19fb0*/  STL.64 [R1+0x40], R12 ;  /* 0x0000400c01007387 */ /* 0x000fe80000100a00 */
[----:B------:R5:W-:Y:S04]  /*19fc0*/  STL.64 [R1+0x48], R14 ;  /* 0x0000480e01007387 */ /* 0x000be80000100a00 */
[----:B------:R-:W4:Y:S01]  /*19fd0*/  LDL R4, [R1+0x124] ;  /* 0x0001240001047983 */ /* 0x000f220000100800 */
[----:B-----5:R-:W-:-:S02]  /*19fe0*/  IMAD.MOV.U32 R14, RZ, RZ, R18 ;  /* 0x000000ffff0e7224 */ /* 0x020fc400078e0012 */
[----:B------:R-:W-:Y:S01]  /*19ff0*/  IMAD.MOV.U32 R15, RZ, RZ, R19 ;  /* 0x000000ffff0f7224 */ /* 0x000fe200078e0013 */
[----:B--2---:R-:W-:Y:S02]  /*1a000*/  F2FP.F16.E4M3.UNPACK_B R16, R16.H1 ;  /* 0x00000010ff10723e */ /* 0x004fe400030006ff */
[----:B------:R-:W-:Y:S01]  /*1a010*/  F2FP.F16.E4M3.UNPACK_B R17, R17.H1 ;  /* 0x00000011ff11723e */ /* 0x000fe200030006ff */
[----:B---3--:R-:W-:Y:S02]  /*1a020*/  IMAD.MOV.U32 R13, RZ, RZ, R6 ;  /* 0x000000ffff0d7224 */ /* 0x008fe400078e0006 */
[----:B----4-:R-:W-:-:S07]  /*1a030*/  IMAD.MOV.U32 R12, RZ, RZ, R0 ;  /* 0x000000ffff0c7224 */ /* 0x010fce00078e0000 */
[----:B------:R-:W-:Y:S01]  /*1a040*/  HMMA.16816.F32 R12, R12, R16, R20 ;  /* 0x000000100c0c723c */ /* 0x000fe20000001814 */
[----:B------:R-:W2:-:S15]  /*1a050*/  LDL R23, [R1+0x120] ;  /* 0x0001200001177983 */ /* 0x000e9e0000100800 */
[----:B------:R-:W-:-:S03]  /*1a060*/  NOP ;  /* 0x0000000000007918 */ /* 0x000fc60000000000 */
[----:B------:R0:W-:Y:S04]  /*1a070*/  STL.64 [R1+0xa0], R12 ;  /* 0x0000a00c01007387 */ /* 0x0001e80000100a00 */
[----:B------:R1:W-:Y:S01]  /*1a080*/  STL.64 [R1+0xa8], R14 ;  /* 0x0000a80e01007387 */ /* 0x0003e20000100a00 */
[----:B0-----:R-:W-:Y:S02]  /*1a090*/  IMAD.MOV.U32 R12, RZ, RZ, R5 ;  /* 0x000000ffff0c7224 */ /* 0x001fe400078e0005 */
[----:B------:R-:W-:Y:S02]  /*1a0a0*/  IMAD.MOV.U32 R13, RZ, RZ, R7 ;  /* 0x000000ffff0d7224 */ /* 0x000fe400078e0007 */
[----:B-1----:R-:W-:Y:S02]  /*1a0b0*/  IMAD.MOV.U32 R14, RZ, RZ, R9 ;  /* 0x000000ffff0e7224 */ /* 0x002fe400078e0009 */
[----:B------:R-:W-:-:S07]  /*1a0c0*/  IMAD.MOV.U32 R15, RZ, RZ, R11 ;  /* 0x000000ffff0f7224 */ /* 0x000fce00078e000b */
[----:B------:R-:W-:Y:S01]  /*1a0d0*/  HMMA.16816.F32 R12, R12, R16, R24 ;  /* 0x000000100c0c723c */ /* 0x000fe20000001818 */
[----:B------:R-:W3:Y:S04]  /*1a0e0*/  LDL.LU.64 R26, [R1+0x1b80] ;  /* 0x001b8000011a7983 */ /* 0x000ee80000300a00 */
[----:B------:R-:W3:Y:S01]  /*1a0f0*/  LDL.LU.64 R24, [R1+0x1b78] ;  /* 0x001b780001187983 */ /* 0x000ee20000300a00 */
[----:B------:R-:W-:Y:S02]  /*1a100*/  F2FP.F16.E4M3.UNPACK_B R2, R10.H1 ;  /* 0x0000000aff02723e */ /* 0x000fe400030006ff */
[----:B------:R-:W-:-:S11]  /*1a110*/  F2FP.F16.E4M3.UNPACK_B R3, R8.H1 ;  /* 0x00000008ff03723e */ /* 0x000fd600030006ff */
[----:B------:R0:W-:Y:S04]  /*1a120*/  STL.64 [R1+0x60], R12 ;  /* 0x0000600c01007387 */ /* 0x0001e80000100a00 */
[----:B------:R1:W-:Y:S01]  /*1a130*/  STL.64 [R1+0x68], R14 ;  /* 0x0000680e01007387 */ /* 0x0003e20000100a00 */
[----:B0-----:R-:W-:Y:S02]  /*1a140*/  IMAD.MOV.U32 R12, RZ, RZ, R0 ;  /* 0x000000ffff0c7224 */ /* 0x001fe400078e0000 */
[----:B------:R-:W-:Y:S02]  /*1a150*/  IMAD.MOV.U32 R13, RZ, RZ, R6 ;  /* 0x000000ffff0d7224 */ /* 0x000fe400078e0006 */
[----:B-1----:R-:W-:Y:S02]  /*1a160*/  IMAD.MOV.U32 R14, RZ, RZ, R18 ;  /* 0x000000ffff0e7224 */ /* 0x002fe400078e0012 */
[----:B------:R-:W-:-:S07]  /*1a170*/  IMAD.MOV.U32 R15, RZ, RZ, R19 ;  /* 0x000000ffff0f7224 */ /* 0x000fce00078e0013 */
[----:B---3--:R-:W-:Y:S01]  /*1a180*/  HMMA.16816.F32 R12, R12, R2, R24 ;  /* 0x000000020c0c723c */ /* 0x008fe20000001818 */
[----:B------:R-:W3:Y:S04]  /*1a190*/  LDL.LU.64 R26, [R1+0x1b70] ;  /* 0x001b7000011a7983 */ /* 0x000ee80000300a00 */
[----:B------:R-:W3:-:S14]  /*1a1a0*/  LDL.LU.64 R24, [R1+0x1b68] ;  /* 0x001b680001187983 */ /* 0x000edc0000300a00 */
[----:B------:R0:W-:Y:S04]  /*1a1b0*/  STL.64 [R1+0x30], R12 ;  /* 0x0000300c01007387 */ /* 0x0001e80000100a00 */
[----:B------:R1:W-:Y:S01]  /*1a1c0*/  STL.64 [R1+0x38], R14 ;  /* 0x0000380e01007387 */ /* 0x0003e20000100a00 */
[----:B0-----:R-:W-:Y:S02]  /*1a1d0*/  IMAD.MOV.U32 R12, RZ, RZ, R5 ;  /* 0x000000ffff0c7224 */ /* 0x001fe400078e0005 */
[----:B------:R-:W-:Y:S02]  /*1a1e0*/  IMAD.MOV.U32 R13, RZ, RZ, R7 ;  /* 0x000000ffff0d7224 */ /* 0x000fe400078e0007 */
[----:B-1----:R-:W-:Y:S02]  /*1a1f0*/  IMAD.MOV.U32 R14, RZ, RZ, R9 ;  /* 0x000000ffff0e7224 */ /* 0x002fe400078e0009 */
[----:B------:R-:W-:-:S07]  /*1a200*/  IMAD.MOV.U32 R15, RZ, RZ, R11 ;  /* 0x000000ffff0f7224 */ /* 0x000fce00078e000b */
[----:B---3--:R-:W-:-:S15]  /*1a210*/  HMMA.16816.F32 R12, R12, R2, R24 ;  /* 0x000000020c0c723c */ /* 0x008fde0000001818 */
[----:B------:R-:W-:-:S04]  /*1a220*/  NOP ;  /* 0x0000000000007918 */ /* 0x000fc80000000000 */
[----:B------:R-:W-:Y:S04]  /*1a230*/  STL [R1+0x54], R13 ;  /* 0x0000540d01007387 */ /* 0x000fe80000100800 */
[----:B------:R-:W-:Y:S04]  /*1a240*/  STL [R1+0x5c], R15 ;  /* 0x00005c0f01007387 */ /* 0x000fe80000100800 */
[----:B------:R-:W3:Y:S04]  /*1a250*/  LDL.LU R24, [R1+0x70] ;  /* 0x0000700001187983 */ /* 0x000ee80000300800 */
[----:B------:R-:W3:Y:S04]  /*1a260*/  LDL.LU R25, [R1+0x74] ;  /* 0x0000740001197983 */ /* 0x000ee80000300800 */
[----:B------:R-:W3:Y:S04]  /*1a270*/  LDL.LU R26, [R1+0x78] ;  /* 0x00007800011a7983 */ /* 0x000ee80000300800 */
[----:B------:R-:W3:Y:S01]  /*1a280*/  LDL.LU R27, [R1+0x7c] ;  /* 0x00007c00011b7983 */ /* 0x000ee20000300800 */
[----:B------:R-:W-:-:S05]  /*1a290*/  IMAD.MOV.U32 R8, RZ, RZ, R12 ;  /* 0x000000ffff087224 */ /* 0x000fca00078e000c */
[----:B------:R2:W-:Y:S01]  /*1a2a0*/  STL [R1+0x1b58], R8 ;  /* 0x001b580801007387 */ /* 0x0005e20000100800 */
[----:B------:R-:W-:Y:S01]  /*1a2b0*/  IMAD.MOV.U32 R10, RZ, RZ, R14 ;  /* 0x000000ffff0a7224 */ /* 0x000fe200078e000e */
[----:B--2---:R-:W-:Y:S02]  /*1a2c0*/  LOP3.LUT R8, R23, 0x40, RZ, 0x3c, !PT ;  /* 0x0000004017087812 */ /* 0x004fe400078e3cff */
[----:B------:R-:W0:Y:S04]  /*1a2d0*/  LDSM.16.MT88.4 R20, [R4+UR7+0x9000] ;  /* 0x009000070414783b */ /* 0x000e280008004200 */
[----:B------:R-:W1:Y:S01]  /*1a2e0*/  LDSM.16.M88.4 R12, [R8+UR7] ;  /* 0x00000007080c783b */ /* 0x000e620008000200 */
[----:B------:R-:W-:-:S03]  /*1a2f0*/  IMAD.MOV.U32 R16, RZ, RZ, R0 ;  /* 0x000000ffff107224 */ /* 0x000fc600078e0000 */
[----:B------:R-:W2:Y:S04]  /*1a300*/  LDL.LU R0, [R1+0x1b60] ;  /* 0x001b600001007983 */ /* 0x000ea80000300800 */
[----:B------:R-:W-:Y:S01]  /*1a310*/  STL [R1+0x128], R8 ;  /* 0x0001280801007387 */ /* 0x000fe20000100800 */
[----:B------:R-:W-:Y:S01]  /*1a320*/  F2FP.F16.E4M3.UNPACK_B R28, R28.H1 ;  /* 0x0000001cff1c723e */ /* 0x000fe200030006ff */
[----:B------:R-:W-:Y:S01]  /*1a330*/  IMAD.MOV.U32 R17, RZ, RZ, R6 ;  /* 0x000000ffff117224 */ /* 0x000fe200078e0006 */
[----:B------:R-:W-:Y:S01]  /*1a340*/  F2FP.F16.E4M3.UNPACK_B R29, R29.H1 ;  /* 0x0000001dff1d723e */ /* 0x000fe200030006ff */
[----:B0-----:R-:W-:Y:S04]  /*1a350*/  STL [R1+0x1aec], R21 ;  /* 0x001aec1501007387 */ /* 0x001fe80000100800 */
[----:B-1----:R-:W-:Y:S04]  /*1a360*/  STL.64 [R1+0x110], R12 ;  /* 0x0001100c01007387 */ /* 0x002fe80000100a00 */
[----:B------:R-:W-:Y:S04]  /*1a370*/  STL.64 [R1+0x118], R14 ;  /* 0x0001180e01007387 */ /* 0x000fe80000100a00 */
[----:B------:R-:W0:Y:S04]  /*1a380*/  LDSM.16.MT88.4 R12, [R4+UR7+0x9400] ;  /* 0x00940007040c783b */ /* 0x000e280008004200 */
[----:B------:R-:W-:Y:S04]  /*1a390*/  STL [R1+0x1ae8], R23 ;  /* 0x001ae81701007387 */ /* 0x000fe80000100800 */
[----:B------:R-:W4:Y:S04]  /*1a3a0*/  LDL.LU R2, [R1+0x108] ;  /* 0x0001080001027983 */ /* 0x000f280000300800 */
[----:B------:R-:W5:Y:S04]  /*1a3b0*/  LDL.LU R3, [R1+0x10c] ;  /* 0x00010c0001037983 */ /* 0x000f680000300800 */
[----:B0-----:R-:W-:Y:S04]  /*1a3c0*/  STL [R1+0x1aa4], R13 ;  /* 0x001aa40d01007387 */ /* 0x001fe80000100800 */
[----:B------:R-:W-:Y:S04]  /*1a3d0*/  STL [R1+0x1aa0], R15 ;  /* 0x001aa00f01007387 */ /* 0x000fe80000100800 */
[----:B------:R-:W-:Y:S04]  /*1a3e0*/  STL [R1+0x1b3c], R14 ;  /* 0x001b3c0e01007387 */ /* 0x000fe80000100800 */
[----:B------:R0:W-:Y:S02]  /*1a3f0*/  STL [R1+0x1b38], R12 ;  /* 0x001b380c01007387 */ /* 0x0001e40000100800 */
[----:B0-----:R-:W-:Y:S01]  /*1a400*/  IMAD.MOV.U32 R12, RZ, RZ, R5 ;  /* 0x000000ffff0c7224 */ /* 0x001fe200078e0005 */
[----:B---3--:R-:W-:-:S15]  /*1a410*/  HMMA.16816.F32 R16, R16, R28, R24 ;  /* 0x0000001c1010723c */ /* 0x008fde0000001818 */
[----:B------:R-:W-:-:S04]  /*1a420*/  NOP ;  /* 0x0000000000007918 */ /* 0x000fc80000000000 */
[----:B------:R-:W-:Y:S04]  /*1a430*/  STL.64 [R1+0x90], R16 ;  /* 0x0000901001007387 */ /* 0x000fe80000100a00 */
[----:B------:R-:W-:Y:S04]  /*1a440*/  STL.64 [R1+0x98], R18 ;  /* 0x0000981201007387 */ /* 0x000fe80000100a00 */
[----:B------:R-:W-:Y:S04]  /*1a450*/  STL [R1+0x1b44], R7 ;  /* 0x001b440701007387 */ /* 0x000fe80000100800 */
[----:B------:R0:W-:Y:S04]  /*1a460*/  STL [R1+0x1b40], R5 ;  /* 0x001b400501007387 */ /* 0x0001e80000100800 */
[----:B------:R-:W3:Y:S04]  /*1a470*/  LDL.LU R4, [R1+0xb0] ;  /* 0x0000b00001047983 */ /* 0x000ee80000300800 */
[----:B0-----:R-:W3:Y:S04]  /*1a480*/  LDL.LU R5, [R1+0xb4] ;  /* 0x0000b40001057983 */ /* 0x001ee80000300800 */
[----:B------:R-:W3:Y:S01]  /*1a490*/  LDL.LU R6, [R1+0xb8] ;  /* 0x0000b80001067983 */ /* 0x000ee20000300800 */
[----:B------:R-:W-:-:S02]  /*1a4a0*/  IMAD.MOV.U32 R13, RZ, RZ, R7 ;  /* 0x000000ffff0d7224 */ /* 0x000fc400078e0007 */
[----:B--2---:R-:W-:Y:S02]  /*1a4b0*/  IMAD.MOV.U32 R7, RZ, RZ, R0 ;  /* 0x000000ffff077224 */ /* 0x004fe400078e0000 */
[----:B------:R-:W2:Y:S04]  /*1a4c0*/  LDL.LU R0, [R1+0x1b5c] ;  /* 0x001b5c0001007983 */ /* 0x000ea80000300800 */
[----:B---3--:R-:W-:Y:S04]  /*1a4d0*/  STL.64 [R1+0x1b50], R6 ;  /* 0x001b500601007387 */ /* 0x008fe80000100a00 */
[----:B------:R0:W-:Y:S04]  /*1a4e0*/  STL.64 [R1+0x1b48], R4 ;  /* 0x001b480401007387 */ /* 0x0001e80000100a00 */
[----:B--2---:R-:W1:Y:S04]  /*1a4f0*/  LDSM.16.MT88.4 R16, [R0+UR7+0x9000] ;  /* 0x009000070010783b */ /* 0x004e680008004200 */
[----:B------:R-:W2:Y:S04]  /*1a500*/  LDSM.16.MT88.4 R24, [R0+UR7+0x9400] ;  /* 0x009400070018783b */ /* 0x000ea80008004200 */
[----:B0-----:R-:W3:Y:S04]  /*1a510*/  LDL.LU R4, [R1+0x80] ;  /* 0x0000800001047983 */ /* 0x001ee80000300800 */
[----:B------:R-:W3:Y:S04]  /*1a520*/  LDL.LU R5, [R1+0x84] ;  /* 0x0000840001057983 */ /* 0x000ee80000300800 */
[----:B------:R-:W3:Y:S04]  /*1a530*/  LDL.LU R6, [R1+0x88] ;  /* 0x0000880001067983 */ /* 0x000ee80000300800 */
[----:B------:R-:W3:Y:S01]  /*1a540*/  LDL.LU R7, [R1+0x8c] ;  /* 0x00008c0001077983 */ /* 0x000ee20000300800 */
[----:B------:R-:W-:-:S02]  /*1a550*/  IMAD.MOV.U32 R14, RZ, RZ, R9 ;  /* 0x000000ffff0e7224 */ /* 0x000fc400078e0009 */
[----:B------:R-:W-:Y:S01]  /*1a560*/  IMAD.MOV.U32 R15, RZ, RZ, R11 ;  /* 0x000000ffff0f7224 */ /* 0x000fe200078e000b */
[----:B-1----:R0:W-:Y:S04]  /*1a570*/  STL [R1+0x1a94], R17 ;  /* 0x001a941101007387 */ /* 0x0021e80000100800 */
[----:B0-----:R-:W4:Y:S04]  /*1a580*/  LDL.LU R17, [R1+0x110] ;  /* 0x0001100001117983 */ /* 0x001f280000300800 */
[----:B------:R0:W-:Y:S04]  /*1a590*/  STL [R1+0x1a90], R19 ;  /* 0x001a901301007387 */ /* 0x0001e80000100800 */
[----:B0-----:R-:W4:Y:S04]  /*1a5a0*/  LDL.LU R19, [R1+0x114] ;  /* 0x0001140001137983 */ /* 0x001f280000300800 */
[----:B--2---:R-:W-:Y:S04]  /*1a5b0*/  STL [R1+0x1aac], R25 ;  /* 0x001aac1901007387 */ /* 0x004fe80000100800 */
[----:B------:R-:W-:Y:S04]  /*1a5c0*/  STL [R1+0x1aa8], R27 ;  /* 0x001aa81b01007387 */ /* 0x000fe80000100800 */
[----:B------:R-:W-:Y:S04]  /*1a5d0*/  STL [R1+0x1b20], R26 ;  /* 0x001b201a01007387 */ /* 0x000fe80000100800 */
[----:B------:R0:W-:Y:S04]  /*1a5e0*/  STL [R1+0x1b1c], R24 ;  /* 0x001b1c1801007387 */ /* 0x0001e80000100800 */
[----:B------:R-:W-:Y:S01]  /*1a5f0*/  STL [R1+0x1a58], R0 ;  /* 0x001a580001007387 */ /* 0x000fe20000100800 */
[----:B---3--:R-:W-:-:S15]  /*1a600*/  HMMA.16816.F32 R4, R12, R28, R4 ;  /* 0x0000001c0c04723c */ /* 0x008fde0000001804 */
[----:B------:R-:W-:-:S04]  /*1a610*/  NOP ;  /* 0x0000000000007918 */ /* 0x000fc80000000000 */
[----:B------:R-:W-:Y:S04]  /*1a620*/  STL.64 [R1+0x70], R4 ;  /* 0x0000700401007387 */ /* 0x000fe80000100a00 */
[----:B------:R-:W-:Y:S04]  /*1a630*/  STL [R1+0x78], R6 ;  /* 0x0000780601007387 */ /* 0x000fe80000100800 */
[----:B0-----:R-:W2:Y:S04]  /*1a640*/  LDL.LU R24, [R1+0xa0] ;  /* 0x0000a00001187983 */ /* 0x001ea80000300800 */
[----:B------:R-:W2:Y:S04]  /*1a650*/  LDL.LU R25, [R1+0xa4] ;  /* 0x0000a40001197983 */ /* 0x000ea80000300800 */
[----:B------:R-:W3:Y:S04]  /*1a660*/  LDL.LU R26, [R1+0xa8] ;  /* 0x0000a800011a7983 */ /* 0x000ee80000300800 */
[----:B------:R-:W3:Y:S01]  /*1a670*/  LDL.LU R27, [R1+0xac] ;  /* 0x0000ac00011b7983 */ /* 0x000ee20000300800 */
[----:B------:R-:W-:-:S03]  /*1a680*/  IMAD.MOV.U32 R21, RZ, RZ, R7 ;  /* 0x000000ffff157224 */ /* 0x000fc600078e0007 */
[----:B------:R-:W0:Y:S04]  /*1a690*/  LDSM.16.M88.4 R4, [R8+UR7+0x2000] ;  /* 0x002000070804783b */ /* 0x000e280008000200 */
[----:B---3--:R-:W-:Y:S04]  /*1a6a0*/  STL.64 [R1+0x1b30], R26 ;  /* 0x001b301a01007387 */ /* 0x008fe80000100a00 */
[----:B--2---:R1:W-:Y:S04]  /*1a6b0*/  STL.64 [R1+0x1b28], R24 ;  /* 0x001b281801007387 */ /* 0x0043e80000100a00 */
[----:B-1----:R-:W2:Y:S04]  /*1a6c0*/  LDL.LU R24, [R1+0x40] ;  /* 0x0000400001187983 */ /* 0x002ea80000300800 */
[----:B------:R-:W2:Y:S04]  /*1a6d0*/  LDL.LU R25, [R1+0x44] ;  /* 0x0000440001197983 */ /* 0x000ea80000300800 */
[----:B------:R-:W2:Y:S04]  /*1a6e0*/  LDL.LU R26, [R1+0x48] ;  /* 0x00004800011a7983 */ /* 0x000ea80000300800 */
[----:B------:R-:W2:Y:S04]  /*1a6f0*/  LDL.LU R27, [R1+0x4c] ;  /* 0x00004c00011b7983 */ /* 0x000ea80000300800 */
[----:B------:R-:W-:Y:S04]  /*1a700*/  STL [R1+0x1af0], R21 ;  /* 0x001af01501007387 */ /* 0x000fe80000100800 */
[----:B------:R-:W3:Y:S04]  /*1a710*/  LDL.LU R12, [R1+0x14] ;  /* 0x00001400010c7983 */ /* 0x000ee80000300800 */
[----:B------:R-:W3:Y:S04]  /*1a720*/  LDL.LU R13, [R1+0x1c] ;  /* 0x00001c00010d7983 */ /* 0x000ee80000300800 */
[----:B------:R-:W3:Y:S04]  /*1a730*/  LDL.LU R14, [R1+0x4] ;  /* 0x00000400010e7983 */ /* 0x000ee80000300800 */
[----:B------:R-:W3:Y:S04]  /*1a740*/  LDL.LU R15, [R1+0xc] ;  /* 0x00000c00010f7983 */ /* 0x000ee80000300800 */
[----:B------:R-:W2:Y:S04]  /*1a750*/  LDL.LU R8, [R1+0x1b58] ;  /* 0x001b580001087983 */ /* 0x000ea80000300800 */
[----:B0-----:R-:W-:Y:S04]  /*1a760*/  STL.64 [R1+0xe0], R4 ;  /* 0x0000e00401007387 */ /* 0x001fe80000100a00 */
[----:B------:R0:W-:Y:S04]  /*1a770*/  STL.64 [R1+0xe8], R6 ;  /* 0x0000e80601007387 */ /* 0x0001e80000100a00 */
[----:B0-----:R-:W3:Y:S04]  /*1a780*/  LDL.LU.64 R6, [R1+0x1b50] ;  /* 0x001b500001067983 */ /* 0x001ee80000300a00 */
[----:B------:R-:W3:Y:S01]  /*1a790*/  LDL.LU.64 R4, [R1+0x1b48] ;  /* 0x001b480001047983 */ /* 0x000ee20000300a00 */
[----:B----4-:R-:W-:-:S02]  /*1a7a0*/  F2FP.F16.E4M3.UNPACK_B R2, R2.H1 ;  /* 0x00000002ff02723e */ /* 0x010fc400030006ff */
[----:B-----5:R-:W-:-:S07]  /*1a7b0*/  F2FP.F16.E4M3.UNPACK_B R3, R3.H1 ;  /* 0x00000003ff03723e */ /* 0x020fce00030006ff */
[----:B---3--:R-:W-:Y:S01]  /*1a7c0*/  HMMA.16816.F32 R12, R12, R2, R4 ;  /* 0x000000020c0c723c */ /* 0x008fe20000001804 */
[----:B------:R-:W3:Y:S04]  /*1a7d0*/  LDL.LU R7, [R1+0x1b44] ;  /* 0x001b440001077983 */ /* 0x000ee80000300800 */
[----:B------:R-:W4:-:S14]  /*1a7e0*/  LDL.LU R5, [R1+0x1b40] ;  /* 0x001b400001057983 */ /* 0x000f1c0000300800 */
[----:B------:R-:W-:Y:S01]  /*1a7f0*/  IMAD.MOV.U32 R21, RZ, RZ, R14 ;  /* 0x000000ffff157224 */ /* 0x000fe200078e000e */
[----:B------:R0:W-:Y:S04]  /*1a800*/  STL.64 [R1+0x80], R12 ;  /* 0x0000800c01007387 */ /* 0x0001e80000100a00 */
[----:B------:R-:W-:Y:S04]  /*1a810*/  STL [R1+0x8c], R15 ;  /* 0x00008c0f01007387 */ /* 0x000fe80000100800 */
[----:B------:R-:W5:Y:S04]  /*1a820*/  LDL.LU R14, [R1+0x1b3c] ;  /* 0x001b3c00010e7983 */ /* 0x000f680000300800 */
[----:B0-----:R-:W5:Y:S04]  /*1a830*/  LDL.LU R12, [R1+0x1b38] ;  /* 0x001b3800010c7983 */ /* 0x001f680000300800 */
[----:B------:R0:W-:Y:S04]  /*1a840*/  STL [R1+0x1b18], R21 ;  /* 0x001b181501007387 */ /* 0x0001e80000100800 */
[----:B0-----:R-:W5:Y:S01]  /*1a850*/  LDL R21, [R1+0x128] ;  /* 0x0001280001157983 */ /* 0x001f620000100800 */
[----:B------:R-:W-:-:S03]  /*1a860*/  IMAD.MOV.U32 R6, RZ, RZ, R9 ;  /* 0x000000ffff067224 */ /* 0x000fc600078e0009 */
[----:B------:R-:W-:Y:S01]  /*1a870*/  STL [R1+0x1ab0], R17 ;  /* 0x001ab01101007387 */ /* 0x000fe20000100800 */
[----:B----4-:R-:W-:Y:S02]  /*1a880*/  IMAD.MOV.U32 R4, RZ, RZ, R5 ;  /* 0x000000ffff047224 */ /* 0x010fe400078e0005 */
[----:B---3--:R-:W-:Y:S02]  /*1a890*/  IMAD.MOV.U32 R5, RZ, RZ, R7 ;  /* 0x000000ffff057224 */ /* 0x008fe400078e0007 */
[----:B------:R-:W-:-:S07]  /*1a8a0*/  IMAD.MOV.U32 R7, RZ, RZ, R11 ;  /* 0x000000ffff077224 */ /* 0x000fce00078e000b */
[----:B--2---:R-:W-:Y:S01]  /*1a8b0*/  HMMA.16816.F32 R4, R4, R2, R24 ;  /* 0x000000020404723c */ /* 0x004fe20000001818 */
[----:B-----5:R-:W0:-:S15]  /*1a8c0*/  LDSM.16.M88.4 R24, [R21+UR7+0x4000] ;  /* 0x004000071518783b */ /* 0x020e1e0008000200 */
[----:B------:R-:W-:-:S03]  /*1a8d0*/  NOP ;  /* 0x0000000000007918 */ /* 0x000fc60000000000 */
[----:B------:R-:W-:Y:S04]  /*1a8e0*/  STL.64 [R1+0x10], R4 ;  /* 0x0000100401007387 */ /* 0x000fe80000100a00 */
[----:B------:R-:W-:Y:S04]  /*1a8f0*/  STL.64 [R1+0x18], R6 ;  /* 0x0000180601007387 */ /* 0x000fe80000100a00 */
[----:B------:R-:W-:Y:S01]  /*1a900*/  STL [R1+0x1ab4], R19 ;  /* 0x001ab41301007387 */ /* 0x000fe20000100800 */
[----:B0-----:R-:W-:-:S03]  /*1a910*/  IMAD.MOV.U32 R28, RZ, RZ, R26 ;  /* 0x000000ffff1c7224 */ /* 0x001fc600078e001a */
[----:B------:R0:W-:Y:S01]  /*1a920*/  STL.64 [R1+0xd0], R24 ;  /* 0x0000d01801007387 */ /* 0x0001e20000100a00 */
[----:B------:R-:W-:Y:S02]  /*1a930*/  IMAD.MOV.U32 R29, RZ, RZ, R27 ;  /* 0x000000ffff1d7224 */ /* 0x000fe400078e001b */
[----:B------:R-:W-:Y:S01]  /*1a940*/  IMAD.MOV.U32 R23, RZ, RZ, R24 ;  /* 0x000000ffff177224 */ /* 0x000fe200078e0018 */
[----:B------:R-:W2:Y:S01]  /*1a950*/  LDL.LU.64 R26, [R1+0x1b30] ;  /* 0x001b3000011a7983 */ /* 0x000ea20000300a00 */
[----:B------:R-:W-:-:S03]  /*1a960*/  IMAD.MOV.U32 R0, RZ, RZ, R25 ;  /* 0x000000ffff007224 */ /* 0x000fc600078e0019 */
[----:B0-----:R-:W2:Y:S01]  /*1a970*/  LDL.LU.64 R24, [R1+0x1b28] ;  /* 0x001b280001187983 */ /* 0x001ea20000300a00 */
[----:B------:R-:W-:Y:S01]  /*1a980*/  F2FP.F16.E4M3.UNPACK_B R2, R17 ;  /* 0x00000011ff02723e */ /* 0x000fe200020006ff */
[----:B------:R-:W-:Y:S01]  /*1a990*/  IMAD.MOV.U32 R4, RZ, RZ, R20 ;  /* 0x000000ffff047224 */ /* 0x000fe200078e0014 */
[----:B------:R-:W-:Y:S01]  /*1a9a0*/  F2FP.F16.E4M3.UNPACK_B R3, R19 ;  /* 0x00000013ff03723e */ /* 0x000fe200020006ff */
[----:B------:R-:W-:Y:S02]  /*1a9b0*/  IMAD.MOV.U32 R5, RZ, RZ, R22 ;  /* 0x000000ffff057224 */ /* 0x000fe400078e0016 */
[----:B------:R-:W-:Y:S02]  /*1a9c0*/  IMAD.MOV.U32 R6, RZ, RZ, R12 ;  /* 0x000000ffff067224 */ /* 0x000fe400078e000c */
[----:B------:R-:W-:Y:S01]  /*1a9d0*/  IMAD.MOV.U32 R7, RZ, RZ, R14 ;  /* 0x000000ffff077224 */ /* 0x000fe200078e000e */
[----:B------:R0:W-:Y:S04]  /*1a9e0*/  STL [R1+0x1a14], R29 ;  /* 0x001a141d01007387 */ /* 0x0001e80000100800 */
[----:B0-----:R-:W3:Y:S04]  /*1a9f0*/  LDL R29, [R1+0xe4] ;  /* 0x0000e400011d7983 */ /* 0x001ee80000100800 */
[----:B------:R0:W-:Y:S04]  /*1aa00*/  STL [R1+0x1a10], R28 ;  /* 0x001a101c01007387 */ /* 0x0001e80000100800 */
[----:B0-----:R-:W4:Y:S01]  /*1aa10*/  LDL R28, [R1+0xe0] ;  /* 0x0000e000011c7983 */ /* 0x001f220000100800 */
[----:B--2---:R-:W-:Y:S03]  /*1aa20*/  HMMA.16816.F32 R4, R4, R2, R24 ;  /* 0x000000020404723c */ /* 0x004fe60000001818 */
[----:B------:R-:W2:Y:S04]  /*1aa30*/  LDL.LU R26, [R1+0x1b20] ;  /* 0x001b2000011a7983 */ /* 0x000ea80000300800 */
[----:B------:R-:W5:Y:S04]  /*1aa40*/  LDL.LU R24, [R1+0x1b1c] ;  /* 0x001b1c0001187983 */ /* 0x000f680000300800 */
[----:B------:R-:W2:Y:S04]  /*1aa50*/  LDL.LU R9, [R1+0x54] ;  /* 0x0000540001097983 */ /* 0x000ea80000300800 */
[----:B------:R-:W2:Y:S04]  /*1aa60*/  LDL.LU R11, [R1+0x5c] ;  /* 0x00005c00010b7983 */ /* 0x000ea80000300800 */
[----:B--2---:R-:W-:Y:S04]  /*1aa70*/  STL.64 [R1+0x1b00], R10 ;  /* 0x001b000a01007387 */ /* 0x004fe80000100a00 */
[----:B------:R0:W-:Y:S04]  /*1aa80*/  STL.64 [R1+0x1af8], R8 ;  /* 0x001af80801007387 */ /* 0x0001e80000100a00 */
[----:B0-----:R-:W2:Y:S04]  /*1aa90*/  LDL.LU R8, [R1+0x30] ;  /* 0x0000300001087983 */ /* 0x001ea80000300800 */
[----:B------:R-:W2:Y:S04]  /*1aaa0*/  LDL.LU R9, [R1+0x34] ;  /* 0x0000340001097983 */ /* 0x000ea80000300800 */
[----:B------:R-:W2:Y:S04]  /*1aab0*/  LDL.LU R10, [R1+0x38] ;  /* 0x00003800010a7983 */ /* 0x000ea80000300800 */
[----:B------:R-:W2:Y:S01]  /*1aac0*/  LDL.LU R11, [R1+0x3c] ;  /* 0x00003c00010b7983 */ /* 0x000ea20000300800 */
[----:B------:R-:W-:-:S02]  /*1aad0*/  IMAD.MOV.U32 R25, RZ, RZ, R4 ;  /* 0x000000ffff197224 */ /* 0x000fc400078e0004 */
[----:B------:R-:W-:Y:S01]  /*1aae0*/  IMAD.MOV.U32 R27, RZ, RZ, R5 ;  /* 0x000000ffff1b7224 */ /* 0x000fe200078e0005 */
[----:B--2---:R-:W-:Y:S04]  /*1aaf0*/  STL.64 [R1+0x1b10], R10 ;  /* 0x001b100a01007387 */ /* 0x004fe80000100a00 */
[----:B------:R0:W-:Y:S04]  /*1ab00*/  STL.64 [R1+0x1b08], R8 ;  /* 0x001b080801007387 */ /* 0x0001e80000100a00 */
[----:B0-----:R-:W2:Y:S04]  /*1ab10*/  LDL.LU R8, [R1+0x60] ;  /* 0x0000600001087983 */ /* 0x001ea80000300800 */
[----:B------:R-:W2:Y:S04]  /*1ab20*/  LDL.LU R9, [R1+0x64] ;  /* 0x0000640001097983 */ /* 0x000ea80000300800 */
[----:B------:R-:W2:Y:S04]  /*1ab30*/  LDL.LU R10, [R1+0x68] ;  /* 0x00006800010a7983 */ /* 0x000ea80000300800 */
[----:B------:R-:W2:Y:S01]  /*1ab40*/  LDL.LU R11, [R1+0x6c] ;  /* 0x00006c00010b7983 */ /* 0x000ea20000300800 */
[----:B------:R-:W-:-:S02]  /*1ab50*/  IMAD.MOV.U32 R13, RZ, RZ, R6 ;  /* 0x000000ffff0d7224 */ /* 0x000fc400078e0006 */
[----:B------:R-:W-:Y:S02]  /*1ab60*/  IMAD.MOV.U32 R15, RZ, RZ, R7 ;  /* 0x000000ffff0f7224 */ /* 0x000fe400078e0007 */
[----:B------:R-:W-:Y:S02]  /*1ab70*/  IMAD.MOV.U32 R4, RZ, RZ, R16 ;  /* 0x000000ffff047224 */ /* 0x000fe400078e0010 */
[----:B------:R-:W-:Y:S02]  /*1ab80*/  IMAD.MOV.U32 R5, RZ, RZ, R18 ;  /* 0x000000ffff057224 */ /* 0x000fe400078e0012 */
[----:B-----5:R-:W-:Y:S02]  /*1ab90*/  IMAD.MOV.U32 R6, RZ, RZ, R24 ;  /* 0x000000ffff067224 */ /* 0x020fe400078e0018 */
[----:B------:R-:W-:Y:S01]  /*1aba0*/  IMAD.MOV.U32 R7, RZ, RZ, R26 ;  /* 0x000000ffff077224 */ /* 0x000fe200078e001a */
[----:B------:R-:W-:Y:S04]  /*1abb0*/  STL [R1+0x1ac4], R15 ;  /* 0x001ac40f01007387 */ /* 0x000fe80000100800 */
[----:B------:R-:W-:Y:S04]  /*1abc0*/  STL [R1+0x1ac0], R13 ;  /* 0x001ac00d01007387 */ /* 0x000fe80000100800 */
[----:B------:R-:W-:Y:S04]  /*1abd0*/  STL [R1+0x1abc], R27 ;  /* 0x001abc1b01007387 */ /* 0x000fe80000100800 */
[----:B------:R-:W-:Y:S01]  /*1abe0*/  STL [R1+0x1ab8], R25 ;  /* 0x001ab81901007387 */ /* 0x000fe20000100800 */
[----:B--2---:R-:W-:-:S15]  /*1abf0*/  HMMA.16816.F32 R8, R4, R2, R8 ;  /* 0x000000020408723c */ /* 0x004fde0000001808 */
[----:B------:R-:W-:-:S04]  /*1ac00*/  NOP ;  /* 0x0000000000007918 */ /* 0x000fc80000000000 */
[----:B------:R-:W-:Y:S01]  /*1ac10*/  IMAD.MOV.U32 R19, RZ, RZ, R10 ;  /* 0x000000ffff137224 */ /* 0x000fe200078e000a */
[----:B------:R-:W-:Y:S01]  /*1ac20*/  STL.64 [R1], R8 ;  /* 0x0000000801007387 */ /* 0x000fe20000100a00 */
[----:B------:R-:W-:-:S03]  /*1ac30*/  IMAD.MOV.U32 R17, RZ, RZ, R11 ;  /* 0x000000ffff117224 */ /* 0x000fc600078e000b */
[----:B------:R0:W1:Y:S01]  /*1ac40*/  LDSM.16.M88.4 R8, [R21+UR7+0x6000] ;  /* 0x006000071508783b */ /* 0x0000620008000200 */
[----:B----4-:R-:W-:Y:S02]  /*1ac50*/  F2FP.F16.E4M3.UNPACK_B R2, R28 ;  /* 0x0000001cff02723e */ /* 0x010fe400020006ff */
[----:B---3--:R-:W-:Y:S01]  /*1ac60*/  F2FP.F16.E4M3.UNPACK_B R3, R29 ;  /* 0x0000001dff03723e */ /* 0x008fe200020006ff */
[----:B0-----:R-:W2:Y:S04]  /*1ac70*/  LDL.LU R21, [R1+0x1b18] ;  /* 0x001b180001157983 */ /* 0x001ea80000300800 */
[----:B-1----:R0:W-:Y:S01]  /*1ac80*/  STL.64 [R1+0xf8], R10 ;  /* 0x0000f80a01007387 */ /* 0x0021e20000100a00 */
[----:B------:R-:W-:Y:S02]  /*1ac90*/  IMAD.MOV.U32 R29, RZ, RZ, R8 ;  /* 0x000000ffff1d7224 */ /* 0x000fe400078e0008 */
[----:B------:R-:W-:Y:S01]  /*1aca0*/  IMAD.MOV.U32 R28, RZ, RZ, R9 ;  /* 0x000000ffff1c7224 */ /* 0x000fe200078e0009 */
[----:B0-----:R-:W3:Y:S04]  /*1acb0*/  LDL.LU.64 R10, [R1+0x1b10] ;  /* 0x001b1000010a7983 */ /* 0x001ee80000300a00 */
[----:B------:R-:W3:Y:S01]  /*1acc0*/  LDL.LU.64 R8, [R1+0x1b08] ;  /* 0x001b080001087983 */ /* 0x000ee20000300a00 */
[----:B------:R-:W-:-:S02]  /*1acd0*/  IMAD.MOV.U32 R4, RZ, RZ, R20 ;  /* 0x000000ffff047224 */ /* 0x000fc400078e0014 */
[----:B------:R-:W-:Y:S02]  /*1ace0*/  IMAD.MOV.U32 R5, RZ, RZ, R22 ;  /* 0x000000ffff057224 */ /* 0x000fe400078e0016 */
[----:B------:R-:W-:Y:S02]  /*1acf0*/  IMAD.MOV.U32 R6, RZ, RZ, R12 ;  /* 0x000000ffff067224 */ /* 0x000fe400078e000c */
[----:B------:R-:W-:-:S07]  /*1ad00*/  IMAD.MOV.U32 R7, RZ, RZ, R14 ;  /* 0x000000ffff077224 */ /* 0x000fce00078e000e */
[----:B---3--:R-:W-:Y:S01]  /*1ad10*/  HMMA.16816.F32 R4, R4, R2, R8 ;  /* 0x000000020404723c */ /* 0x008fe20000001808 */
[----:B------:R-:W3:Y:S04]  /*1ad20*/  LDL.LU.64 R10, [R1+0x1b00] ;  /* 0x001b0000010a7983 */ /* 0x000ee80000300a00 */
[----:B------:R-:W3:-:S14]  /*1ad30*/  LDL.LU.64 R8, [R1+0x1af8] ;  /* 0x001af80001087983 */ /* 0x000edc0000300a00 */
[----:B------:R-:W-:Y:S02]  /*1ad40*/  IMAD.MOV.U32 R15, RZ, RZ, R4 ;  /* 0x000000ffff0f7224 */ /* 0x000fe400078e0004 */
[----:B------:R-:W-:Y:S02]  /*1ad50*/  IMAD.MOV.U32 R13, RZ, RZ, R5 ;  /* 0x000000ffff0d7224 */ /* 0x000fe400078e0005 */
[----:B------:R-:W-:Y:S02]  /*1ad60*/  IMAD.MOV.U32 R27, RZ, RZ, R6 ;  /* 0x000000ffff1b7224 */ /* 0x000fe400078e0006 */
[----:B------:R-:W-:Y:S02]  /*1ad70*/  IMAD.MOV.U32 R25, RZ, RZ, R7 ;  /* 0x000000ffff197224 */ /* 0x000fe400078e0007 */
[----:B------:R-:W-:Y:S02]  /*1ad80*/  IMAD.MOV.U32 R4, RZ, RZ, R16 ;  /* 0x000000ffff047224 */ /* 0x000fe400078e0010 */
[----:B------:R-:W-:-:S02]  /*1ad90*/  IMAD.MOV.U32 R5, RZ, RZ, R18 ;  /* 0x000000ffff057224 */ /* 0x000fc400078e0012 */
[----:B------:R-:W-:Y:S02]  /*1ada0*/  IMAD.MOV.U32 R6, RZ, RZ, R24 ;  /* 0x000000ffff067224 */ /* 0x000fe400078e0018 */
[----:B------:R-:W-:Y:S01]  /*1adb0*/  IMAD.MOV.U32 R7, RZ, RZ, R26 ;  /* 0x000000ffff077224 */ /* 0x000fe200078e001a */
[----:B------:R-:W-:Y:S04]  /*1adc0*/  STL.64 [R1+0x1ae0], R18 ;  /* 0x001ae01201007387 */ /* 0x000fe80000100a00 */
[----:B------:R0:W-:Y:S04]  /*1add0*/  STL.64 [R1+0x1ad8], R16 ;  /* 0x001ad81001007387 */ /* 0x0001e80000100a00 */
[----:B0-----:R-:W4:Y:S04]  /*1ade0*/  LDL.LU R16, [R1+0x90] ;  /* 0x0000900001107983 */ /* 0x001f280000300800 */
[----:B------:R-:W4:Y:S04]  /*1adf0*/  LDL.LU R17, [R1+0x94] ;  /* 0x0000940001117983 */ /* 0x000f280000300800 */
[----:B------:R-:W4:Y:S04]  /*1ae00*/  LDL.LU R18, [R1+0x98] ;  /* 0x0000980001127983 */ /* 0x000f280000300800 */
[----:B------:R-:W4:Y:S01]  /*1ae10*/  LDL.LU R19, [R1+0x9c] ;  /* 0x00009c0001137983 */ /* 0x000f220000300800 */
[----:B---3--:R-:W-:-:S15]  /*1ae20*/  HMMA.16816.F32 R8, R4, R2, R8 ;  /* 0x000000020408723c */ /* 0x008fde0000001808 */
[----:B------:R-:W-:-:S04]  /*1ae30*/  NOP ;  /* 0x0000000000007918 */ /* 0x000fc80000000000 */
[----:B------:R2:W-:Y:S04]  /*1ae40*/  STL.64 [R1+0x1a68], R10 ;  /* 0x001a680a01007387 */ /* 0x0005e80000100a00 */
[----:B------:R0:W-:Y:S01]  /*1ae50*/  STL.64 [R1+0x1a60], R8 ;  /* 0x001a600801007387 */ /* 0x0001e20000100a00 */
[----:B--2---:R-:W-:-:S03]  /*1ae60*/  IMAD.MOV.U32 R10, RZ, RZ, R21 ;  /* 0x000000ffff0a7224 */ /* 0x004fc600078e0015 */
[----:B0-----:R-:W2:Y:S04]  /*1ae70*/  LDL.LU R8, [R1+0x80] ;  /* 0x0000800001087983 */ /* 0x001ea80000300800 */
[----:B------:R-:W2:Y:S04]  /*1ae80*/  LDL.LU R9, [R1+0x84] ;  /* 0x0000840001097983 */ /* 0x000ea80000300800 */
[----:B------:R-:W3:Y:S04]  /*1ae90*/  LDL.LU R21, [R1+0x1af0] ;  /* 0x001af00001157983 */ /* 0x000ee80000300800 */
[----:B------:R-:W5:Y:S01]  /*1aea0*/  LDL.LU R11, [R1+0x8c] ;  /* 0x00008c00010b7983 */ /* 0x000f620000300800 */
[----:B------:R-:W-:Y:S01]  /*1aeb0*/  F2FP.F16.E4M3.UNPACK_B R2, R23 ;  /* 0x00000017ff02723e */ /* 0x000fe200020006ff */
[----:B------:R-:W-:Y:S01]  /*1aec0*/  IMAD.MOV.U32 R4, RZ, RZ, R20 ;  /* 0x000000ffff047224 */ /* 0x000fe200078e0014 */
[----:B------:R-:W-:Y:S01]  /*1aed0*/  F2FP.F16.E4M3.UNPACK_B R3, R0 ;  /* 0x00000000ff03723e */ /* 0x000fe200020006ff */
[----:B------:R-:W-:-:S02]  /*1aee0*/  IMAD.MOV.U32 R5, RZ, RZ, R22 ;  /* 0x000000ffff057224 */ /* 0x000fc400078e0016 */
[----:B------:R-:W-:Y:S02]  /*1aef0*/  IMAD.MOV.U32 R6, RZ, RZ, R12 ;  /* 0x000000ffff067224 */ /* 0x000fe400078e000c */
[----:B------:R-:W-:-:S07]  /*1af00*/  IMAD.MOV.U32 R7, RZ, RZ, R14 ;  /* 0x000000ffff077224 */ /* 0x000fce00078e000e */
[----:B----4-:R-:W-:Y:S01]  /*1af10*/  HMMA.16816.F32 R4, R4, R2, R16 ;  /* 0x000000020404723c */ /* 0x010fe20000001810 */
[----:B-----5:R3:W-:Y:S04]  /*1af20*/  STL.64 [R1+0x1ad0], R10 ;  /* 0x001ad00a01007387 */ /* 0x0207e80000100a00 */
[----:B--2---:R0:W-:Y:S01]  /*1af30*/  STL.64 [R1+0x1ac8], R8 ;  /* 0x001ac80801007387 */ /* 0x0041e20000100a00 */
[----:B---3--:R-:W-:-:S03]  /*1af40*/  IMAD.MOV.U32 R11, RZ, RZ, R21 ;  /* 0x000000ffff0b7224 */ /* 0x008fc600078e0015 */
[----:B0-----:R-:W2:Y:S04]  /*1af50*/  LDL.LU R8, [R1+0x70] ;  /* 0x0000700001087983 */ /* 0x001ea80000300800 */
[----:B------:R-:W2:Y:S04]  /*1af60*/  LDL.LU R9, [R1+0x74] ;  /* 0x0000740001097983 */ /* 0x000ea80000300800 */
[----:B------:R-:W2:Y:S04]  /*1af70*/  LDL.LU R10, [R1+0x78] ;  /* 0x00007800010a7983 */ /* 0x000ea80000300800 */
[----:B------:R-:W3:Y:S04]  /*1af80*/  LDL.LU R21, [R1+0x1aec] ;  /* 0x001aec0001157983 */ /* 0x000ee80000300800 */
[----:B------:R-:W4:Y:S04]  /*1af90*/  LDL.LU R23, [R1+0x1ae8] ;  /* 0x001ae80001177983 */ /* 0x000f280000300800 */
[----:B------:R-:W5:Y:S04]  /*1afa0*/  LDL.LU.64 R18, [R1+0x1ae0] ;  /* 0x001ae00001127983 */ /* 0x000f680000300a00 */
[----:B------:R-:W2:Y:S04]  /*1afb0*/  LDL.LU.64 R16, [R1+0x1ad8] ;  /* 0x001ad80001107983 */ /* 0x000ea80000300a00 */
[----:B------:R-:W-:Y:S04]  /*1afc0*/  STL.64 [R1+0x20], R4 ;  /* 0x0000200401007387 */ /* 0x000fe80000100a00 */
[----:B------:R0:W-:Y:S02]  /*1afd0*/  STL.64 [R1+0x28], R6 ;  /* 0x0000280601007387 */ /* 0x0001e40000100a00 */
[----:B0-----:R-:W-:-:S02]  /*1afe0*/  IMAD.MOV.U32 R6, RZ, RZ, R24 ;  /* 0x000000ffff067224 */ /* 0x001fc400078e0018 */
[----:B------:R-:W-:Y:S02]  /*1aff0*/  IMAD.MOV.U32 R7, RZ, RZ, R26 ;  /* 0x000000ffff077224 */ /* 0x000fe400078e001a */
[----:B-----5:R-:W-:Y:S02]  /*1b000*/  IMAD.MOV.U32 R5, RZ, RZ, R18 ;  /* 0x000000ffff057224 */ /* 0x020fe400078e0012 */
[----:B--2---:R-:W-:-:S07]  /*1b010*/  IMAD.MOV.U32 R4, RZ, RZ, R16 ;  /* 0x000000ffff047224 */ /* 0x004fce00078e0010 */
[----:B------:R-:W-:Y:S01]  /*1b020*/  HMMA.16816.F32 R4, R4, R2, R8 ;  /* 0x000000020404723c */ /* 0x000fe20000001808 */
[----:B------:R-:W2:Y:S04]  /*1b030*/  LDL.LU.64 R10, [R1+0x1ad0] ;  /* 0x001ad000010a7983 */ /* 0x000ea80000300a00 */
[----:B------:R-:W2:Y:S01]  /*1b040*/  LDL.LU.64 R8, [R1+0x1ac8] ;  /* 0x001ac80001087983 */ /* 0x000ea20000300a00 */
[----:B------:R-:W-:Y:S02]  /*1b050*/  F2FP.F16.E4M3.UNPACK_B R2, R29 ;  /* 0x0000001dff02723e */ /* 0x000fe400020006ff */
[----:B------:R-:W-:-:S11]  /*1b060*/  F2FP.F16.E4M3.UNPACK_B R3, R28 ;  /* 0x0000001cff03723e */ /* 0x000fd600020006ff */
[----:B------:R0:W-:Y:S01]  /*1b070*/  STL.64 [R1+0x50], R4 ;  /* 0x0000500401007387 */ /* 0x0001e20000100a00 */
[----:B------:R-:W-:Y:S02]  /*1b080*/  IMAD.MOV.U32 R0, RZ, RZ, R7 ;  /* 0x000000ffff007224 */ /* 0x000fe400078e0007 */
[----:B------:R-:W-:Y:S01]  /*1b090*/  IMAD.MOV.U32 R7, RZ, RZ, R14 ;  /* 0x000000ffff077224 */ /* 0x000fe200078e000e */
[----:B------:R1:W-:Y:S01]  /*1b0a0*/  STL [R1+0x58], R6 ;  /* 0x0000580601007387 */ /* 0x0003e20000100800 */
[----:B0-----:R-:W-:Y:S02]  /*1b0b0*/  IMAD.MOV.U32 R4, RZ, RZ, R20 ;  /* 0x000000ffff047224 */ /* 0x001fe400078e0014 */
[----:B------:R-:W-:Y:S02]  /*1b0c0*/  IMAD.MOV.U32 R5, RZ, RZ, R22 ;  /* 0x000000ffff057224 */ /* 0x000fe400078e0016 */
[----:B-1----:R-:W-:Y:S01]  /*1b0d0*/  IMAD.MOV.U32 R6, RZ, RZ, R12 ;  /* 0x000000ffff067224 */ /* 0x002fe200078e000c */
[----:B------:R-:W-:Y:S04]  /*1b0e0*/  STL [R1+0x1a50], R29 ;  /* 0x001a501d01007387 */ /* 0x000fe80000100800 */
[----:B------:R-:W-:Y:S04]  /*1b0f0*/  STL [R1+0x1a54], R28 ;  /* 0x001a541c01007387 */ /* 0x000fe80000100800 */
[----:B----4-:R-:W-:Y:S04]  /*1b100*/  STL [R1+0x1a9c], R23 ;  /* 0x001a9c1701007387 */ /* 0x010fe80000100800 */
[----:B---3--:R0:W-:Y:S04]  /*1b110*/  STL [R1+0x1a98], R21 ;  /* 0x001a981501007387 */ /* 0x0081e80000100800 */
[----:B------:R-:W3:Y:S04]  /*1b120*/  LDL.LU R20, [R1+0x10] ;  /* 0x0000100001147983 */ /* 0x000ee80000300800 */
[----:B0-----:R-:W3:Y:S04]  /*1b130*/  LDL.LU R21, [R1+0x14] ;  /* 0x0000140001157983 */ /* 0x001ee80000300800 */
[----:B------:R-:W3:Y:S04]  /*1b140*/  LDL.LU R22, [R1+0x18] ;  /* 0x0000180001167983 */ /* 0x000ee80000300800 */
[----:B------:R-:W3:Y:S01]  /*1b150*/  LDL.LU R23, [R1+0x1c] ;  /* 0x00001c0001177983 */ /* 0x000ee20000300800 */
[----:B--2---:R-:W-:Y:S01]  /*1b160*/  HMMA.16816.F32 R4, R4, R2, R8 ;  /* 0x000000020404723c */ /* 0x004fe20000001808 */
[----:B------:R-:W-:-:S02]  /*1b170*/  IMAD.MOV.U32 R8, RZ, RZ, R15 ;  /* 0x000000ffff087224 */ /* 0x000fc400078e000f */
[----:B------:R-:W2:Y:S01]  /*1b180*/  LDL.LU R15, [R1+0x1ac4] ;  /* 0x001ac400010f7983 */ /* 0x000ea20000300800 */
[----:B------:R-:W-:Y:S02]  /*1b190*/  IMAD.MOV.U32 R10, RZ, RZ, R27 ;  /* 0x000000ffff0a7224 */ /* 0x000fe400078e001b */
[----:B------:R-:W-:Y:S02]  /*1b1a0*/  IMAD.MOV.U32 R11, RZ, RZ, R25 ;  /* 0x000000ffff0b7224 */ /* 0x000fe400078e0019 */
[----:B------:R-:W-:-:S11]  /*1b1b0*/  IMAD.MOV.U32 R9, RZ, RZ, R13 ;  /* 0x000000ffff097224 */ /* 0x000fd600078e000d */
[----:B------:R-:W-:Y:S04]  /*1b1c0*/  STL.64 [R1+0xc0], R4 ;  /* 0x0000c00401007387 */ /* 0x000fe80000100a00 */
[----:B------:R-:W-:Y:S04]  /*1b1d0*/  STL.64 [R1+0xc8], R6 ;  /* 0x0000c80601007387 */ /* 0x000fe80000100a00 */
[----:B------:R-:W4:Y:S04]  /*1b1e0*/  LDL.LU R13, [R1+0x1ac0] ;  /* 0x001ac000010d7983 */ /* 0x000f280000300800 */
[----:B------:R-:W5:Y:S04]  /*1b1f0*/  LDL.LU R27, [R1+0x1abc] ;  /* 0x001abc00011b7983 */ /* 0x000f680000300800 */
[----:B------:R-:W5:Y:S04]  /*1b200*/  LDL.LU R25, [R1+0x1ab8] ;  /* 0x001ab80001197983 */ /* 0x000f680000300800 */
[----:B------:R-:W-:Y:S04]  /*1b210*/  STL.64 [R1+0x1a78], R10 ;  /* 0x001a780a01007387 */ /* 0x000fe80000100a00 */
[----:B------:R0:W-:Y:S04]  /*1b220*/  STL.64 [R1+0x1a70], R8 ;  /* 0x001a700801007387 */ /* 0x0001e80000100a00 */
[----:B0-----:R-:W5:Y:S04]  /*1b230*/  LDL.LU R8, [R1] ;  /* 0x0000000001087983 */ /* 0x001f680000300800 */
[----:B------:R-:W5:Y:S01]  /*1b240*/  LDL.LU R9, [R1+0x4] ;  /* 0x0000040001097983 */ /* 0x000f620000300800 */
[----:B------:R-:W-:-:S02]  /*1b250*/  IMAD.MOV.U32 R10, RZ, RZ, R19 ;  /* 0x000000ffff0a7224 */ /* 0x000fc400078e0013 */
[----:B------:R-:W-:Y:S01]  /*1b260*/  IMAD.MOV.U32 R11, RZ, RZ, R17 ;  /* 0x000000ffff0b7224 */ /* 0x000fe200078e0011 */
[----:B------:R-:W5:Y:S01]  /*1b270*/  LDL.LU R19, [R1+0x1ab4] ;  /* 0x001ab40001137983 */ /* 0x000f620000300800 */
[----:B------:R-:W-:-:S03]  /*1b280*/  IMAD.MOV.U32 R4, RZ, RZ, R16 ;  /* 0x000000ffff047224 */ /* 0x000fc600078e0010 */
[----:B------:R-:W5:Y:S01]  /*1b290*/  LDL.LU R17, [R1+0x1ab0] ;  /* 0x001ab00001117983 */ /* 0x000f620000300800 */
[----:B------:R-:W-:Y:S02]  /*1b2a0*/  IMAD.MOV.U32 R5, RZ, RZ, R18 ;  /* 0x000000ffff057224 */ /* 0x000fe400078e0012 */
[----:B------:R-:W-:Y:S01]  /*1b2b0*/  IMAD.MOV.U32 R6, RZ, RZ, R24 ;  /* 0x000000ffff067224 */ /* 0x000fe200078e0018 */
[----:B------:R2:W-:Y:S01]  /*1b2c0*/  STL.64 [R1+0x1a88], R10 ;  /* 0x001a880a01007387 */ /* 0x0005e20000100a00 */
[----:B------:R-:W-:-:S07]  /*1b2d0*/  IMAD.MOV.U32 R7, RZ, RZ, R26 ;  /* 0x000000ffff077224 */ /* 0x000fce00078e001a */
[----:B---3--:R-:W-:Y:S01]  /*1b2e0*/  HMMA.16816.F32 R4, R4, R2, R20 ;  /* 0x000000020404723c */ /* 0x008fe20000001814 */
[----:B--2---:R-:W-:Y:S02]  /*1b2f0*/  IMAD.MOV.U32 R11, RZ, RZ, R15 ;  /* 0x000000ffff0b7224 */ /* 0x004fe400078e000f */
[----:B----4-:R-:W-:Y:S01]  /*1b300*/  IMAD.MOV.U32 R10, RZ, RZ, R13 ;  /* 0x000000ffff0a7224 */ /* 0x010fe200078e000d */
[----:B-----5:R0:W-:Y:S02]  /*1b310*/  STL.64 [R1+0x1a80], R8 ;  /* 0x001a800801007387 */ /* 0x0201e40000100a00 */
[----:B0-----:R-:W-:Y:S02]  /*1b320*/  IMAD.MOV.U32 R8, RZ, RZ, R25 ;  /* 0x000000ffff087224 */ /* 0x001fe400078e0019 */
[----:B------:R-:W2:Y:S01]  /*1b330*/  LDL.LU R25, [R1+0x1aac] ;  /* 0x001aac0001197983 */ /* 0x000ea20000300800 */
[----:B------:R-:W-:-:S03]  /*1b340*/  IMAD.MOV.U32 R9, RZ, RZ, R27 ;  /* 0x000000ffff097224 */ /* 0x000fc600078e001b */
[----:B------:R-:W3:Y:S04]  /*1b350*/  LDL.LU R27, [R1+0x1aa8] ;  /* 0x001aa800011b7983 */ /* 0x000ee80000300800 */
[----:B------:R-:W4:Y:S04]  /*1b360*/  LDL.LU R13, [R1+0x1aa4] ;  /* 0x001aa400010d7983 */ /* 0x000f280000300800 */
[----:B------:R-:W5:Y:S04]  /*1b370*/  LDL.LU R15, [R1+0x1aa0] ;  /* 0x001aa000010f7983 */ /* 0x000f680000300800 */
[----:B------:R-:W2:Y:S04]  /*1b380*/  LDL.LU R16, [R1+0xe4] ;  /* 0x0000e40001107983 */ /* 0x000ea80000300800 */
[----:B------:R-:W2:Y:S04]  /*1b390*/  LDL.LU R24, [R1+0xe0] ;  /* 0x0000e00001187983 */ /* 0x000ea80000300800 */
[----:B------:R-:W2:Y:S04]  /*1b3a0*/  LDL.LU R23, [R1+0x1a9c] ;  /* 0x001a9c0001177983 */ /* 0x000ea80000300800 */
[----:B------:R-:W3:Y:S01]  /*1b3b0*/  LDL.LU R21, [R1+0x1a98] ;  /* 0x001a980001157983 */ /* 0x000ee20000300800 */
[----:B------:R-:W-:Y:S01]  /*1b3c0*/  IMAD.MOV.U32 R28, RZ, RZ, R6 ;  /* 0x000000ffff1c7224 */ /* 0x000fe200078e0006 */
[----:B------:R-:W-:Y:S01]  /*1b3d0*/  F2FP.F16.E4M3.UNPACK_B R2, R17.H1 ;  /* 0x00000011ff02723e */ /* 0x000fe200030006ff */
[----:B------:R-:W-:Y:S01]  /*1b3e0*/  IMAD.MOV.U32 R29, RZ, RZ, R7 ;  /* 0x000000ffff1d7224 */ /* 0x000fe200078e0007 */
[----:B------:R2:W-:Y:S01]  /*1b3f0*/  STL.64 [R1+0x90], R4 ;  /* 0x0000900401007387 */ /* 0x0005e20000100a00 */
[----:B------:R-:W-:-:S03]  /*1b400*/  F2FP.F16.E4M3.UNPACK_B R3, R19.H1 ;  /* 0x00000013ff03723e */ /* 0x000fc600030006ff */
[----:B------:R-:W3:Y:S04]  /*1b410*/  LDL.LU R17, [R1+0x1a94] ;  /* 0x001a940001117983 */ /* 0x000ee80000300800 */
[----:B------:R-:W3:Y:S04]  /*1b420*/  LDL.LU R19, [R1+0x1a90] ;  /* 0x001a900001137983 */ /* 0x000ee80000300800 */
[----:B------:R-:W3:Y:S04]  /*1b430*/  LDL.LU R22, [R1+0xd0] ;  /* 0x0000d00001167983 */ /* 0x000ee80000300800 */
[----:B------:R-:W3:Y:S01]  /*1b440*/  LDL.LU R20, [R1+0xd4] ;  /* 0x0000d40001147983 */ /* 0x000ee20000300800 */
[----:B----4-:R-:W-:-:S02]  /*1b450*/  IMAD.MOV.U32 R6, RZ, RZ, R13 ;  /* 0x000000ffff067224 */ /* 0x010fc400078e000d */
[----:B-----5:R-:W-:Y:S02]  /*1b460*/  IMAD.MOV.U32 R7, RZ, RZ, R15 ;  /* 0x000000ffff077224 */ /* 0x020fe400078e000f */
[----:B--2---:R-:W-:Y:S02]  /*1b470*/  IMAD.MOV.U32 R5, RZ, RZ, R23 ;  /* 0x000000ffff057224 */ /* 0x004fe400078e0017 */
[----:B---3--:R-:W-:-:S07]  /*1b480*/  IMAD.MOV.U32 R4, RZ, RZ, R21 ;  /* 0x000000ffff047224 */ /* 0x008fce00078e0015 */
[----:B------:R-:W-:Y:S01]  /*1b490*/  HMMA.16816.F32 R4, R4, R2, R8 ;  /* 0x000000020404723c */ /* 0x000fe20000001808 */
[----:B------:R-:W2:Y:S04]  /*1b4a0*/  LDL.LU.64 R10, [R1+0x1a88] ;  /* 0x001a8800010a7983 */ /* 0x000ea80000300a00 */
[----:B------:R-:W2:-:S14]  /*1b4b0*/  LDL.LU.64 R8, [R1+0x1a80] ;  /* 0x001a800001087983 */ /* 0x000e9c0000300a00 */
[----:B------:R-:W-:Y:S01]  /*1b4c0*/  IMAD.MOV.U32 R14, RZ, RZ, R6 ;  /* 0x000000ffff0e7224 */ /* 0x000fe200078e0006 */
[----:B------:R0:W-:Y:S01]  /*1b4d0*/  STL.64 [R1+0xb0], R4 ;  /* 0x0000b00401007387 */ /* 0x0001e20000100a00 */
[----:B------:R-:W-:Y:S02]  /*1b4e0*/  IMAD.MOV.U32 R12, RZ, RZ, R7 ;  /* 0x000000ffff0c7224 */ /* 0x000fe400078e0007 */
[----:B------:R-:W-:Y:S01]  /*1b4f0*/  IMAD.MOV.U32 R6, RZ, RZ, R25 ;  /* 0x000000ffff067224 */ /* 0x000fe200078e0019 */
[----:B------:R-:W3:Y:S01]  /*1b500*/  LDL R18, [R1+0x124] ;  /* 0x0001240001127983 */ /* 0x000ee20000100800 */
[----:B------:R-:W-:Y:S02]  /*1b510*/  IMAD.MOV.U32 R7, RZ, RZ, R27 ;  /* 0x000000ffff077224 */ /* 0x000fe400078e001b */
[----:B0-----:R-:W-:Y:S02]  /*1b520*/  IMAD.MOV.U32 R4, RZ, RZ, R17 ;  /* 0x000000ffff047224 */ /* 0x001fe400078e0011 */
[----:B------:R-:W-:-:S07]  /*1b530*/  IMAD.MOV.U32 R5, RZ, RZ, R19 ;  /* 0x000000ffff057224 */ /* 0x000fce00078e0013 */
[----:B--2---:R-:W-:Y:S01]  /*1b540*/  HMMA.16816.F32 R4, R4, R2, R8 ;  /* 0x000000020404723c */ /* 0x004fe20000001808 */
[----:B------:R-:W2:Y:S04]  /*1b550*/  LDL.LU.64 R10, [R1+0x1a78] ;  /* 0x001a7800010a7983 */ /* 0x000ea80000300a00 */
[----:B------:R-:W2:Y:S01]  /*1b560*/  LDL.LU.64 R8, [R1+0x1a70] ;  /* 0x001a700001087983 */ /* 0x000ea20000300a00 */
        /* <DEDUP_REMOVED lines=10> */
[----:B------:R-:W2:Y:S04]  /*1b610*/  LDL.LU.64 R8, [R1+0x1a60] ;  /* 0x001a600001087983 */ /* 0x000ea80000300a00 */
[----:B------:R-:W4:Y:S10]  /*1b620*/  LDL.LU R16, [R1+0x118] ;  /* 0x0001180001107983 */ /* 0x000f340000300800 */
[----:B------:R0:W-:Y:S04]  /*1b630*/  STL.64 [R1+0x30], R4 ;  /* 0x0000300401007387 */ /* 0x0001e80000100a00 */
[----:B------:R1:W-:Y:S01]  /*1b640*/  STL.64 [R1+0x38], R6 ;  /* 0x0000380601007387 */ /* 0x0003e20000100a00 */
[----:B0-----:R-:W-:-:S02]  /*1b650*/  IMAD.MOV.U32 R4, RZ, RZ, R17 ;  /* 0x000000ffff047224 */ /* 0x001fc400078e0011 */
[----:B------:R-:W-:Y:S02]  /*1b660*/  IMAD.MOV.U32 R5, RZ, RZ, R19 ;  /* 0x000000ffff057224 */ /* 0x000fe400078e0013 */
[----:B-1----:R-:W-:Y:S02]  /*1b670*/  IMAD.MOV.U32 R6, RZ, RZ, R25 ;  /* 0x000000ffff067224 */ /* 0x002fe400078e0019 */
[----:B------:R-:W-:-:S07]  /*1b680*/  IMAD.MOV.U32 R7, RZ, RZ, R27 ;  /* 0x000000ffff077224 */ /* 0x000fce00078e001b */
[----:B--2---:R-:W-:-:S15]  /*1b690*/  HMMA.16816.F32 R8, R4, R2, R8 ;  /* 0x000000020408723c */ /* 0x004fde0000001808 */
[----:B------:R-:W-:-:S04]  /*1b6a0*/  NOP ;  /* 0x0000000000007918 */ /* 0x000fc80000000000 */
[----:B------:R0:W-:Y:S01]  /*1b6b0*/  STL [R1+0x74], R9 ;  /* 0x0000740901007387 */ /* 0x0001e20000100800 */
[----:B------:R-:W-:-:S03]  /*1b6c0*/  IMAD.MOV.U32 R24, RZ, RZ, R8 ;  /* 0x000000ffff187224 */ /* 0x000fc600078e0008 */
[----:B------:R1:W-:Y:S01]  /*1b6d0*/  STL [R1+0x7c], R11 ;  /* 0x00007c0b01007387 */ /* 0x0003e20000100800 */
[----:B------:R-:W-:-:S03]  /*1b6e0*/  IMAD.MOV.U32 R26, RZ, RZ, R10 ;  /* 0x000000ffff1a7224 */ /* 0x000fc600078e000a */
[----:B------:R-:W2:Y:S04]  /*1b6f0*/  LDL.LU R8, [R1+0x20] ;  /* 0x0000200001087983 */ /* 0x000ea80000300800 */
[----:B0-----:R-:W2:Y:S04]  /*1b700*/  LDL.LU R9, [R1+0x24] ;  /* 0x0000240001097983 */ /* 0x001ea80000300800 */
[----:B------:R-:W2:Y:S04]  /*1b710*/  LDL.LU R10, [R1+0x28] ;  /* 0x00002800010a7983 */ /* 0x000ea80000300800 */
[----:B-1----:R-:W2:Y:S01]  /*1b720*/  LDL.LU R11, [R1+0x2c] ;  /* 0x00002c00010b7983 */ /* 0x002ea20000300800 */
[----:B------:R-:W-:Y:S01]  /*1b730*/  F2FP.F16.E4M3.UNPACK_B R2, R22.H1 ;  /* 0x00000016ff02723e */ /* 0x000fe200030006ff */
[----:B------:R-:W-:Y:S01]  /*1b740*/  IMAD.MOV.U32 R4, RZ, RZ, R21 ;  /* 0x000000ffff047224 */ /* 0x000fe200078e0015 */
[----:B------:R-:W-:Y:S01]  /*1b750*/  F2FP.F16.E4M3.UNPACK_B R3, R20.H1 ;  /* 0x00000014ff03723e */ /* 0x000fe200030006ff */
[----:B------:R-:W-:-:S02]  /*1b760*/  IMAD.MOV.U32 R5, RZ, RZ, R23 ;  /* 0x000000ffff057224 */ /* 0x000fc400078e0017 */
[----:B------:R-:W-:Y:S02]  /*1b770*/  IMAD.MOV.U32 R6, RZ, RZ, R13 ;  /* 0x000000ffff067224 */ /* 0x000fe400078e000d */
[----:B------:R-:W-:Y:S01]  /*1b780*/  IMAD.MOV.U32 R7, RZ, RZ, R15 ;  /* 0x000000ffff077224 */ /* 0x000fe200078e000f */
[----:B------:R0:W-:Y:S04]  /*1b790*/  STL [R1+0x1a4c], R23 ;  /* 0x001a4c1701007387 */ /* 0x0001e80000100800 */
[----:B------:R1:W-:Y:S04]  /*1b7a0*/  STL [R1+0x1a48], R21 ;  /* 0x001a481501007387 */ /* 0x0003e80000100800 */
[----:B------:R-:W5:Y:S01]  /*1b7b0*/  LDL.LU R20, [R1+0x50] ;  /* 0x0000500001147983 */ /* 0x000f620000300800 */
[----:B0-----:R-:W-:-:S03]  /*1b7c0*/  IMAD.MOV.U32 R23, RZ, RZ, R0 ;  /* 0x000000ffff177224 */ /* 0x001fc600078e0000 */
[----:B-1----:R-:W5:Y:S04]  /*1b7d0*/  LDL.LU R21, [R1+0x54] ;  /* 0x0000540001157983 */ /* 0x002f680000300800 */
[----:B------:R-:W5:Y:S04]  /*1b7e0*/  LDL.LU R22, [R1+0x58] ;  /* 0x0000580001167983 */ /* 0x000f680000300800 */
[----:B------:R-:W4:Y:S01]  /*1b7f0*/  LDL.LU R0, [R1+0x1a58] ;  /* 0x001a580001007983 */ /* 0x000f220000300800 */
[----:B--2---:R-:W-:Y:S03]  /*1b800*/  HMMA.16816.F32 R4, R4, R2, R8 ;  /* 0x000000020404723c */ /* 0x004fe60000001808 */
[----:B---3--:R-:W-:-:S15]  /*1b810*/  LDSM.16.MT88.4 R8, [R18+UR7+0x9800] ;  /* 0x009800071208783b */ /* 0x008fde0008004200 */
        /* <DEDUP_REMOVED lines=10> */
[----:B----4-:R-:W1:Y:S04]  /*1b8c0*/  LDSM.16.MT88.4 R4, [R0+UR7+0x9800] ;  /* 0x009800070004783b */ /* 0x010e680008004200 */
        /* <DEDUP_REMOVED lines=13> */
[----:B------:R0:W-:Y:S04]  /*1b9a0*/  STL [R1+0x19f0], R7 ;  /* 0x0019f00701007387 */ /* 0x0001e80000100800 */
[----:B------:R1:W-:Y:S04]  /*1b9b0*/  STL [R1+0x1a34], R6 ;  /* 0x001a340601007387 */ /* 0x0003e80000100800 */
[----:B------:R3:W-:Y:S01]  /*1b9c0*/  STL [R1+0x1a30], R4 ;  /* 0x001a300401007387 */ /* 0x0007e20000100800 */
[----:B0-----:R-:W-:-:S02]  /*1b9d0*/  IMAD.MOV.U32 R7, RZ, RZ, R29 ;  /* 0x000000ffff077224 */ /* 0x001fc400078e001d */
[----:B-1----:R-:W-:Y:S01]  /*1b9e0*/  IMAD.MOV.U32 R6, RZ, RZ, R28 ;  /* 0x000000ffff067224 */ /* 0x002fe200078e001c */
[----:B---3--:R-:W3:Y:S04]  /*1b9f0*/  LDL.LU R4, [R1+0x90] ;  /* 0x0000900001047983 */ /* 0x008ee80000300800 */
[----:B------:R-:W3:Y:S04]  /*1ba00*/  LDL.LU R5, [R1+0x94] ;  /* 0x0000940001057983 */ /* 0x000ee80000300800 */
[----:B------:R-:W4:Y:S04]  /*1ba10*/  LDL.LU R28, [R1+0x1a54] ;  /* 0x001a5400011c7983 */ /* 0x000f280000300800 */
[----:B------:R-:W5:Y:S04]  /*1ba20*/  LDL.LU R29, [R1+0x1a50] ;  /* 0x001a5000011d7983 */ /* 0x000f680000300800 */
[----:B------:R-:W2:Y:S04]  /*1ba30*/  LDL.LU R23, [R1+0x1a4c] ;  /* 0x001a4c0001177983 */ /* 0x000ea80000300800 */
[----:B------:R-:W2:Y:S04]  /*1ba40*/  LDL.LU R21, [R1+0x1a48] ;  /* 0x001a480001157983 */ /* 0x000ea80000300800 */
[----:B------:R-:W-:Y:S04]  /*1ba50*/  STL.64 [R1+0x60], R8 ;  /* 0x0000600801007387 */ /* 0x000fe80000100a00 */
[----:B------:R-:W-:Y:S04]  /*1ba60*/  STL.64 [R1+0x68], R10 ;  /* 0x0000680a01007387 */ /* 0x000fe80000100a00 */
[----:B------:R-:W0:Y:S01]  /*1ba70*/  LDSM.16.MT88.4 R8, [R0+UR7+0x9c00] ;  /* 0x009c00070008783b */ /* 0x000e220008004200 */
[----:B------:R-:W-:-:S03]  /*1ba80*/  IMAD.MOV.U32 R22, RZ, RZ, R13 ;  /* 0x000000ffff167224 */ /* 0x000fc600078e000d */
[----:B0-----:R0:W-:Y:S04]  /*1ba90*/  STL [R1+0x19fc], R9 ;  /* 0x0019fc0901007387 */ /* 0x0011e80000100800 */
[----:B0-----:R-:W3:Y:S04]  /*1baa0*/  LDL R9, [R1+0x8] ;  /* 0x0000080001097983 */ /* 0x001ee80000100800 */
[----:B------:R-:W-:Y:S04]  /*1bab0*/  STL [R1+0x19f8], R11 ;  /* 0x0019f80b01007387 */ /* 0x000fe80000100800 */
[----:B------:R-:W-:Y:S01]  /*1bac0*/  STL [R1+0x19a8], R0 ;  /* 0x0019a80001007387 */ /* 0x000fe20000100800 */
[----:B----4-:R-:W-:-:S02]  /*1bad0*/  F2FP.F16.E4M3.UNPACK_B R3, R28.H1 ;  /* 0x0000001cff03723e */ /* 0x010fc400030006ff */
[----:B-----5:R-:W-:Y:S01]  /*1bae0*/  F2FP.F16.E4M3.UNPACK_B R2, R29.H1 ;  /* 0x0000001dff02723e */ /* 0x020fe200030006ff */
[----:B--2---:R-:W-:Y:S02]  /*1baf0*/  IMAD.MOV.U32 R20, RZ, RZ, R21 ;  /* 0x000000ffff147224 */ /* 0x004fe400078e0015 */
[----:B------:R-:W-:Y:S02]  /*1bb00*/  IMAD.MOV.U32 R21, RZ, RZ, R23 ;  /* 0x000000ffff157224 */ /* 0x000fe400078e0017 */
[----:B------:R-:W-:-:S07]  /*1bb10*/  IMAD.MOV.U32 R23, RZ, RZ, R15 ;  /* 0x000000ffff177224 */ /* 0x000fce00078e000f */
[----:B------:R-:W-:Y:S01]  /*1bb20*/  HMMA.16816.F32 R20, R20, R2, R16 ;  /* 0x000000021414723c */ /* 0x000fe20000001810 */
[----:B------:R-:W2:Y:S04]  /*1bb30*/  LDL.LU.64 R18, [R1+0x1a40] ;  /* 0x001a400001127983 */ /* 0x000ea80000300a00 */
[----:B------:R-:W4:Y:S01]  /*1bb40*/  LDL.LU.64 R16, [R1+0x1a38] ;  /* 0x001a380001107983 */ /* 0x000f220000300a00 */
[----:B------:R-:W-:-:S13]  /*1bb50*/  IMAD.MOV.U32 R15, RZ, RZ, R27 ;  /* 0x000000ffff0f7224 */ /* 0x000fda00078e001b */
[----:B------:R-:W-:Y:S02]  /*1bb60*/  IMAD.MOV.U32 R29, RZ, RZ, R22 ;  /* 0x000000ffff1d7224 */ /* 0x000fe400078e0016 */
[----:B------:R-:W-:Y:S02]  /*1bb70*/  IMAD.MOV.U32 R28, RZ, RZ, R23 ;  /* 0x000000ffff1c7224 */ /* 0x000fe400078e0017 */
[----:B------:R-:W-:Y:S02]  /*1bb80*/  IMAD.MOV.U32 R22, RZ, RZ, R14 ;  /* 0x000000ffff167224 */ /* 0x000fe400078e000e */
[----:B------:R-:W-:Y:S02]  /*1bb90*/  IMAD.MOV.U32 R23, RZ, RZ, R12 ;  /* 0x000000ffff177224 */ /* 0x000fe400078e000c */
[----:B------:R-:W-:Y:S01]  /*1bba0*/  IMAD.MOV.U32 R14, RZ, RZ, R25 ;  /* 0x000000ffff0e7224 */ /* 0x000fe200078e0019 */
[----:B------:R0:W-:Y:S04]  /*1bbb0*/  STL.64 [R1+0x50], R20 ;  /* 0x0000501401007387 */ /* 0x0001e80000100a00 */
[----:B0-----:R-:W5:Y:S04]  /*1bbc0*/  LDL.LU R20, [R1+0xb0] ;  /* 0x0000b00001147983 */ /* 0x001f680000300800 */
[----:B------:R-:W5:Y:S04]  /*1bbd0*/  LDL.LU R21, [R1+0xb4] ;  /* 0x0000b40001157983 */ /* 0x000f680000300800 */
[----:B------:R0:W-:Y:S04]  /*1bbe0*/  STL [R1+0x1a1c], R29 ;  /* 0x001a1c1d01007387 */ /* 0x0001e80000100800 */
[----:B0-----:R-:W5:Y:S01]  /*1bbf0*/  LDL R29, [R1+0x10] ;  /* 0x00001000011d7983 */ /* 0x001f620000100800 */
[----:B--2---:R-:W-:-:S02]  /*1bc00*/  IMAD.MOV.U32 R13, RZ, RZ, R19 ;  /* 0x000000ffff0d7224 */ /* 0x004fc400078e0013 */
[----:B----4-:R-:W-:Y:S02]  /*1bc10*/  IMAD.MOV.U32 R12, RZ, RZ, R17 ;  /* 0x000000ffff0c7224 */ /* 0x010fe400078e0011 */
[----:B------:R-:W2:Y:S04]  /*1bc20*/  LDL.LU R17, [R1+0x11c] ;  /* 0x00011c0001117983 */ /* 0x000ea80000300800 */
[----:B------:R-:W4:Y:S01]  /*1bc30*/  LDL R19, [R1] ;  /* 0x0000000001137983 */ /* 0x000f220000100800 */
[----:B---3--:R-:W-:Y:S03]  /*1bc40*/  HMMA.16816.F32 R12, R12, R2, R4 ;  /* 0x000000020c0c723c */ /* 0x008fe60000001804 */
[----:B------:R-:W3:Y:S04]  /*1bc50*/  LDL.LU R6, [R1+0x1a34] ;  /* 0x001a340001067983 */ /* 0x000ee80000300800 */
[----:B------:R-:W2:Y:S04]  /*1bc60*/  LDL.LU R4, [R1+0x1a30] ;  /* 0x001a300001047983 */ /* 0x000ea80000300800 */
[----:B------:R-:W2:Y:S08]  /*1bc70*/  LDL.LU R25, [R1+0x74] ;  /* 0x0000740001197983 */ /* 0x000eb00000300800 */
[----:B------:R0:W-:Y:S04]  /*1bc80*/  STL.64 [R1+0x40], R12 ;  /* 0x0000400c01007387 */ /* 0x0001e80000100a00 */
[----:B------:R1:W-:Y:S04]  /*1bc90*/  STL.64 [R1+0x48], R14 ;  /* 0x0000480e01007387 */ /* 0x0003e80000100a00 */
[----:B------:R-:W2:Y:S01]  /*1bca0*/  LDL.LU R27, [R1+0x7c] ;  /* 0x00007c00011b7983 */ /* 0x000ea20000300800 */
[----:B------:R-:W-:Y:S01]  /*1bcb0*/  F2FP.F16.E4M3.UNPACK_B R2, R16 ;  /* 0x00000010ff02723e */ /* 0x000fe200020006ff */
[----:B0-----:R-:W-:-:S02]  /*1bcc0*/  IMAD.MOV.U32 R13, RZ, RZ, R18 ;  /* 0x000000ffff0d7224 */ /* 0x001fc400078e0012 */
[----:B-1----:R-:W-:Y:S02]  /*1bcd0*/  IMAD.MOV.U32 R15, RZ, RZ, R9 ;  /* 0x000000ffff0f7224 */ /* 0x002fe400078e0009 */
[----:B-----5:R-:W-:Y:S01]  /*1bce0*/  IMAD.MOV.U32 R12, RZ, RZ, R29 ;  /* 0x000000ffff0c7224 */ /* 0x020fe200078e001d */
[----:B--2---:R-:W-:Y:S04]  /*1bcf0*/  STL.64 [R1+0x1a28], R26 ;  /* 0x001a281a01007387 */ /* 0x004fe80000100a00 */
[----:B------:R0:W-:Y:S04]  /*1bd00*/  STL.64 [R1+0x1a20], R24 ;  /* 0x001a201801007387 */ /* 0x0001e80000100a00 */
[----:B0-----:R-:W2:Y:S04]  /*1bd10*/  LDL.LU R24, [R1+0x80] ;  /* 0x0000800001187983 */ /* 0x001ea80000300800 */
[----:B------:R-:W2:Y:S04]  /*1bd20*/  LDL.LU R25, [R1+0x84] ;  /* 0x0000840001197983 */ /* 0x000ea80000300800 */
[----:B------:R-:W2:Y:S04]  /*1bd30*/  LDL.LU R26, [R1+0x88] ;  /* 0x00008800011a7983 */ /* 0x000ea80000300800 */
[----:B------:R-:W2:Y:S01]  /*1bd40*/  LDL.LU R27, [R1+0x8c] ;  /* 0x00008c00011b7983 */ /* 0x000ea20000300800 */
[----:B------:R-:W-:Y:S01]  /*1bd50*/  F2FP.F16.E4M3.UNPACK_B R3, R17 ;  /* 0x00000011ff03723e */ /* 0x000fe200020006ff */
[----:B----4-:R-:W-:-:S07]  /*1bd60*/  IMAD.MOV.U32 R14, RZ, RZ, R19 ;  /* 0x000000ffff0e7224 */ /* 0x010fce00078e0013 */
[----:B------:R-:W-:Y:S01]  /*1bd70*/  HMMA.16816.F32 R20, R12, R2, R20 ;  /* 0x000000020c14723c */ /* 0x000fe20000001814 */
[----:B------:R-:W-:Y:S02]  /*1bd80*/  IMAD.MOV.U32 R12, RZ, RZ, R4 ;  /* 0x000000ffff0c7224 */ /* 0x000fe400078e0004 */
[----:B---3--:R-:W-:Y:S02]  /*1bd90*/  IMAD.MOV.U32 R13, RZ, RZ, R6 ;  /* 0x000000ffff0d7224 */ /* 0x008fe400078e0006 */
        /* <DEDUP_REMOVED lines=101> */
[----:B------:R-:W-:-:S03]  /*1c3f0*/  IMAD.MOV.U32 R25, RZ, RZ, R5 ;  /* 0x000000ffff197224 */ /* 0x000fc600078e0005 */
[----:B------:R-:W3:Y:S01]  /*1c400*/  LDL.LU R5, [R1+0x19f4] ;  /* 0x0019f40001057983 */ /* 0x000ee20000300800 */
[----:B------:R-:W-:-:S03]  /*1c410*/  IMAD.MOV.U32 R27, RZ, RZ, R0 ;  /* 0x000000ffff1b7224 */ /* 0x000fc600078e0000 */
[----:B------:R-:W4:Y:S01]  /*1c420*/  LDL.LU R7, [R1+0x19f0] ;  /* 0x0019f00001077983 */ /* 0x000f220000300800 */
[----:B------:R-:W-:-:S03]  /*1c430*/  IMAD.MOV.U32 R0, RZ, RZ, R15 ;  /* 0x000000ffff007224 */ /* 0x000fc600078e000f */
[----:B------:R-:W5:Y:S01]  /*1c440*/  LDL.LU.64 R18, [R1+0x19e8] ;  /* 0x0019e80001127983 */ /* 0x000f620000300a00 */
[----:B------:R-:W-:-:S03]  /*1c450*/  IMAD.MOV.U32 R15, RZ, RZ, R10 ;  /* 0x000000ffff0f7224 */ /* 0x000fc600078e000a */
[----:B------:R-:W2:Y:S04]  /*1c460*/  LDL.LU.64 R16, [R1+0x19e0] ;  /* 0x0019e00001107983 */ /* 0x000ea80000300a00 */
[----:B------:R0:W-:Y:S04]  /*1c470*/  STL.64 [R1+0xb0], R12 ;  /* 0x0000b00c01007387 */ /* 0x0001e80000100a00 */
[----:B------:R1:W-:Y:S01]  /*1c480*/  STL [R1+0xb8], R14 ;  /* 0x0000b80e01007387 */ /* 0x0003e20000100800 */
[----:B0-----:R-:W-:Y:S02]  /*1c490*/  IMAD.MOV.U32 R12, RZ, RZ, R4 ;  /* 0x000000ffff0c7224 */ /* 0x001fe400078e0004 */
[----:B------:R-:W-:-:S02]  /*1c4a0*/  IMAD.MOV.U32 R13, RZ, RZ, R6 ;  /* 0x000000ffff0d7224 */ /* 0x000fc400078e0006 */
[----:B-1----:R-:W-:-:S07]  /*1c4b0*/  IMAD.MOV.U32 R14, RZ, RZ, R8 ;  /* 0x000000ffff0e7224 */ /* 0x002fce00078e0008 */
[----:B------:R-:W-:Y:S01]  /*1c4c0*/  HMMA.16816.F32 R12, R12, R2, R20 ;  /* 0x000000020c0c723c */ /* 0x000fe20000001814 */
[----:B------:R0:W-:Y:S04]  /*1c4d0*/  STL [R1+0x19ac], R0 ;  /* 0x0019ac0001007387 */ /* 0x0001e80000100800 */
[----:B0-----:R-:W3:Y:S04]  /*1c4e0*/  LDL R0, [R1+0x1c] ;  /* 0x00001c0001007983 */ /* 0x001ee80000100800 */
[----:B------:R-:W4:Y:S04]  /*1c4f0*/  LDL.LU R8, [R1+0xec] ;  /* 0x0000ec0001087983 */ /* 0x000f280000300800 */
[----:B------:R-:W4:Y:S04]  /*1c500*/  LDL.LU R10, [R1+0xe8] ;  /* 0x0000e800010a7983 */ /* 0x000f280000300800 */
[----:B------:R-:W4:Y:S04]  /*1c510*/  LDL.LU.64 R22, [R1+0x19d8] ;  /* 0x0019d80001167983 */ /* 0x000f280000300a00 */
[----:B------:R-:W4:Y:S04]  /*1c520*/  LDL.LU.64 R20, [R1+0x19d0] ;  /* 0x0019d00001147983 */ /* 0x000f280000300a00 */
[----:B------:R0:W-:Y:S04]  /*1c530*/  STL.64 [R1+0x40], R12 ;  /* 0x0000400c01007387 */ /* 0x0001e80000100a00 */
[----:B------:R5:W-:Y:S04]  /*1c540*/  STL.64 [R1+0x48], R14 ;  /* 0x0000480e01007387 */ /* 0x000be80000100a00 */
[----:B------:R-:W4:Y:S04]  /*1c550*/  LDL R6, [R1+0x120] ;  /* 0x0001200001067983 */ /* 0x000f280000100800 */
[----:B0-----:R-:W4:Y:S01]  /*1c560*/  LDL R12, [R1+0x14] ;  /* 0x00001400010c7983 */ /* 0x001f220000100800 */
[----:B-----5:R-:W-:-:S02]  /*1c570*/  IMAD.MOV.U32 R14, RZ, RZ, R18 ;  /* 0x000000ffff0e7224 */ /* 0x020fc400078e0012 */
[----:B------:R-:W-:Y:S01]  /*1c580*/  IMAD.MOV.U32 R15, RZ, RZ, R19 ;  /* 0x000000ffff0f7224 */ /* 0x000fe200078e0013 */
[----:B--2---:R-:W-:Y:S02]  /*1c590*/  F2FP.F16.E4M3.UNPACK_B R16, R16.H1 ;  /* 0x00000010ff10723e */ /* 0x004fe400030006ff */
[----:B------:R-:W-:Y:S01]  /*1c5a0*/  F2FP.F16.E4M3.UNPACK_B R17, R17.H1 ;  /* 0x00000011ff11723e */ /* 0x000fe200030006ff */
[----:B---3--:R-:W-:-:S07]  /*1c5b0*/  IMAD.MOV.U32 R13, RZ, RZ, R0 ;  /* 0x000000ffff0d7224 */ /* 0x008fce00078e0000 */
[----:B----4-:R-:W-:Y:S01]  /*1c5c0*/  HMMA.16816.F32 R12, R12, R16, R20 ;  /* 0x000000100c0c723c */ /* 0x010fe20000001814 */
[----:B------:R-:W2:-:S15]  /*1c5d0*/  LDL R23, [R1+0x14] ;  /* 0x0000140001177983 */ /* 0x000e9e0000100800 */
[----:B------:R-:W-:-:S03]  /*1c5e0*/  NOP ;  /* 0x0000000000007918 */ /* 0x000fc60000000000 */
[----:B------:R0:W-:Y:S04]  /*1c5f0*/  STL.64 [R1+0xa0], R12 ;  /* 0x0000a00c01007387 */ /* 0x0001e80000100a00 */
[----:B------:R1:W-:Y:S04]  /*1c600*/  STL.64 [R1+0xa8], R14 ;  /* 0x0000a80e01007387 */ /* 0x0003e80000100a00 */
[----:B------:R-:W3:Y:S01]  /*1c610*/  LDL R4, [R1+0x124] ;  /* 0x0001240001047983 */ /* 0x000ee20000100800 */
[----:B0-----:R-:W-:Y:S02]  /*1c620*/  IMAD.MOV.U32 R12, RZ, RZ, R5 ;  /* 0x000000ffff0c7224 */ /* 0x001fe400078e0005 */
[----:B------:R-:W-:-:S02]  /*1c630*/  IMAD.MOV.U32 R13, RZ, RZ, R7 ;  /* 0x000000ffff0d7224 */ /* 0x000fc400078e0007 */
[----:B-1----:R-:W-:Y:S02]  /*1c640*/  IMAD.MOV.U32 R14, RZ, RZ, R9 ;  /* 0x000000ffff0e7224 */ /* 0x002fe400078e0009 */
[----:B------:R-:W-:-:S07]  /*1c650*/  IMAD.MOV.U32 R15, RZ, RZ, R11 ;  /* 0x000000ffff0f7224 */ /* 0x000fce00078e000b */
[----:B------:R-:W-:Y:S01]  /*1c660*/  HMMA.16816.F32 R12, R12, R16, R24 ;  /* 0x000000100c0c723c */ /* 0x000fe20000001818 */
[----:B------:R-:W4:Y:S04]  /*1c670*/  LDL.LU.64 R26, [R1+0x19c8] ;  /* 0x0019c800011a7983 */ /* 0x000f280000300a00 */
[----:B------:R-:W4:Y:S01]  /*1c680*/  LDL.LU.64 R24, [R1+0x19c0] ;  /* 0x0019c00001187983 */ /* 0x000f220000300a00 */
[----:B------:R-:W-:Y:S02]  /*1c690*/  F2FP.F16.E4M3.UNPACK_B R2, R10.H1 ;  /* 0x0000000aff02723e */ /* 0x000fe400030006ff */
[----:B------:R-:W-:-:S11]  /*1c6a0*/  F2FP.F16.E4M3.UNPACK_B R3, R8.H1 ;  /* 0x00000008ff03723e */ /* 0x000fd600030006ff */
[----:B------:R0:W-:Y:S04]  /*1c6b0*/  STL.64 [R1+0x60], R12 ;  /* 0x0000600c01007387 */ /* 0x0001e80000100a00 */
[----:B------:R1:W-:Y:S01]  /*1c6c0*/  STL.64 [R1+0x68], R14 ;  /* 0x0000680e01007387 */ /* 0x0003e20000100a00 */
[----:B0-----:R-:W-:Y:S02]  /*1c6d0*/  IMAD.MOV.U32 R13, RZ, RZ, R0 ;  /* 0x000000ffff0d7224 */ /* 0x001fe400078e0000 */
[----:B-1----:R-:W-:Y:S02]  /*1c6e0*/  IMAD.MOV.U32 R14, RZ, RZ, R18 ;  /* 0x000000ffff0e7224 */ /* 0x002fe400078e0012 */
[----:B------:R-:W-:Y:S02]  /*1c6f0*/  IMAD.MOV.U32 R15, RZ, RZ, R19 ;  /* 0x000000ffff0f7224 */ /* 0x000fe400078e0013 */
[----:B--2---:R-:W-:-:S07]  /*1c700*/  IMAD.MOV.U32 R12, RZ, RZ, R23 ;  /* 0x000000ffff0c7224 */ /* 0x004fce00078e0017 */
[----:B----4-:R-:W-:Y:S01]  /*1c710*/  HMMA.16816.F32 R12, R12, R2, R24 ;  /* 0x000000020c0c723c */ /* 0x010fe20000001818 */
[----:B------:R-:W2:Y:S04]  /*1c720*/  LDL.LU.64 R26, [R1+0x19b8] ;  /* 0x0019b800011a7983 */ /* 0x000ea80000300a00 */
[----:B------:R-:W2:-:S14]  /*1c730*/  LDL.LU.64 R24, [R1+0x19b0] ;  /* 0x0019b00001187983 */ /* 0x000e9c0000300a00 */
[----:B------:R0:W-:Y:S04]  /*1c740*/  STL.64 [R1+0x30], R12 ;  /* 0x0000300c01007387 */ /* 0x0001e80000100a00 */
[----:B------:R1:W-:Y:S01]  /*1c750*/  STL.64 [R1+0x38], R14 ;  /* 0x0000380e01007387 */ /* 0x0003e20000100a00 */
[----:B0-----:R-:W-:Y:S02]  /*1c760*/  IMAD.MOV.U32 R12, RZ, RZ, R5 ;  /* 0x000000ffff0c7224 */ /* 0x001fe400078e0005 */
[----:B------:R-:W-:Y:S02]  /*1c770*/  IMAD.MOV.U32 R13, RZ, RZ, R7 ;  /* 0x000000ffff0d7224 */ /* 0x000fe400078e0007 */
[----:B-1----:R-:W-:Y:S02]  /*1c780*/  IMAD.MOV.U32 R14, RZ, RZ, R9 ;  /* 0x000000ffff0e7224 */ /* 0x002fe400078e0009 */
[----:B------:R-:W-:-:S02]  /*1c790*/  IMAD.MOV.U32 R15, RZ, RZ, R11 ;  /* 0x000000ffff0f7224 */ /* 0x000fc400078e000b */
[----:B------:R-:W-:Y:S02]  /*1c7a0*/  IMAD.MOV.U32 R16, RZ, RZ, R23 ;  /* 0x000000ffff107224 */ /* 0x000fe400078e0017 */
[----:B---3--:R-:W0:Y:S03]  /*1c7b0*/  LDSM.16.MT88.4 R20, [R4+UR7+0xa000] ;  /* 0x00a000070414783b */ /* 0x008e260008004200 */
[----:B--2---:R-:W-:-:S15]  /*1c7c0*/  HMMA.16816.F32 R12, R12, R2, R24 ;  /* 0x000000020c0c723c */ /* 0x004fde0000001818 */
[----:B------:R-:W-:-:S04]  /*1c7d0*/  NOP ;  /* 0x0000000000007918 */ /* 0x000fc80000000000 */
[----:B------:R-:W-:Y:S04]  /*1c7e0*/  STL [R1+0x54], R13 ;  /* 0x0000540d01007387 */ /* 0x000fe80000100800 */
[----:B------:R-:W-:Y:S04]  /*1c7f0*/  STL [R1+0x5c], R15 ;  /* 0x00005c0f01007387 */ /* 0x000fe80000100800 */
[----:B------:R-:W2:Y:S04]  /*1c800*/  LDL.LU R24, [R1+0x70] ;  /* 0x0000700001187983 */ /* 0x000ea80000300800 */
[----:B------:R-:W2:Y:S04]  /*1c810*/  LDL.LU R25, [R1+0x74] ;  /* 0x0000740001197983 */ /* 0x000ea80000300800 */
[----:B------:R-:W2:Y:S04]  /*1c820*/  LDL.LU R26, [R1+0x78] ;  /* 0x00007800011a7983 */ /* 0x000ea80000300800 */
[----:B------:R-:W2:Y:S01]  /*1c830*/  LDL.LU R27, [R1+0x7c] ;  /* 0x00007c00011b7983 */ /* 0x000ea20000300800 */
[----:B------:R-:W-:-:S02]  /*1c840*/  IMAD.MOV.U32 R8, RZ, RZ, R12 ;  /* 0x000000ffff087224 */ /* 0x000fc400078e000c */
[----:B------:R-:W-:Y:S02]  /*1c850*/  IMAD.MOV.U32 R10, RZ, RZ, R14 ;  /* 0x000000ffff0a7224 */ /* 0x000fe400078e000e */
[----:B------:R-:W1:Y:S01]  /*1c860*/  LDSM.16.M88.4 R12, [R6+UR7+0x80] ;  /* 0x00008007060c783b */ /* 0x000e620008000200 */
[----:B------:R-:W-:-:S03]  /*1c870*/  IMAD.MOV.U32 R17, RZ, RZ, R0 ;  /* 0x000000ffff117224 */ /* 0x000fc600078e0000 */
[----:B------:R-:W3:Y:S04]  /*1c880*/  LDL.LU R0, [R1+0x19ac] ;  /* 0x0019ac0001007983 */ /* 0x000ee80000300800 */
[----:B0-----:R-:W-:Y:S01]  /*1c890*/  STL [R1+0x193c], R21 ;  /* 0x00193c1501007387 */ /* 0x001fe20000100800 */
[----:B------:R-:W-:Y:S02]  /*1c8a0*/  F2FP.F16.E4M3.UNPACK_B R28, R28.H1 ;  /* 0x0000001cff1c723e */ /* 0x000fe400030006ff */
[----:B------:R-:W-:Y:S01]  /*1c8b0*/  F2FP.F16.E4M3.UNPACK_B R29, R29.H1 ;  /* 0x0000001dff1d723e */ /* 0x000fe200030006ff */
        /* <DEDUP_REMOVED lines=11> */
[----:B--2---:R-:W-:-:S15]  /*1c970*/  HMMA.16816.F32 R16, R16, R28, R24 ;  /* 0x0000001c1010723c */ /* 0x004fde0000001818 */
[----:B------:R-:W-:-:S04]  /*1c980*/  NOP ;  /* 0x0000000000007918 */ /* 0x000fc80000000000 */
[----:B------:R-:W-:Y:S04]  /*1c990*/  STL.64 [R1+0x90], R16 ;  /* 0x0000901001007387 */ /* 0x000fe80000100a00 */
[----:B------:R-:W-:Y:S04]  /*1c9a0*/  STL.64 [R1+0x98], R18 ;  /* 0x0000981201007387 */ /* 0x000fe80000100a00 */
[----:B------:R-:W-:Y:S04]  /*1c9b0*/  STL [R1+0x1994], R7 ;  /* 0x0019940701007387 */ /* 0x000fe80000100800 */
[----:B------:R0:W-:Y:S04]  /*1c9c0*/  STL [R1+0x1990], R5 ;  /* 0x0019900501007387 */ /* 0x0001e80000100800 */
[----:B------:R-:W2:Y:S04]  /*1c9d0*/  LDL.LU R4, [R1+0xb0] ;  /* 0x0000b00001047983 */ /* 0x000ea80000300800 */
[----:B0-----:R-:W2:Y:S04]  /*1c9e0*/  LDL.LU R5, [R1+0xb4] ;  /* 0x0000b40001057983 */ /* 0x001ea80000300800 */
[----:B------:R-:W2:Y:S01]  /*1c9f0*/  LDL.LU R6, [R1+0xb8] ;  /* 0x0000b80001067983 */ /* 0x000ea20000300800 */
[----:B------:R-:W-:-:S02]  /*1ca00*/  IMAD.MOV.U32 R13, RZ, RZ, R7 ;  /* 0x000000ffff0d7224 */ /* 0x000fc400078e0007 */
[----:B---3--:R-:W-:Y:S02]  /*1ca10*/  IMAD.MOV.U32 R7, RZ, RZ, R0 ;  /* 0x000000ffff077224 */ /* 0x008fe400078e0000 */
[----:B------:R-:W3:Y:S04]  /*1ca20*/  LDL.LU R0, [R1+0x19a8] ;  /* 0x0019a80001007983 */ /* 0x000ee80000300800 */
[----:B------:R-:W4:Y:S04]  /*1ca30*/  LDL R23, [R1+0x120] ;  /* 0x0001200001177983 */ /* 0x000f280000100800 */
[----:B--2---:R-:W-:Y:S04]  /*1ca40*/  STL.64 [R1+0x19a0], R6 ;  /* 0x0019a00601007387 */ /* 0x004fe80000100a00 */
[----:B------:R0:W-:Y:S04]  /*1ca50*/  STL.64 [R1+0x1998], R4 ;  /* 0x0019980401007387 */ /* 0x0001e80000100a00 */
[----:B---3--:R-:W1:Y:S04]  /*1ca60*/  LDSM.16.MT88.4 R16, [R0+UR7+0xa000] ;  /* 0x00a000070010783b */ /* 0x008e680008004200 */
        /* <DEDUP_REMOVED lines=10> */
[----:B0-----:R-:W5:Y:S04]  /*1cb10*/  LDL.LU R19, [R1+0x104] ;  /* 0x0001040001137983 */ /* 0x001f680000300800 */
        /* <DEDUP_REMOVED lines=14> */
[----:B----4-:R-:W0:Y:S04]  /*1cc00*/  LDSM.16.M88.4 R4, [R23+UR7+0x2080] ;  /* 0x002080071704783b */ /* 0x010e280008000200 */
        /* <DEDUP_REMOVED lines=11> */
[----:B0-----:R-:W-:Y:S04]  /*1ccc0*/  STL.64 [R1+0xe0], R4 ;  /* 0x0000e00401007387 */ /* 0x001fe80000100a00 */
[----:B------:R0:W-:Y:S04]  /*1ccd0*/  STL.64 [R1+0xe8], R6 ;  /* 0x0000e80601007387 */ /* 0x0001e80000100a00 */
[----:B0-----:R-:W3:Y:S04]  /*1cce0*/  LDL.LU.64 R6, [R1+0x19a0] ;  /* 0x0019a00001067983 */ /* 0x001ee80000300a00 */
[----:B------:R-:W3:Y:S01]  /*1ccf0*/  LDL.LU.64 R4, [R1+0x1998] ;  /* 0x0019980001047983 */ /* 0x000ee20000300a00 */
[----:B------:R-:W-:-:S02]  /*1cd00*/  F2FP.F16.E4M3.UNPACK_B R2, R2.H1 ;  /* 0x00000002ff02723e */ /* 0x000fc400030006ff */
        /* <DEDUP_REMOVED lines=10> */
[----:B0-----:R-:W5:Y:S01]  /*1cdb0*/  LDL.LU R21, [R1+0x120] ;  /* 0x0001200001157983 */ /* 0x001f620000300800 */
        /* <DEDUP_REMOVED lines=187> */
[----:B------:R-:W3:Y:S04]  /*1d970*/  LDL R18, [R1+0x124] ;  /* 0x0001240001127983 */ /* 0x000ee80000100800 */
        /* <DEDUP_REMOVED lines=14> */
[----:B------:R-:W-:Y:S02]  /*1da60*/  IMAD.MOV.U32 R6, RZ, RZ, R25 ;  /* 0x000000ffff067224 */ /* 0x000fe400078e0019 */
        /* <DEDUP_REMOVED lines=8> */
[----:B------:R0:W-:Y:S04]  /*1daf0*/  STL.64 [R1], R4 ;  /* 0x0000000401007387 */ /* 0x0001e80000100a00 */
[----:B------:R1:W-:Y:S01]  /*1db00*/  STL.64 [R1+0x8], R6 ;  /* 0x0000080601007387 */ /* 0x0003e20000100a00 */
[----:B0-----:R-:W-:Y:S02]  /*1db10*/  IMAD.MOV.U32 R4, RZ, RZ, R21 ;  /* 0x000000ffff047224 */ /* 0x001fe400078e0015 */
[----:B------:R-:W-:Y:S02]  /*1db20*/  IMAD.MOV.U32 R5, RZ, RZ, R23 ;  /* 0x000000ffff057224 */ /* 0x000fe400078e0017 */
[----:B-1----:R-:W-:Y:S02]  /*1db30*/  IMAD.MOV.U32 R6, RZ, RZ, R13 ;  /* 0x000000ffff067224 */ /* 0x002fe400078e000d */
[----:B------:R-:W-:-:S07]  /*1db40*/  IMAD.MOV.U32 R7, RZ, RZ, R15 ;  /* 0x000000ffff077224 */ /* 0x000fce00078e000f */
[----:B--2---:R-:W-:Y:S01]  /*1db50*/  HMMA.16816.F32 R4, R4, R2, R8 ;  /* 0x000000020404723c */ /* 0x004fe20000001808 */
        /* <DEDUP_REMOVED lines=21> */
[----:B------:R-:W-:Y:S01]  /*1dcb0*/  IMAD.MOV.U32 R5, RZ, RZ, R23 ;  /* 0x000000ffff057224 */ /* 0x000fe200078e0017 */
[----:B------:R-:W3:Y:S01]  /*1dcc0*/  LDL.LU R16, [R1+0x108] ;  /* 0x0001080001107983 */ /* 0x000ee20000300800 */
[----:B------:R-:W-:-:S02]  /*1dcd0*/  IMAD.MOV.U32 R6, RZ, RZ, R13 ;  /* 0x000000ffff067224 */ /* 0x000fc400078e000d */
[----:B------:R-:W-:Y:S01]  /*1dce0*/  IMAD.MOV.U32 R7, RZ, RZ, R15 ;  /* 0x000000ffff077224 */ /* 0x000fe200078e000f */
[----:B------:R0:W-:Y:S04]  /*1dcf0*/  STL [R1+0x189c], R23 ;  /* 0x00189c1701007387 */ /* 0x0001e80000100800 */
[----:B------:R1:W-:Y:S04]  /*1dd00*/  STL [R1+0x1898], R21 ;  /* 0x0018981501007387 */ /* 0x0003e80000100800 */
[----:B------:R-:W4:Y:S01]  /*1dd10*/  LDL.LU R20, [R1+0x50] ;  /* 0x0000500001147983 */ /* 0x000f220000300800 */
[----:B0-----:R-:W-:-:S03]  /*1dd20*/  IMAD.MOV.U32 R23, RZ, RZ, R0 ;  /* 0x000000ffff177224 */ /* 0x001fc600078e0000 */
[----:B-1----:R-:W4:Y:S04]  /*1dd30*/  LDL.LU R21, [R1+0x54] ;  /* 0x0000540001157983 */ /* 0x002f280000300800 */
[----:B------:R-:W4:Y:S04]  /*1dd40*/  LDL.LU R22, [R1+0x58] ;  /* 0x0000580001167983 */ /* 0x000f280000300800 */
[----:B------:R-:W5:Y:S01]  /*1dd50*/  LDL.LU R0, [R1+0x18a8] ;  /* 0x0018a80001007983 */ /* 0x000f620000300800 */
[----:B--2---:R-:W-:Y:S03]  /*1dd60*/  HMMA.16816.F32 R4, R4, R2, R8 ;  /* 0x000000020404723c */ /* 0x004fe60000001808 */
[----:B------:R-:W0:-:S15]  /*1dd70*/  LDSM.16.MT88.4 R8, [R18+UR7+0xa800] ;  /* 0x00a800071208783b */ /* 0x000e1e0008004200 */
[----:B------:R-:W-:Y:S01]  /*1dd80*/  NOP ;  /* 0x0000000000007918 */ /* 0x000fe20000000000 */
[----:B------:R-:W-:Y:S04]  /*1dd90*/  STL.64 [R1+0x90], R4 ;  /* 0x0000900401007387 */ /* 0x000fe80000100a00 */
[----:B------:R-:W-:Y:S04]  /*1dda0*/  STL.64 [R1+0x98], R6 ;  /* 0x0000980601007387 */ /* 0x000fe80000100a00 */
[----:B------:R-:W-:Y:S04]  /*1ddb0*/  STL [R1+0x1828], R18 ;  /* 0x0018281201007387 */ /* 0x000fe80000100800 */
[----:B------:R1:W2:Y:S04]  /*1ddc0*/  LDSM.16.MT88.4 R4, [R18+UR7+0xac00] ;  /* 0x00ac00071204783b */ /* 0x0002a80008004200 */
[----:B0-----:R0:W-:Y:S04]  /*1ddd0*/  STL.64 [R1+0x20], R8 ;  /* 0x0000200801007387 */ /* 0x0011e80000100a00 */
[----:B------:R0:W-:Y:S04]  /*1dde0*/  STL.64 [R1+0x28], R10 ;  /* 0x0000280a01007387 */ /* 0x0001e80000100a00 */
[----:B-1----:R-:W3:Y:S04]  /*1ddf0*/  LDL.LU R18, [R1+0xec] ;  /* 0x0000ec0001127983 */ /* 0x002ee80000300800 */
[----:B--2---:R-:W-:Y:S04]  /*1de00*/  STL.64 [R1+0x10], R4 ;  /* 0x0000100401007387 */ /* 0x004fe80000100a00 */
[----:B------:R-:W-:Y:S04]  /*1de10*/  STL.64 [R1+0x18], R6 ;  /* 0x0000180601007387 */ /* 0x000fe80000100a00 */
[----:B-----5:R-:W1:Y:S01]  /*1de20*/  LDSM.16.MT88.4 R4, [R0+UR7+0xa800] ;  /* 0x00a800070004783b */ /* 0x020e620008004200 */
[----:B0-----:R-:W-:-:S02]  /*1de30*/  IMAD.MOV.U32 R8, RZ, RZ, R17 ;  /* 0x000000ffff087224 */ /* 0x001fc400078e0011 */
[----:B------:R-:W-:Y:S02]  /*1de40*/  IMAD.MOV.U32 R9, RZ, RZ, R19 ;  /* 0x000000ffff097224 */ /* 0x000fe400078e0013 */
[----:B------:R-:W-:Y:S02]  /*1de50*/  IMAD.MOV.U32 R10, RZ, RZ, R25 ;  /* 0x000000ffff0a7224 */ /* 0x000fe400078e0019 */
[----:B------:R-:W-:-:S07]  /*1de60*/  IMAD.MOV.U32 R11, RZ, RZ, R27 ;  /* 0x000000ffff0b7224 */ /* 0x000fce00078e001b */
[----:B----4-:R-:W-:Y:S01]  /*1de70*/  HMMA.16816.F32 R8, R8, R2, R20 ;  /* 0x000000020808723c */ /* 0x010fe20000001814 */
[----:B---3--:R-:W-:Y:S04]  /*1de80*/  STL.64 [R1+0x1890], R18 ;  /* 0x0018901201007387 */ /* 0x008fe80000100a00 */
        /* <DEDUP_REMOVED lines=21> */
[----:B0-----:R-:W-:Y:S04]  /*1dfe0*/  STL [R1+0x1848], R9 ;  /* 0x0018480901007387 */ /* 0x001fe80000100800 */
[----:B------:R-:W-:Y:S04]  /*1dff0*/  STL [R1+0x182c], R11 ;  /* 0x00182c0b01007387 */ /* 0x000fe80000100800 */
[----:B------:R0:W-:Y:S04]  /*1e000*/  STL [R1+0x17f8], R0 ;  /* 0x0017f80001007387 */ /* 0x0001e80000100800 */
[----:B0-----:R-:W3:Y:S01]  /*1e010*/  LDL.LU R0, [R1+0x18] ;  /* 0x0000180001007983 */ /* 0x001ee20000300800 */
[----:B----4-:R-:W-:-:S02]  /*1e020*/  F2FP.F16.E4M3.UNPACK_B R3, R28.H1 ;  /* 0x0000001cff03723e */ /* 0x010fc400030006ff */
[----:B-----5:R-:W-:Y:S01]  /*1e030*/  F2FP.F16.E4M3.UNPACK_B R2, R29.H1 ;  /* 0x0000001dff02723e */ /* 0x020fe200030006ff */
[----:B--2---:R-:W-:Y:S02]  /*1e040*/  IMAD.MOV.U32 R20, RZ, RZ, R21 ;  /* 0x000000ffff147224 */ /* 0x004fe400078e0015 */
[----:B------:R-:W-:Y:S02]  /*1e050*/  IMAD.MOV.U32 R21, RZ, RZ, R23 ;  /* 0x000000ffff157224 */ /* 0x000fe400078e0017 */
[----:B------:R-:W-:-:S07]  /*1e060*/  IMAD.MOV.U32 R23, RZ, RZ, R15 ;  /* 0x000000ffff177224 */ /* 0x000fce00078e000f */
[----:B------:R-:W-:Y:S01]  /*1e070*/  HMMA.16816.F32 R20, R20, R2, R16 ;  /* 0x000000021414723c */ /* 0x000fe20000001810 */
[----:B------:R-:W2:Y:S04]  /*1e080*/  LDL.LU.64 R18, [R1+0x1890] ;  /* 0x0018900001127983 */ /* 0x000ea80000300a00 */
[----:B------:R-:W4:-:S14]  /*1e090*/  LDL.LU.64 R16, [R1+0x1888] ;  /* 0x0018880001107983 */ /* 0x000f1c0000300a00 */
[----:B------:R0:W-:Y:S01]  /*1e0a0*/  STL [R1+0x50], R20 ;  /* 0x0000501401007387 */ /* 0x0001e20000100800 */
[----:B------:R-:W-:Y:S02]  /*1e0b0*/  IMAD.MOV.U32 R11, RZ, RZ, R23 ;  /* 0x000000ffff0b7224 */ /* 0x000fe400078e0017 */
[----:B------:R-:W-:Y:S02]  /*1e0c0*/  IMAD.MOV.U32 R29, RZ, RZ, R21 ;  /* 0x000000ffff1d7224 */ /* 0x000fe400078e0015 */
[----:B------:R-:W-:Y:S01]  /*1e0d0*/  IMAD.MOV.U32 R23, RZ, RZ, R12 ;  /* 0x000000ffff177224 */ /* 0x000fe200078e000c */
[----:B0-----:R-:W5:Y:S04]  /*1e0e0*/  LDL.LU R20, [R1+0xa0] ;  /* 0x0000a00001147983 */ /* 0x001f680000300800 */
[----:B------:R-:W5:Y:S01]  /*1e0f0*/  LDL.LU R21, [R1+0xa4] ;  /* 0x0000a40001157983 */ /* 0x000f620000300800 */
[----:B------:R-:W-:-:S02]  /*1e100*/  IMAD.MOV.U32 R28, RZ, RZ, R22 ;  /* 0x000000ffff1c7224 */ /* 0x000fc400078e0016 */
[----:B----4-:R-:W-:Y:S02]  /*1e110*/  IMAD.MOV.U32 R12, RZ, RZ, R17 ;  /* 0x000000ffff0c7224 */ /* 0x010fe400078e0011 */
[----:B------:R-:W4:Y:S01]  /*1e120*/  LDL.LU R17, [R1+0x10c] ;  /* 0x00010c0001117983 */ /* 0x000f220000300800 */
[----:B------:R-:W-:Y:S02]  /*1e130*/  IMAD.MOV.U32 R22, RZ, RZ, R14 ;  /* 0x000000ffff167224 */ /* 0x000fe400078e000e */
[----:B--2---:R-:W-:Y:S02]  /*1e140*/  IMAD.MOV.U32 R13, RZ, RZ, R19 ;  /* 0x000000ffff0d7224 */ /* 0x004fe400078e0013 */
[----:B------:R-:W-:Y:S02]  /*1e150*/  IMAD.MOV.U32 R14, RZ, RZ, R25 ;  /* 0x000000ffff0e7224 */ /* 0x000fe400078e0019 */
[----:B------:R-:W-:-:S07]  /*1e160*/  IMAD.MOV.U32 R15, RZ, RZ, R27 ;  /* 0x000000ffff0f7224 */ /* 0x000fce00078e001b */
[----:B---3--:R-:W-:Y:S01]  /*1e170*/  HMMA.16816.F32 R12, R12, R2, R4 ;  /* 0x000000020c0c723c */ /* 0x008fe20000001804 */
[----:B------:R-:W2:Y:S01]  /*1e180*/  LDL.LU R6, [R1+0x1884] ;  /* 0x0018840001067983 */ /* 0x000ea20000300800 */
[----:B------:R-:W-:-:S03]  /*1e190*/  F2FP.F16.E4M3.UNPACK_B R2, R16 ;  /* 0x00000010ff02723e */ /* 0x000fc600020006ff */
[----:B------:R-:W3:Y:S04]  /*1e1a0*/  LDL.LU R4, [R1+0x1880] ;  /* 0x0018800001047983 */ /* 0x000ee80000300800 */
[----:B------:R0:W-:Y:S10]  /*1e1b0*/  STL [R1+0x184c], R16 ;  /* 0x00184c1001007387 */ /* 0x0001f40000100800 */
[----:B------:R-:W-:Y:S04]  /*1e1c0*/  STL.64 [R1+0x40], R12 ;  /* 0x0000400c01007387 */ /* 0x000fe80000100a00 */
[----:B------:R-:W-:Y:S04]  /*1e1d0*/  STL.64 [R1+0x48], R14 ;  /* 0x0000480e01007387 */ /* 0x000fe80000100a00 */
[----:B0-----:R-:W2:Y:S01]  /*1e1e0*/  LDL.LU R16, [R1+0x10] ;  /* 0x0000100001107983 */ /* 0x001ea20000300800 */
[----:B----4-:R-:W-:-:S03]  /*1e1f0*/  F2FP.F16.E4M3.UNPACK_B R3, R17 ;  /* 0x00000011ff03723e */ /* 0x010fc600020006ff */
[----:B------:R0:W-:Y:S04]  /*1e200*/  STL [R1+0x1850], R17 ;  /* 0x0018501101007387 */ /* 0x0001e80000100800 */
[----:B0-----:R-:W4:Y:S04]  /*1e210*/  LDL.LU R17, [R1+0x28] ;  /* 0x0000280001117983 */ /* 0x001f280000300800 */
[----:B------:R-:W5:Y:S04]  /*1e220*/  LDL R12, [R1+0x20] ;  /* 0x00002000010c7983 */ /* 0x000f680000100800 */
[----:B------:R-:W3:Y:S04]  /*1e230*/  LDL.LU R25, [R1+0x74] ;  /* 0x0000740001197983 */ /* 0x000ee80000300800 */
[----:B------:R-:W3:Y:S01]  /*1e240*/  LDL.LU R27, [R1+0x7c] ;  /* 0x00007c00011b7983 */ /* 0x000ee20000300800 */
[----:B------:R-:W-:-:S02]  /*1e250*/  IMAD.MOV.U32 R15, RZ, RZ, R0 ;  /* 0x000000ffff0f7224 */ /* 0x000fc400078e0000 */
[----:B--2---:R-:W-:Y:S02]  /*1e260*/  IMAD.MOV.U32 R14, RZ, RZ, R16 ;  /* 0x000000ffff0e7224 */ /* 0x004fe400078e0010 */
[----:B----4-:R-:W-:-:S07]  /*1e270*/  IMAD.MOV.U32 R13, RZ, RZ, R17 ;  /* 0x000000ffff0d7224 */ /* 0x010fce00078e0011 */
[----:B-----5:R-:W-:Y:S01]  /*1e280*/  HMMA.16816.F32 R20, R12, R2, R20 ;  /* 0x000000020c14723c */ /* 0x020fe20000001814 */
[----:B---3--:R-:W-:Y:S04]  /*1e290*/  STL.64 [R1+0x1878], R26 ;  /* 0x0018781a01007387 */ /* 0x008fe80000100a00 */
[----:B------:R0:W-:Y:S04]  /*1e2a0*/  STL.64 [R1+0x1870], R24 ;  /* 0x0018701801007387 */ /* 0x0001e80000100a00 */
[----:B0-----:R-:W2:Y:S04]  /*1e2b0*/  LDL.LU R24, [R1+0x30] ;  /* 0x0000300001187983 */ /* 0x001ea80000300800 */
[----:B------:R-:W2:Y:S04]  /*1e2c0*/  LDL.LU R25, [R1+0x34] ;  /* 0x0000340001197983 */ /* 0x000ea80000300800 */
[----:B------:R-:W2:Y:S04]  /*1e2d0*/  LDL.LU R26, [R1+0x38] ;  /* 0x00003800011a7983 */ /* 0x000ea80000300800 */
[----:B------:R-:W2:Y:S04]  /*1e2e0*/  LDL.LU R27, [R1+0x3c] ;  /* 0x00003c00011b7983 */ /* 0x000ea80000300800 */
[----:B------:R-:W-:Y:S04]  /*1e2f0*/  STL.64 [R1+0x1838], R22 ;  /* 0x0018381601007387 */ /* 0x000fe80000100a00 */
[----:B------:R0:W-:Y:S04]  /*1e300*/  STL.64 [R1+0x1830], R20 ;  /* 0x0018301401007387 */ /* 0x0001e80000100a00 */
[----:B0-----:R-:W3:Y:S04]  /*1e310*/  LDL.LU R20, [R1] ;  /* 0x0000000001147983 */ /* 0x001ee80000300800 */
[----:B------:R-:W3:Y:S04]  /*1e320*/  LDL.LU R21, [R1+0x4] ;  /* 0x0000040001157983 */ /* 0x000ee80000300800 */
[----:B------:R-:W3:Y:S04]  /*1e330*/  LDL.LU R22, [R1+0x8] ;  /* 0x0000080001167983 */ /* 0x000ee80000300800 */
[----:B------:R-:W3:Y:S01]  /*1e340*/  LDL.LU R23, [R1+0xc] ;  /* 0x00000c0001177983 */ /* 0x000ee20000300800 */
[----:B------:R-:W-:-:S02]  /*1e350*/  IMAD.MOV.U32 R12, RZ, RZ, R4 ;  /* 0x000000ffff0c7224 */ /* 0x000fc400078e0004 */
[----:B------:R-:W-:Y:S02]  /*1e360*/  IMAD.MOV.U32 R13, RZ, RZ, R6 ;  /* 0x000000ffff0d7224 */ /* 0x000fe400078e0006 */
[----:B------:R-:W-:Y:S02]  /*1e370*/  IMAD.MOV.U32 R14, RZ, RZ, R8 ;  /* 0x000000ffff0e7224 */ /* 0x000fe400078e0008 */
[----:B------:R-:W-:-:S07]  /*1e380*/  IMAD.MOV.U32 R15, RZ, RZ, R10 ;  /* 0x000000ffff0f7224 */ /* 0x000fce00078e000a */
[----:B---3--:R-:W-:Y:S01]  /*1e390*/  HMMA.16816.F32 R20, R12, R2, R20 ;  /* 0x000000020c14723c */ /* 0x008fe20000001814 */
[----:B------:R-:W3:-:S15]  /*1e3a0*/  LDL R3, [R1+0xe8] ;  /* 0x0000e80001037983 */ /* 0x000ede0000100800 */
[----:B------:R-:W-:-:S03]  /*1e3b0*/  NOP ;  /* 0x0000000000007918 */ /* 0x000fc60000000000 */
[----:B------:R-:W-:Y:S02]  /*1e3c0*/  IMAD.MOV.U32 R9, RZ, RZ, R20 ;  /* 0x000000ffff097224 */ /* 0x000fe400078e0014 */
[----:B------:R-:W-:Y:S01]  /*1e3d0*/  IMAD.MOV.U32 R5, RZ, RZ, R21 ;  /* 0x000000ffff057224 */ /* 0x000fe200078e0015 */
[----:B------:R-:W4:Y:S01]  /*1e3e0*/  LDL.LU R20, [R1+0x90] ;  /* 0x0000900001147983 */ /* 0x000f220000300800 */
[----:B------:R-:W-:Y:S02]  /*1e3f0*/  IMAD.MOV.U32 R7, RZ, RZ, R22 ;  /* 0x000000ffff077224 */ /* 0x000fe400078e0016 */
[----:B------:R-:W-:Y:S01]  /*1e400*/  IMAD.MOV.U32 R19, RZ, RZ, R23 ;  /* 0x000000ffff137224 */ /* 0x000fe200078e0017 */
[----:B------:R-:W4:Y:S04]  /*1e410*/  LDL.LU R21, [R1+0x94] ;  /* 0x0000940001157983 */ /* 0x000f280000300800 */
[----:B------:R-:W4:Y:S04]  /*1e420*/  LDL.LU R22, [R1+0x98] ;  /* 0x0000980001167983 */ /* 0x000f280000300800 */
[----:B------:R-:W4:Y:S04]  /*1e430*/  LDL.LU R23, [R1+0x9c] ;  /* 0x00009c0001177983 */ /* 0x000f280000300800 */
[----:B------:R0:W-:Y:S04]  /*1e440*/  STL [R1+0x1854], R9 ;  /* 0x0018540901007387 */ /* 0x0001e80000100800 */
[----:B0-----:R-:W5:Y:S01]  /*1e450*/  LDL.LU R9, [R1+0x20] ;  /* 0x0000200001097983 */ /* 0x001f620000300800 */
[----:B------:R-:W-:-:S02]  /*1e460*/  IMAD.MOV.U32 R13, RZ, RZ, R17 ;  /* 0x000000ffff0d7224 */ /* 0x000fc400078e0011 */
[----:B------:R-:W-:Y:S02]  /*1e470*/  IMAD.MOV.U32 R14, RZ, RZ, R16 ;  /* 0x000000ffff0e7224 */ /* 0x000fe400078e0010 */
[----:B------:R-:W-:Y:S01]  /*1e480*/  IMAD.MOV.U32 R15, RZ, RZ, R0 ;  /* 0x000000ffff0f7224 */ /* 0x000fe200078e0000 */
[----:B---3--:R-:W-:Y:S02]  /*1e490*/  F2FP.F16.E4M3.UNPACK_B R2, R3 ;  /* 0x00000003ff02723e */ /* 0x008fe400020006ff */
[----:B------:R-:W-:Y:S01]  /*1e4a0*/  F2FP.F16.E4M3.UNPACK_B R3, R18 ;  /* 0x00000012ff03723e */ /* 0x000fe200020006ff */
[----:B-----5:R-:W-:-:S07]  /*1e4b0*/  IMAD.MOV.U32 R12, RZ, RZ, R9 ;  /* 0x000000ffff0c7224 */ /* 0x020fce00078e0009 */
        /* <DEDUP_REMOVED lines=11> */
[----:B------:R-:W-:Y:S04]  /*1e570*/  STL.64 [R1+0x1810], R26 ;  /* 0x0018101a01007387 */ /* 0x000fe80000100a00 */
[----:B------:R0:W-:Y:S04]  /*1e580*/  STL.64 [R1+0x1808], R24 ;  /* 0x0018081801007387 */ /* 0x0001e80000100a00 */
[----:B0-----:R-:W2:Y:S01]  /*1e590*/  LDL.LU R24, [R1+0x50] ;  /* 0x0000500001187983 */ /* 0x001ea20000300800 */
[----:B------:R-:W-:Y:S02]  /*1e5a0*/  IMAD.MOV.U32 R25, RZ, RZ, R29 ;  /* 0x000000ffff197224 */ /* 0x000fe400078e001d */
[----:B------:R-:W-:Y:S01]  /*1e5b0*/  IMAD.MOV.U32 R26, RZ, RZ, R28 ;  /* 0x000000ffff1a7224 */ /* 0x000fe200078e001c */
[----:B------:R-:W3:Y:S04]  /*1e5c0*/  LDL.LU R29, [R1+0x186c] ;  /* 0x00186c00011d7983 */ /* 0x000ee80000300800 */
[----:B------:R-:W5:Y:S01]  /*1e5d0*/  LDL.LU R28, [R1+0x1868] ;  /* 0x00186800011c7983 */ /* 0x000f620000300800 */
[----:B------:R-:W-:-:S05]  /*1e5e0*/  IMAD.MOV.U32 R27, RZ, RZ, R11 ;  /* 0x000000ffff1b7224 */ /* 0x000fca00078e000b */
[----:B------:R-:W-:Y:S01]  /*1e5f0*/  STL.64 [R1+0x1860], R26 ;  /* 0x0018601a01007387 */ /* 0x000fe20000100a00 */
[----:B------:R-:W-:Y:S02]  /*1e600*/  IMAD.MOV.U32 R12, RZ, RZ, R9 ;  /* 0x000000ffff0c7224 */ /* 0x000fe400078e0009 */
[----:B------:R-:W-:Y:S02]  /*1e610*/  IMAD.MOV.U32 R13, RZ, RZ, R17 ;  /* 0x000000ffff0d7224 */ /* 0x000fe400078e0011 */
[----:B------:R-:W-:Y:S02]  /*1e620*/  IMAD.MOV.U32 R14, RZ, RZ, R16 ;  /* 0x000000ffff0e7224 */ /* 0x000fe400078e0010 */
[----:B------:R-:W-:Y:S01]  /*1e630*/  IMAD.MOV.U32 R15, RZ, RZ, R0 ;  /* 0x000000ffff0f7224 */ /* 0x000fe200078e0000 */
[----:B--2---:R0:W-:Y:S04]  /*1e640*/  STL.64 [R1+0x1858], R24 ;  /* 0x0018581801007387 */ /* 0x0041e80000100a00 */
[----:B0-----:R-:W2:Y:S04]  /*1e650*/  LDL.LU R24, [R1+0x60] ;  /* 0x0000600001187983 */ /* 0x001ea80000300800 */
[----:B------:R-:W2:Y:S04]  /*1e660*/  LDL.LU R25, [R1+0x64] ;  /* 0x0000640001197983 */ /* 0x000ea80000300800 */
[----:B------:R-:W2:Y:S04]  /*1e670*/  LDL.LU R26, [R1+0x68] ;  /* 0x00006800011a7983 */ /* 0x000ea80000300800 */
[----:B------:R-:W2:Y:S01]  /*1e680*/  LDL.LU R27, [R1+0x6c] ;  /* 0x00006c00011b7983 */ /* 0x000ea20000300800 */
[----:B-----5:R-:W-:-:S02]  /*1e690*/  F2FP.F16.E4M3.UNPACK_B R2, R28 ;  /* 0x0000001cff02723e */ /* 0x020fc400020006ff */
[----:B---3--:R-:W-:-:S07]  /*1e6a0*/  F2FP.F16.E4M3.UNPACK_B R3, R29 ;  /* 0x0000001dff03723e */ /* 0x008fce00020006ff */
[----:B----4-:R-:W-:Y:S01]  /*1e6b0*/  HMMA.16816.F32 R20, R12, R2, R20 ;  /* 0x000000020c14723c */ /* 0x010fe20000001814 */
[----:B------:R-:W-:Y:S02]  /*1e6c0*/  IMAD.MOV.U32 R12, RZ, RZ, R4 ;  /* 0x000000ffff0c7224 */ /* 0x000fe400078e0004 */
[----:B------:R-:W-:Y:S02]  /*1e6d0*/  IMAD.MOV.U32 R13, RZ, RZ, R6 ;  /* 0x000000ffff0d7224 */ /* 0x000fe400078e0006 */
[----:B------:R-:W-:Y:S02]  /*1e6e0*/  IMAD.MOV.U32 R14, RZ, RZ, R8 ;  /* 0x000000ffff0e7224 */ /* 0x000fe400078e0008 */
[----:B------:R-:W-:-:S12]  /*1e6f0*/  IMAD.MOV.U32 R15, RZ, RZ, R10 ;  /* 0x000000ffff0f7224 */ /* 0x000fd800078e000a */
[----:B------:R0:W-:Y:S01]  /*1e700*/  STL [R1+0x74], R21 ;  /* 0x0000741501007387 */ /* 0x0001e20000100800 */
[----:B------:R-:W-:-:S03]  /*1e710*/  IMAD.MOV.U32 R11, RZ, RZ, R20 ;  /* 0x000000ffff0b7224 */ /* 0x000fc600078e0014 */
[----:B------:R1:W-:Y:S04]  /*1e720*/  STL.64 [R1+0x78], R22 ;  /* 0x0000781601007387 */ /* 0x0003e80000100a00 */
[----:B------:R-:W3:Y:S04]  /*1e730*/  LDL.LU R20, [R1+0x40] ;  /* 0x0000400001147983 */ /* 0x000ee80000300800 */
[----:B0-----:R-:W3:Y:S04]  /*1e740*/  LDL.LU R21, [R1+0x44] ;  /* 0x0000440001157983 */ /* 0x001ee80000300800 */
[----:B-1----:R-:W3:Y:S04]  /*1e750*/  LDL.LU R22, [R1+0x48] ;  /* 0x0000480001167983 */ /* 0x002ee80000300800 */
[----:B------:R-:W3:Y:S01]  /*1e760*/  LDL.LU R23, [R1+0x4c] ;  /* 0x00004c0001177983 */ /* 0x000ee20000300800 */
[----:B--2---:R-:W-:Y:S03]  /*1e770*/  HMMA.16816.F32 R12, R12, R2, R24 ;  /* 0x000000020c0c723c */ /* 0x004fe60000001818 */
[----:B------:R-:W2:Y:S04]  /*1e780*/  LDL.LU.64 R26, [R1+0x1860] ;  /* 0x00186000011a7983 */ /* 0x000ea80000300a00 */
[----:B------:R-:W2:Y:S04]  /*1e790*/  LDL.LU.64 R24, [R1+0x1858] ;  /* 0x0018580001187983 */ /* 0x000ea80000300a00 */
[----:B------:R-:W4:Y:S04]  /*1e7a0*/  LDL R2, [R1+0xf8] ;  /* 0x0000f80001027983 */ /* 0x000f280000100800 */
[----:B------:R-:W5:Y:S04]  /*1e7b0*/  LDL R3, [R1+0xfc] ;  /* 0x0000fc0001037983 */ /* 0x000f680000100800 */
[----:B------:R0:W-:Y:S04]  /*1e7c0*/  STL.64 [R1+0x80], R12 ;  /* 0x0000800c01007387 */ /* 0x0001e80000100a00 */
[----:B------:R1:W-:Y:S01]  /*1e7d0*/  STL.64 [R1+0x88], R14 ;  /* 0x0000880e01007387 */ /* 0x0003e20000100a00 */
[----:B0-----:R-:W-:-:S02]  /*1e7e0*/  IMAD.MOV.U32 R12, RZ, RZ, R9 ;  /* 0x000000ffff0c7224 */ /* 0x001fc400078e0009 */
[----:B------:R-:W-:Y:S01]  /*1e7f0*/  IMAD.MOV.U32 R13, RZ, RZ, R17 ;  /* 0x000000ffff0d7224 */ /* 0x000fe200078e0011 */
[----:B------:R-:W3:Y:S01]  /*1e800*/  LDL.LU R9, [R1+0x1854] ;  /* 0x0018540001097983 */ /* 0x000ee20000300800 */
[----:B-1----:R-:W-:Y:S02]  /*1e810*/  IMAD.MOV.U32 R14, RZ, RZ, R16 ;  /* 0x000000ffff0e7224 */ /* 0x002fe400078e0010 */
[----:B------:R-:W-:Y:S01]  /*1e820*/  IMAD.MOV.U32 R15, RZ, RZ, R0 ;  /* 0x000000ffff0f7224 */ /* 0x000fe200078e0000 */
[----:B------:R-:W3:Y:S04]  /*1e830*/  LDL.LU R17, [R1+0x1850] ;  /* 0x0018500001117983 */ /* 0x000ee80000300800 */
[----:B------:R-:W3:Y:S01]  /*1e840*/  LDL.LU R16, [R1+0x184c] ;  /* 0x00184c0001107983 */ /* 0x000ee20000300800 */
[----:B----4-:R-:W-:-:S02]  /*1e850*/  F2FP.F16.E4M3.UNPACK_B R2, R2 ;  /* 0x00000002ff02723e */ /* 0x010fc400020006ff */
[----:B-----5:R-:W-:-:S07]  /*1e860*/  F2FP.F16.E4M3.UNPACK_B R3, R3 ;  /* 0x00000003ff03723e */ /* 0x020fce00020006ff */
[----:B--2---:R-:W-:Y:S01]  /*1e870*/  HMMA.16816.F32 R24, R12, R2, R24 ;  /* 0x000000020c18723c */ /* 0x004fe20000001818 */
[----:B------:R-:W-:-:S15]  /*1e880*/  IMAD.MOV.U32 R14, RZ, RZ, R8 ;  /* 0x000000ffff0e7224 */ /* 0x000fde00078e0008 */
[----:B------:R-:W-:-:S03]  /*1e890*/  NOP ;  /* 0x0000000000007918 */ /* 0x000fc60000000000 */
[----:B------:R-:W-:Y:S01]  /*1e8a0*/  IMAD.MOV.U32 R0, RZ, RZ, R27 ;  /* 0x000000ffff007224 */ /* 0x000fe200078e001b */
[----:B------:R-:W-:Y:S04]  /*1e8b0*/  STL.64 [R1+0xc0], R24 ;  /* 0x0000c01801007387 */ /* 0x000fe80000100a00 */
[----:B------:R-:W-:Y:S04]  /*1e8c0*/  STL [R1+0xc8], R26 ;  /* 0x0000c81a01007387 */ /* 0x000fe80000100800 */
[----:B------:R0:W-:Y:S04]  /*1e8d0*/  STL [R1+0x17fc], R0 ;  /* 0x0017fc0001007387 */ /* 0x0001e80000100800 */
[----:B0-----:R-:W2:Y:S04]  /*1e8e0*/  LDL R0, [R1+0x1c] ;  /* 0x00001c0001007983 */ /* 0x001ea80000100800 */
[----:B------:R-:W4:Y:S04]  /*1e8f0*/  LDL.LU R8, [R1+0xe8] ;  /* 0x0000e80001087983 */ /* 0x000f280000300800 */
[----:B------:R-:W5:Y:S04]  /*1e900*/  LDL.LU R24, [R1+0x30] ;  /* 0x0000300001187983 */ /* 0x000f680000300800 */
[----:B------:R-:W5:Y:S04]  /*1e910*/  LDL.LU R25, [R1+0x34] ;  /* 0x0000340001197983 */ /* 0x000f680000300800 */
[----:B------:R-:W2:Y:S04]  /*1e920*/  LDL.LU R26, [R1+0x38] ;  /* 0x00003800011a7983 */ /* 0x000ea80000300800 */
[----:B------:R-:W2:Y:S01]  /*1e930*/  LDL.LU R27, [R1+0x3c] ;  /* 0x00003c00011b7983 */ /* 0x000ea20000300800 */
[----:B------:R-:W-:-:S02]  /*1e940*/  IMAD.MOV.U32 R12, RZ, RZ, R4 ;  /* 0x000000ffff0c7224 */ /* 0x000fc400078e0004 */
[----:B------:R-:W-:Y:S02]  /*1e950*/  IMAD.MOV.U32 R13, RZ, RZ, R6 ;  /* 0x000000ffff0d7224 */ /* 0x000fe400078e0006 */
[----:B------:R-:W-:-:S07]  /*1e960*/  IMAD.MOV.U32 R15, RZ, RZ, R10 ;  /* 0x000000ffff0f7224 */ /* 0x000fce00078e000a */
[----:B---3--:R-:W-:-:S15]  /*1e970*/  HMMA.16816.F32 R12, R12, R2, R20 ;  /* 0x000000020c0c723c */ /* 0x008fde0000001814 */
[----:B------:R-:W-:-:S04]  /*1e980*/  NOP ;  /* 0x0000000000007918 */ /* 0x000fc80000000000 */
[----:B------:R-:W-:Y:S02]  /*1e990*/  IMAD.MOV.U32 R4, RZ, RZ, R15 ;  /* 0x000000ffff047224 */ /* 0x000fe400078e000f */
[----:B------:R-:W-:Y:S01]  /*1e9a0*/  IMAD.MOV.U32 R6, RZ, RZ, R14 ;  /* 0x000000ffff067224 */ /* 0x000fe200078e000e */
[----:B--2---:R0:W-:Y:S04]  /*1e9b0*/  STL.64 [R1+0x1820], R26 ;  /* 0x0018201a01007387 */ /* 0x0041e80000100a00 */
[----:B-----5:R1:W-:Y:S01]  /*1e9c0*/  STL.64 [R1+0x1818], R24 ;  /* 0x0018181801007387 */ /* 0x0203e20000100a00 */
[----:B0-----:R-:W-:Y:S02]  /*1e9d0*/  IMAD.MOV.U32 R26, RZ, RZ, R7 ;  /* 0x000000ffff1a7224 */ /* 0x001fe400078e0007 */
[----:B-1----:R-:W-:-:S02]  /*1e9e0*/  IMAD.MOV.U32 R24, RZ, RZ, R9 ;  /* 0x000000ffff187224 */ /* 0x002fc400078e0009 */
[----:B------:R-:W2:Y:S01]  /*1e9f0*/  LDL.LU R9, [R1+0x1848] ;  /* 0x0018480001097983 */ /* 0x000ea20000300800 */
[----:B------:R-:W-:-:S03]  /*1ea00*/  IMAD.MOV.U32 R25, RZ, RZ, R5 ;  /* 0x000000ffff197224 */ /* 0x000fc600078e0005 */
[----:B------:R-:W3:Y:S04]  /*1ea10*/  LDL.LU R5, [R1+0x1844] ;  /* 0x0018440001057983 */ /* 0x000ee80000300800 */
[----:B------:R-:W5:Y:S04]  /*1ea20*/  LDL.LU R7, [R1+0x1840] ;  /* 0x0018400001077983 */ /* 0x000f680000300800 */
[----:B------:R-:W2:Y:S04]  /*1ea30*/  LDL.LU.64 R22, [R1+0x1838] ;  /* 0x0018380001167983 */ /* 0x000ea80000300a00 */
[----:B------:R-:W2:Y:S04]  /*1ea40*/  LDL.LU.64 R20, [R1+0x1830] ;  /* 0x0018300001147983 */ /* 0x000ea80000300a00 */
[----:B------:R0:W-:Y:S04]  /*1ea50*/  STL.64 [R1+0x60], R12 ;  /* 0x0000600c01007387 */ /* 0x0001e80000100a00 */
[----:B------:R-:W-:Y:S04]  /*1ea60*/  STL [R1+0x17d4], R4 ;  /* 0x0017d40401007387 */ /* 0x000fe80000100800 */
[----:B------:R-:W-:Y:S04]  /*1ea70*/  STL [R1+0x17d0], R6 ;  /* 0x0017d00601007387 */ /* 0x000fe80000100800 */
[----:B0-----:R-:W2:Y:S04]  /*1ea80*/  LDL R12, [R1+0x24] ;  /* 0x00002400010c7983 */ /* 0x001ea80000100800 */
[----:B------:R-:W2:Y:S04]  /*1ea90*/  LDL R13, [R1+0x2c] ;  /* 0x00002c00010d7983 */ /* 0x000ea80000100800 */
[----:B------:R-:W2:Y:S01]  /*1eaa0*/  LDL R14, [R1+0x14] ;  /* 0x00001400010e7983 */ /* 0x000ea20000100800 */
[----:B------:R-:W-:Y:S01]  /*1eab0*/  F2FP.F16.E4M3.UNPACK_B R16, R16.H1 ;  /* 0x00000010ff10723e */ /* 0x000fe200030006ff */
[----:B------:R-:W-:Y:S01]  /*1eac0*/  IMAD.MOV.U32 R15, RZ, RZ, R0 ;  /* 0x000000ffff0f7224 */ /* 0x000fe200078e0000 */
[----:B------:R-:W-:Y:S01]  /*1ead0*/  F2FP.F16.E4M3.UNPACK_B R17, R17.H1 ;  /* 0x00000011ff11723e */ /* 0x000fe200030006ff */
[----:B------:R-:W-:-:S02]  /*1eae0*/  IMAD.MOV.U32 R27, RZ, RZ, R19 ;  /* 0x000000ffff1b7224 */ /* 0x000fc400078e0013 */
[----:B------:R-:W3:Y:S04]  /*1eaf0*/  LDL R19, [R1+0x128] ;  /* 0x0001280001137983 */ /* 0x000ee80000100800 */
[----:B--2---:R-:W-:Y:S01]  /*1eb00*/  HMMA.16816.F32 R12, R12, R16, R20 ;  /* 0x000000100c0c723c */ /* 0x004fe20000001814 */
[----:B------:R-:W-:-:S15]  /*1eb10*/  IMAD.MOV.U32 R20, RZ, RZ, R11 ;  /* 0x000000ffff147224 */ /* 0x000fde00078e000b */
[----:B------:R-:W-:-:S03]  /*1eb20*/  NOP ;  /* 0x0000000000007918 */ /* 0x000fc60000000000 */
[----:B------:R3:W-:Y:S04]  /*1eb30*/  STL.64 [R1+0xb0], R12 ;  /* 0x0000b00c01007387 */ /* 0x0007e80000100a00 */
[----:B------:R0:W-:Y:S04]  /*1eb40*/  STL.64 [R1+0xb8], R14 ;  /* 0x0000b80e01007387 */ /* 0x0001e80000100a00 */
[----:B------:R-:W2:Y:S01]  /*1eb50*/  LDL.LU R11, [R1+0x182c] ;  /* 0x00182c00010b7983 */ /* 0x000ea20000300800 */
[----:B---3--:R-:W-:Y:S02]  /*1eb60*/  IMAD.MOV.U32 R12, RZ, RZ, R5 ;  /* 0x000000ffff0c7224 */ /* 0x008fe400078e0005 */
[----:B-----5:R-:W-:-:S02]  /*1eb70*/  IMAD.MOV.U32 R13, RZ, RZ, R7 ;  /* 0x000000ffff0d7224 */ /* 0x020fc400078e0007 */
[----:B0-----:R-:W-:Y:S01]  /*1eb80*/  IMAD.MOV.U32 R14, RZ, RZ, R9 ;  /* 0x000000ffff0e7224 */ /* 0x001fe200078e0009 */
[----:B------:R0:W-:Y:S01]  /*1eb90*/  STL [R1+0x1800], R20 ;  /* 0x0018001401007387 */ /* 0x0001e20000100800 */
[----:B------:R-:W-:-:S03]  /*1eba0*/  F2FP.F16.E4M3.UNPACK_B R3, R18.H1 ;  /* 0x00000012ff03723e */ /* 0x000fc600030006ff */
[----:B0-----:R-:W3:Y:S04]  /*1ebb0*/  LDL R20, [R1+0x24] ;  /* 0x0000240001147983 */ /* 0x001ee80000100800 */
[----:B------:R-:W5:Y:S04]  /*1ebc0*/  LDL.LU R21, [R1+0x74] ;  /* 0x0000740001157983 */ /* 0x000f680000300800 */
[----:B------:R-:W5:Y:S04]  /*1ebd0*/  LDL.LU R22, [R1+0x78] ;  /* 0x0000780001167983 */ /* 0x000f680000300800 */
[----:B------:R-:W5:Y:S04]  /*1ebe0*/  LDL.LU R23, [R1+0x7c] ;  /* 0x00007c0001177983 */ /* 0x000f680000300800 */
[----:B------:R-:W3:Y:S01]  /*1ebf0*/  LDL.LU R18, [R1+0x1828] ;  /* 0x0018280001127983 */ /* 0x000ee20000300800 */
[----:B--2---:R-:W-:-:S07]  /*1ec00*/  IMAD.MOV.U32 R15, RZ, RZ, R11 ;  /* 0x000000ffff0f7224 */ /* 0x004fce00078e000b */
[----:B------:R-:W-:Y:S01]  /*1ec10*/  HMMA.16816.F32 R12, R12, R16, R24 ;  /* 0x000000100c0c723c */ /* 0x000fe20000001818 */
[----:B------:R-:W2:Y:S04]  /*1ec20*/  LDL.LU.64 R26, [R1+0x1820] ;  /* 0x00182000011a7983 */ /* 0x000ea80000300a00 */
[----:B------:R-:W2:-:S14]  /*1ec30*/  LDL.LU.64 R24, [R1+0x1818] ;  /* 0x0018180001187983 */ /* 0x000e9c0000300a00 */
[----:B------:R3:W-:Y:S04]  /*1ec40*/  STL.64 [R1+0x50], R12 ;  /* 0x0000500c01007387 */ /* 0x0007e80000100a00 */
[----:B------:R-:W2:Y:S04]  /*1ec50*/  LDL R16, [R1+0x2c] ;  /* 0x00002c0001107983 */ /* 0x000ea80000100800 */
[----:B------:R-:W5:Y:S01]  /*1ec60*/  LDL R17, [R1+0x14] ;  /* 0x0000140001117983 */ /* 0x000f620000100800 */
[----:B------:R-:W-:Y:S01]  /*1ec70*/  IMAD.MOV.U32 R4, RZ, RZ, R14 ;  /* 0x000000ffff047224 */ /* 0x000fe200078e000e */
[----:B----4-:R-:W-:Y:S01]  /*1ec80*/  F2FP.F16.E4M3.UNPACK_B R2, R8.H1 ;  /* 0x00000008ff02723e */ /* 0x010fe200030006ff */
[----:B------:R-:W-:-:S02]  /*1ec90*/  IMAD.MOV.U32 R6, RZ, RZ, R15 ;  /* 0x000000ffff067224 */ /* 0x000fc400078e000f */
[----:B---3--:R-:W-:Y:S02]  /*1eca0*/  IMAD.MOV.U32 R12, RZ, RZ, R20 ;  /* 0x000000ffff0c7224 */ /* 0x008fe400078e0014 */
[----:B------:R-:W-:Y:S02]  /*1ecb0*/  IMAD.MOV.U32 R15, RZ, RZ, R0 ;  /* 0x000000ffff0f7224 */ /* 0x000fe400078e0000 */
[----:B--2---:R-:W-:Y:S02]  /*1ecc0*/  IMAD.MOV.U32 R13, RZ, RZ, R16 ;  /* 0x000000ffff0d7224 */ /* 0x004fe400078e0010 */
[----:B-----5:R-:W-:-:S07]  /*1ecd0*/  IMAD.MOV.U32 R14, RZ, RZ, R17 ;  /* 0x000000ffff0e7224 */ /* 0x020fce00078e0011 */
        /* <DEDUP_REMOVED lines=10> */
[----:B------:R-:W0:-:S15]  /*1ed80*/  LDSM.16.M88.4 R24, [R19+UR7+0x80] ;  /* 0x000080071318783b */ /* 0x000e1e0008000200 */
[----:B------:R-:W-:-:S03]  /*1ed90*/  NOP ;  /* 0x0000000000007918 */ /* 0x000fc60000000000 */
[----:B------:R-:W-:Y:S01]  /*1eda0*/  IMAD.MOV.U32 R8, RZ, RZ, R12 ;  /* 0x000000ffff087224 */ /* 0x000fe200078e000c */
[----:B------:R-:W-:Y:S01]  /*1edb0*/  STL [R1+0x44], R13 ;  /* 0x0000440d01007387 */ /* 0x000fe20000100800 */
[----:B------:R-:W-:-:S03]  /*1edc0*/  IMAD.MOV.U32 R12, RZ, RZ, R20 ;  /* 0x000000ffff0c7224 */ /* 0x000fc600078e0014 */
[----:B------:R1:W-:Y:S04]  /*1edd0*/  STL [R1+0x4c], R15 ;  /* 0x00004c0f01007387 */ /* 0x0003e80000100800 */
[----:B------:R-:W2:Y:S01]  /*1ede0*/  LDL.LU R20, [R1+0x1800] ;  /* 0x0018000001147983 */ /* 0x000ea20000300800 */
[----:B-1----:R-:W-:-:S03]  /*1edf0*/  IMAD.MOV.U32 R15, RZ, RZ, R0 ;  /* 0x000000ffff0f7224 */ /* 0x002fc600078e0000 */
[----:B------:R-:W3:Y:S01]  /*1ee00*/  LDL.LU R0, [R1+0x17fc] ;  /* 0x0017fc0001007983 */ /* 0x000ee20000300800 */
[----:B------:R-:W-:-:S03]  /*1ee10*/  IMAD.MOV.U32 R10, RZ, RZ, R14 ;  /* 0x000000ffff0a7224 */ /* 0x000fc600078e000e */
[----:B0-----:R-:W-:Y:S01]  /*1ee20*/  STL.64 [R1+0x100], R24 ;  /* 0x0001001801007387 */ /* 0x001fe20000100a00 */
[----:B------:R-:W-:-:S03]  /*1ee30*/  IMAD.MOV.U32 R13, RZ, RZ, R16 ;  /* 0x000000ffff0d7224 */ /* 0x000fc600078e0010 */
[----:B------:R-:W-:Y:S01]  /*1ee40*/  STL.64 [R1+0x108], R26 ;  /* 0x0001081a01007387 */ /* 0x000fe20000100a00 */
[----:B------:R-:W-:-:S03]  /*1ee50*/  IMAD.MOV.U32 R14, RZ, RZ, R17 ;  /* 0x000000ffff0e7224 */ /* 0x000fc600078e0011 */
[----:B------:R-:W0:Y:S04]  /*1ee60*/  LDSM.16.MT88.4 R24, [R18+UR7+0xb000] ;  /* 0x00b000071218783b */ /* 0x000e280008004200 */
[----:B------:R-:W1:Y:S01]  /*1ee70*/  LDSM.16.MT88.4 R16, [R18+UR7+0xb400] ;  /* 0x00b400071210783b */ /* 0x000e620008004200 */
[----:B------:R-:W-:Y:S02]  /*1ee80*/  F2FP.F16.E4M3.UNPACK_B R28, R28.H1 ;  /* 0x0000001cff1c723e */ /* 0x000fe400030006ff */
[----:B------:R-:W-:Y:S01]  /*1ee90*/  F2FP.F16.E4M3.UNPACK_B R29, R29.H1 ;  /* 0x0000001dff1d723e */ /* 0x000fe200030006ff */
[----:B------:R-:W4:Y:S04]  /*1eea0*/  LDL.LU R2, [R1+0xf8] ;  /* 0x0000f80001027983 */ /* 0x000f280000300800 */
[----:B0-----:R-:W-:Y:S04]  /*1eeb0*/  STL.64 [R1], R24 ;  /* 0x0000001801007387 */ /* 0x001fe80000100a00 */
[----:B------:R-:W-:Y:S04]  /*1eec0*/  STL.64 [R1+0x8], R26 ;  /* 0x0000081a01007387 */ /* 0x000fe80000100a00 */
[----:B------:R-:W5:Y:S04]  /*1eed0*/  LDL.LU R3, [R1+0xfc] ;  /* 0x0000fc0001037983 */ /* 0x000f680000300800 */
[----:B-1----:R-:W-:Y:S04]  /*1eee0*/  STL [R1+0x175c], R17 ;  /* 0x00175c1101007387 */ /* 0x002fe80000100800 */
[----:B------:R0:W-:Y:S01]  /*1eef0*/  STL [R1+0x1758], R19 ;  /* 0x0017581301007387 */ /* 0x0001e20000100800 */
[----:B--2---:R-:W-:-:S15]  /*1ef00*/  HMMA.16816.F32 R12, R12, R28, R20 ;  /* 0x0000001c0c0c723c */ /* 0x004fde0000001814 */
[----:B------:R-:W-:-:S04]  /*1ef10*/  NOP ;  /* 0x0000000000007918 */ /* 0x000fc80000000000 */
[----:B0-----:R-:W-:Y:S01]  /*1ef20*/  IMAD.MOV.U32 R19, RZ, RZ, R14 ;  /* 0x000000ffff137224 */ /* 0x001fe200078e000e */
[----:B------:R0:W-:Y:S04]  /*1ef30*/  STL.64 [R1+0x90], R12 ;  /* 0x0000900c01007387 */ /* 0x0001e80000100a00 */
[----:B------:R-:W-:Y:S04]  /*1ef40*/  STL [R1+0x17a8], R19 ;  /* 0x0017a81301007387 */ /* 0x000fe80000100800 */
[----:B------:R3:W-:Y:S04]  /*1ef50*/  STL.64 [R1+0x17e0], R6 ;  /* 0x0017e00601007387 */ /* 0x0007e80000100a00 */
[----:B------:R1:W-:Y:S01]  /*1ef60*/  STL.64 [R1+0x17d8], R4 ;  /* 0x0017d80401007387 */ /* 0x0003e20000100a00 */
[----:B0-----:R-:W-:-:S02]  /*1ef70*/  IMAD.MOV.U32 R12, RZ, RZ, R5 ;  /* 0x000000ffff0c7224 */ /* 0x001fc400078e0005 */
[----:B------:R-:W-:Y:S02]  /*1ef80*/  IMAD.MOV.U32 R13, RZ, RZ, R7 ;  /* 0x000000ffff0d7224 */ /* 0x000fe400078e0007 */
[----:B---3--:R-:W-:Y:S01]  /*1ef90*/  IMAD.MOV.U32 R7, RZ, RZ, R0 ;  /* 0x000000ffff077224 */ /* 0x008fe200078e0000 */
[----:B-1----:R-:W2:Y:S04]  /*1efa0*/  LDL.LU R4, [R1+0xc0] ;  /* 0x0000c00001047983 */ /* 0x002ea80000300800 */
[----:B------:R-:W2:Y:S04]  /*1efb0*/  LDL.LU R5, [R1+0xc4] ;  /* 0x0000c40001057983 */ /* 0x000ea80000300800 */
[----:B------:R-:W3:Y:S04]  /*1efc0*/  LDL.LU R6, [R1+0xc8] ;  /* 0x0000c80001067983 */ /* 0x000ee80000300800 */
[----:B------:R-:W2:Y:S04]  /*1efd0*/  LDL.LU R0, [R1+0x17f8] ;  /* 0x0017f80001007983 */ /* 0x000ea80000300800 */
[----:B--2---:R-:W0:Y:S04]  /*1efe0*/  LDSM.16.MT88.4 R20, [R0+UR7+0xb000] ;  /* 0x00b000070014783b */ /* 0x004e280008004200 */
[----:B---3--:R-:W-:Y:S04]  /*1eff0*/  STL.64 [R1+0x17f0], R6 ;  /* 0x0017f00601007387 */ /* 0x008fe80000100a00 */
[----:B------:R1:W-:Y:S04]  /*1f000*/  STL.64 [R1+0x17e8], R4 ;  /* 0x0017e80401007387 */ /* 0x0003e80000100a00 */
[----:B------:R-:W2:Y:S04]  /*1f010*/  LDSM.16.MT88.4 R24, [R0+UR7+0xb400] ;  /* 0x00b400070018783b */ /* 0x000ea80008004200 */
[----:B-1----:R-:W3:Y:S04]  /*1f020*/  LDL.LU R4, [R1+0x80] ;  /* 0x0000800001047983 */ /* 0x002ee80000300800 */
[----:B------:R-:W3:Y:S04]  /*1f030*/  LDL.LU R5, [R1+0x84] ;  /* 0x0000840001057983 */ /* 0x000ee80000300800 */
[----:B------:R-:W3:Y:S04]  /*1f040*/  LDL.LU R6, [R1+0x88] ;  /* 0x0000880001067983 */ /* 0x000ee80000300800 */
[----:B------:R-:W3:Y:S04]  /*1f050*/  LDL.LU R7, [R1+0x8c] ;  /* 0x00008c0001077983 */ /* 0x000ee80000300800 */
[----:B0-----:R0:W-:Y:S04]  /*1f060*/  STL [R1+0x1754], R21 ;  /* 0x0017541501007387 */ /* 0x0011e80000100800 */
[----:B0-----:R-:W4:Y:S01]  /*1f070*/  LDL.LU R21, [R1+0x128] ;  /* 0x0001280001157983 */ /* 0x001f220000300800 */
[----:B------:R-:W-:-:S02]  /*1f080*/  IMAD.MOV.U32 R17, RZ, RZ, R15 ;  /* 0x000000ffff117224 */ /* 0x000fc400078e000f */
[----:B------:R-:W-:Y:S02]  /*1f090*/  IMAD.MOV.U32 R14, RZ, RZ, R9 ;  /* 0x000000ffff0e7224 */ /* 0x000fe400078e0009 */
[----:B------:R-:W-:Y:S01]  /*1f0a0*/  IMAD.MOV.U32 R15, RZ, RZ, R11 ;  /* 0x000000ffff0f7224 */ /* 0x000fe200078e000b */
[----:B------:R0:W-:Y:S04]  /*1f0b0*/  STL [R1+0x1750], R23 ;  /* 0x0017501701007387 */ /* 0x0001e80000100800 */
[----:B0-----:R-:W5:Y:S04]  /*1f0c0*/  LDL.LU R23, [R1+0x100] ;  /* 0x0001000001177983 */ /* 0x001f680000300800 */
[----:B--2---:R0:W-:Y:S04]  /*1f0d0*/  STL [R1+0x1778], R25 ;  /* 0x0017781901007387 */ /* 0x0041e80000100800 */
[----:B0-----:R-:W2:Y:S04]  /*1f0e0*/  LDL.LU R25, [R1] ;  /* 0x0000000001197983 */ /* 0x001ea80000300800 */
[----:B------:R-:W-:Y:S04]  /*1f0f0*/  STL [R1+0x1760], R27 ;  /* 0x0017601b01007387 */ /* 0x000fe80000100800 */
[----:B------:R0:W-:Y:S04]  /*1f100*/  STL [R1+0x1728], R0 ;  /* 0x0017280001007387 */ /* 0x0001e80000100800 */
[----:B0-----:R-:W2:Y:S01]  /*1f110*/  LDL.LU R0, [R1+0x8] ;  /* 0x0000080001007983 */ /* 0x001ea20000300800 */
[----:B---3--:R-:W-:Y:S03]  /*1f120*/  HMMA.16816.F32 R4, R12, R28, R4 ;  /* 0x0000001c0c04723c */ /* 0x008fe60000001804 */
[----:B------:R-:W3:-:S15]  /*1f130*/  LDL.LU R12, [R1+0x24] ;  /* 0x00002400010c7983 */ /* 0x000ede0000300800 */
[----:B------:R-:W-:Y:S01]  /*1f140*/  NOP ;  /* 0x0000000000007918 */ /* 0x000fe20000000000 */
[----:B------:R-:W-:Y:S04]  /*1f150*/  STL.64 [R1+0x70], R4 ;  /* 0x0000700401007387 */ /* 0x000fe80000100a00 */
[----:B------:R-:W-:Y:S04]  /*1f160*/  STL.64 [R1+0x78], R6 ;  /* 0x0000780601007387 */ /* 0x000fe80000100a00 */
[----:B----4-:R-:W0:Y:S04]  /*1f170*/  LDSM.16.M88.4 R4, [R21+UR7+0x2080] ;  /* 0x002080071504783b */ /* 0x010e280008000200 */
[----:B------:R-:W3:Y:S04]  /*1f180*/  LDL.LU R13, [R1+0x2c] ;  /* 0x00002c00010d7983 */ /* 0x000ee80000300800 */
[----:B------:R-:W3:Y:S04]  /*1f190*/  LDL.LU R14, [R1+0x14] ;  /* 0x00001400010e7983 */ /* 0x000ee80000300800 */
[----:B------:R-:W3:Y:S04]  /*1f1a0*/  LDL.LU R15, [R1+0x1c] ;  /* 0x00001c00010f7983 */ /* 0x000ee80000300800 */
[----:B0-----:R-:W-:Y:S01]  /*1f1b0*/  STL.64 [R1+0xe0], R4 ;  /* 0x0000e00401007387 */ /* 0x001fe20000100a00 */
[----:B------:R-:W-:-:S02]  /*1f1c0*/  IMAD.MOV.U32 R29, RZ, RZ, R7 ;  /* 0x000000ffff1d7224 */ /* 0x000fc400078e0007 */
[----:B------:R-:W-:Y:S01]  /*1f1d0*/  IMAD.MOV.U32 R19, RZ, RZ, R4 ;  /* 0x000000ffff137224 */ /* 0x000fe200078e0004 */
[----:B------:R0:W-:Y:S01]  /*1f1e0*/  STL [R1+0xe8], R6 ;  /* 0x0000e80601007387 */ /* 0x0001e20000100800 */
[----:B------:R-:W-:-:S03]  /*1f1f0*/  IMAD.MOV.U32 R27, RZ, RZ, R5 ;  /* 0x000000ffff1b7224 */ /* 0x000fc600078e0005 */
[----:B0-----:R-:W3:Y:S04]  /*1f200*/  LDL.LU.64 R6, [R1+0x17f0] ;  /* 0x0017f00001067983 */ /* 0x001ee80000300a00 */
[----:B------:R-:W3:Y:S01]  /*1f210*/  LDL.LU.64 R4, [R1+0x17e8] ;  /* 0x0017e80001047983 */ /* 0x000ee20000300a00 */
[----:B------:R-:W-:Y:S02]  /*1f220*/  F2FP.F16.E4M3.UNPACK_B R2, R2.H1 ;  /* 0x00000002ff02723e */ /* 0x000fe400030006ff */
[----:B-----5:R-:W-:Y:S01]  /*1f230*/  F2FP.F16.E4M3.UNPACK_B R3, R3.H1 ;  /* 0x00000003ff03723e */ /* 0x020fe200030006ff */
[----:B------:R0:W-:Y:S04]  /*1f240*/  STL [R1+0x16e8], R29 ;  /* 0x0016e81d01007387 */ /* 0x0001e80000100800 */
[----:B0-----:R-:W4:Y:S02]  /*1f250*/  LDL.LU R29, [R1+0x104] ;  /* 0x00010400011d7983 */ /* 0x001f240000300800 */
[----:B---3--:R-:W-:Y:S02]  /*1f260*/  HMMA.16816.F32 R12, R12, R2, R4 ;  /* 0x000000020c0c723c */ /* 0x008fe40000001804 */
[----:B------:R-:W3:Y:S04]  /*1f270*/  LDL.LU.64 R6, [R1+0x17e0] ;  /* 0x0017e00001067983 */ /* 0x000ee80000300a00 */
[----:B------:R-:W5:-:S13]  /*1f280*/  LDL.LU.64 R4, [R1+0x17d8] ;  /* 0x0017d80001047983 */ /* 0x000f5a0000300a00 */
[----:B------:R0:W-:Y:S04]  /*1f290*/  STL.64 [R1+0x80], R12 ;  /* 0x0000800c01007387 */ /* 0x0001e80000100a00 */
[----:B------:R3:W-:Y:S04]  /*1f2a0*/  STL.64 [R1+0x88], R14 ;  /* 0x0000880e01007387 */ /* 0x0007e80000100a00 */
[----:B0-----:R-:W2:Y:S04]  /*1f2b0*/  LDL.LU R12, [R1+0x50] ;  /* 0x00005000010c7983 */ /* 0x001ea80000300800 */
[----:B------:R-:W2:Y:S01]  /*1f2c0*/  LDL.LU R13, [R1+0x54] ;  /* 0x00005400010d7983 */ /* 0x000ea20000300800 */
[----:B---3--:R-:W-:-:S02]  /*1f2d0*/  IMAD.MOV.U32 R15, RZ, RZ, R6 ;  /* 0x000000ffff0f7224 */ /* 0x008fc400078e0006 */
[----:B-----5:R-:W-:Y:S02]  /*1f2e0*/  IMAD.MOV.U32 R14, RZ, RZ, R4 ;  /* 0x000000ffff0e7224 */ /* 0x020fe400078e0004 */
[----:B------:R-:W3:Y:S04]  /*1f2f0*/  LDL.LU R4, [R1+0x17d4] ;  /* 0x0017d40001047983 */ /* 0x000ee80000300800 */
[----:B------:R-:W5:Y:S04]  /*1f300*/  LDL.LU R6, [R1+0x17d0] ;  /* 0x0017d00001067983 */ /* 0x000f680000300800 */
[----:B------:R-:W-:Y:S04]  /*1f310*/  STL.64 [R1+0x17b8], R14 ;  /* 0x0017b80e01007387 */ /* 0x000fe80000100a00 */
[----:B--2---:R0:W-:Y:S04]  /*1f320*/  STL.64 [R1+0x17b0], R12 ;  /* 0x0017b00c01007387 */ /* 0x0041e80000100a00 */
[----:B0-----:R-:W2:Y:S04]  /*1f330*/  LDL.LU R12, [R1+0xb0] ;  /* 0x0000b000010c7983 */ /* 0x001ea80000300800 */
[----:B------:R-:W2:Y:S04]  /*1f340*/  LDL.LU R13, [R1+0xb4] ;  /* 0x0000b400010d7983 */ /* 0x000ea80000300800 */
[----:B------:R-:W2:Y:S04]  /*1f350*/  LDL.LU R14, [R1+0xb8] ;  /* 0x0000b800010e7983 */ /* 0x000ea80000300800 */
[----:B------:R-:W2:Y:S04]  /*1f360*/  LDL.LU R15, [R1+0xbc] ;  /* 0x0000bc00010f7983 */ /* 0x000ea80000300800 */
[----:B--2---:R-:W-:Y:S04]  /*1f370*/  STL.64 [R1+0x17c8], R14 ;  /* 0x0017c80e01007387 */ /* 0x004fe80000100a00 */
[----:B------:R0:W-:Y:S04]  /*1f380*/  STL.64 [R1+0x17c0], R12 ;  /* 0x0017c00c01007387 */ /* 0x0001e80000100a00 */
[----:B0-----:R-:W2:Y:S04]  /*1f390*/  LDL.LU R12, [R1+0x60] ;  /* 0x00006000010c7983 */ /* 0x001ea80000300800 */
[----:B------:R-:W2:Y:S01]  /*1f3a0*/  LDL.LU R13, [R1+0x64] ;  /* 0x00006400010d7983 */ /* 0x000ea20000300800 */
[----:B---3--:R-:W-:-:S02]  /*1f3b0*/  IMAD.MOV.U32 R15, RZ, RZ, R4 ;  /* 0x000000ffff0f7224 */ /* 0x008fc400078e0004 */
[----:B------:R-:W-:Y:S02]  /*1f3c0*/  IMAD.MOV.U32 R4, RZ, RZ, R5 ;  /* 0x000000ffff047224 */ /* 0x000fe400078e0005 */
[----:B-----5:R-:W-:Y:S02]  /*1f3d0*/  IMAD.MOV.U32 R14, RZ, RZ, R6 ;  /* 0x000000ffff0e7224 */ /* 0x020fe400078e0006 */
[----:B------:R-:W-:Y:S02]  /*1f3e0*/  IMAD.MOV.U32 R5, RZ, RZ, R7 ;  /* 0x000000ffff057224 */ /* 0x000fe400078e0007 */
[----:B------:R-:W-:Y:S02]  /*1f3f0*/  IMAD.MOV.U32 R6, RZ, RZ, R9 ;  /* 0x000000ffff067224 */ /* 0x000fe400078e0009 */
[----:B------:R-:W-:Y:S01]  /*1f400*/  IMAD.MOV.U32 R7, RZ, RZ, R11 ;  /* 0x000000ffff077224 */ /* 0x000fe200078e000b */
[----:B------:R-:W-:Y:S06]  /*1f410*/  STL [R1+0x177c], R23 ;  /* 0x00177c1701007387 */ /* 0x000fec0000100800 */
[----:B--2---:R-:W-:Y:S01]  /*1f420*/  HMMA.16816.F32 R4, R4, R2, R12 ;  /* 0x000000020404723c */ /* 0x004fe2000000180c */
[----:B------:R-:W0:-:S15]  /*1f430*/  LDSM.16.M88.4 R12, [R21+UR7+0x4080] ;  /* 0x00408007150c783b */ /* 0x000e1e0008000200 */
[----:B------:R-:W-:-:S03]  /*1f440*/  NOP ;  /* 0x0000000000007918 */ /* 0x000fc60000000000 */
[----:B------:R-:W-:Y:S04]  /*1f450*/  STL.64 [R1+0x10], R4 ;  /* 0x0000100401007387 */ /* 0x000fe80000100a00 */
[----:B------:R-:W-:Y:S04]  /*1f460*/  STL.64 [R1+0x18], R6 ;  /* 0x0000180601007387 */ /* 0x000fe80000100a00 */
[----:B----4-:R-:W-:Y:S04]  /*1f470*/  STL [R1+0x1780], R29 ;  /* 0x0017801d01007387 */ /* 0x010fe80000100800 */
[----:B0-----:R-:W-:Y:S01]  /*1f480*/  STL.64 [R1+0xc0], R12 ;  /* 0x0000c00c01007387 */ /* 0x001fe20000100a00 */
[----:B------:R-:W-:-:S03]  /*1f490*/  IMAD.MOV.U32 R28, RZ, RZ, R13 ;  /* 0x000000ffff1c7224 */ /* 0x000fc600078e000d */
[----:B------:R0:W-:Y:S04]  /*1f4a0*/  STL.64 [R1+0xc8], R14 ;  /* 0x0000c80e01007387 */ /* 0x0001e80000100a00 */
[----:B0-----:R-:W2:Y:S04]  /*1f4b0*/  LDL.LU.64 R14, [R1+0x17c8] ;  /* 0x0017c800010e7983 */ /* 0x001ea80000300a00 */
[----:B------:R-:W2:Y:S04]  /*1f4c0*/  LDL.LU.64 R12, [R1+0x17c0] ;  /* 0x0017c000010c7983 */ /* 0x000ea80000300a00 */
[----:B------:R-:W3:Y:S04]  /*1f4d0*/  LDL.LU R9, [R1+0x44] ;  /* 0x0000440001097983 */ /* 0x000ee80000300800 */
[----:B------:R-:W4:Y:S01]  /*1f4e0*/  LDL.LU R11, [R1+0x4c] ;  /* 0x00004c00010b7983 */ /* 0x000f220000300800 */
[----:B------:R-:W-:Y:S01]  /*1f4f0*/  F2FP.F16.E4M3.UNPACK_B R2, R23 ;  /* 0x00000017ff02723e */ /* 0x000fe200020006ff */
[----:B------:R-:W-:Y:S01]  /*1f500*/  IMAD.MOV.U32 R4, RZ, RZ, R25 ;  /* 0x000000ffff047224 */ /* 0x000fe200078e0019 */
[----:B------:R-:W-:Y:S01]  /*1f510*/  F2FP.F16.E4M3.UNPACK_B R3, R29 ;  /* 0x0000001dff03723e */ /* 0x000fe200020006ff */
[----:B------:R-:W-:-:S02]  /*1f520*/  IMAD.MOV.U32 R5, RZ, RZ, R0 ;  /* 0x000000ffff057224 */ /* 0x000fc400078e0000 */
[----:B------:R-:W-:Y:S02]  /*1f530*/  IMAD.MOV.U32 R6, RZ, RZ, R16 ;  /* 0x000000ffff067224 */ /* 0x000fe400078e0010 */
[----:B------:R-:W-:-:S07]  /*1f540*/  IMAD.MOV.U32 R7, RZ, RZ, R18 ;  /* 0x000000ffff077224 */ /* 0x000fce00078e0012 */
[----:B--2---:R-:W-:Y:S01]  /*1f550*/  HMMA.16816.F32 R4, R4, R2, R12 ;  /* 0x000000020404723c */ /* 0x004fe2000000180c */
[----:B----4-:R-:W-:Y:S04]  /*1f560*/  STL.64 [R1+0x17a0], R10 ;  /* 0x0017a00a01007387 */ /* 0x010fe80000100a00 */
[----:B---3--:R0:W-:Y:S04]  /*1f570*/  STL.64 [R1+0x1798], R8 ;  /* 0x0017980801007387 */ /* 0x0081e80000100a00 */
[----:B0-----:R-:W2:Y:S04]  /*1f580*/  LDL.LU R8, [R1+0xa0] ;  /* 0x0000a00001087983 */ /* 0x001ea80000300800 */
[----:B------:R-:W2:Y:S04]  /*1f590*/  LDL.LU R9, [R1+0xa4] ;  /* 0x0000a40001097983 */ /* 0x000ea80000300800 */
[----:B------:R-:W2:Y:S04]  /*1f5a0*/  LDL.LU R10, [R1+0xa8] ;  /* 0x0000a800010a7983 */ /* 0x000ea80000300800 */
[----:B------:R-:W2:Y:S04]  /*1f5b0*/  LDL.LU R11, [R1+0xac] ;  /* 0x0000ac00010b7983 */ /* 0x000ea80000300800 */
[----:B------:R-:W3:Y:S04]  /*1f5c0*/  LDL.LU.64 R14, [R1+0x17b8] ;  /* 0x0017b800010e7983 */ /* 0x000ee80000300a00 */
[----:B------:R-:W3:Y:S04]  /*1f5d0*/  LDL.LU.64 R12, [R1+0x17b0] ;  /* 0x0017b000010c7983 */ /* 0x000ee80000300a00 */
[----:B------:R0:W-:Y:S04]  /*1f5e0*/  STL.64 [R1+0x30], R4 ;  /* 0x0000300401007387 */ /* 0x0001e80000100a00 */
[----:B------:R1:W-:Y:S01]  /*1f5f0*/  STL.64 [R1+0x38], R6 ;  /* 0x0000380601007387 */ /* 0x0003e20000100a00 */
[----:B0-----:R-:W-:-:S02]  /*1f600*/  IMAD.MOV.U32 R4, RZ, RZ, R20 ;  /* 0x000000ffff047224 */ /* 0x001fc400078e0014 */
[----:B------:R-:W-:Y:S02]  /*1f610*/  IMAD.MOV.U32 R5, RZ, RZ, R22 ;  /* 0x000000ffff057224 */ /* 0x000fe400078e0016 */
[----:B-1----:R-:W-:Y:S02]  /*1f620*/  IMAD.MOV.U32 R6, RZ, RZ, R24 ;  /* 0x000000ffff067224 */ /* 0x002fe400078e0018 */
[----:B------:R-:W-:-:S07]  /*1f630*/  IMAD.MOV.U32 R7, RZ, RZ, R26 ;  /* 0x000000ffff077224 */ /* 0x000fce00078e001a */
[----:B---3--:R-:W-:-:S15]  /*1f640*/  HMMA.16816.F32 R12, R4, R2, R12 ;  /* 0x00000002040c723c */ /* 0x008fde000000180c */
[----:B------:R-:W-:-:S04]  /*1f650*/  NOP ;  /* 0x0000000000007918 */ /* 0x000fc80000000000 */
[----:B------:R-:W-:Y:S04]  /*1f660*/  STL.64 [R1+0x1748], R14 ;  /* 0x0017480e01007387 */ /* 0x000fe80000100a00 */
[----:B------:R-:W-:Y:S04]  /*1f670*/  STL.64 [R1+0x1740], R12 ;  /* 0x0017400c01007387 */ /* 0x000fe80000100a00 */
[----:B------:R-:W0:Y:S01]  /*1f680*/  LDSM.16.M88.4 R12, [R21+UR7+0x6080] ;  /* 0x00608007150c783b */ /* 0x000e220008000200 */
[----:B------:R-:W-:Y:S01]  /*1f690*/  F2FP.F16.E4M3.UNPACK_B R2, R19 ;  /* 0x00000013ff02723e */ /* 0x000fe200020006ff */
[----:B------:R-:W-:Y:S01]  /*1f6a0*/  IMAD.MOV.U32 R4, RZ, RZ, R25 ;  /* 0x000000ffff047224 */ /* 0x000fe200078e0019 */
[----:B------:R-:W-:Y:S01]  /*1f6b0*/  F2FP.F16.E4M3.UNPACK_B R3, R27 ;  /* 0x0000001bff03723e */ /* 0x000fe200020006ff */
[----:B------:R-:W3:Y:S01]  /*1f6c0*/  LDL.LU R19, [R1+0x17a8] ;  /* 0x0017a80001137983 */ /* 0x000ee20000300800 */
[----:B------:R-:W-:-:S02]  /*1f6d0*/  IMAD.MOV.U32 R5, RZ, RZ, R0 ;  /* 0x000000ffff057224 */ /* 0x000fc400078e0000 */
[----:B------:R-:W-:Y:S02]  /*1f6e0*/  IMAD.MOV.U32 R6, RZ, RZ, R16 ;  /* 0x000000ffff067224 */ /* 0x000fe400078e0010 */
[----:B------:R-:W-:-:S07]  /*1f6f0*/  IMAD.MOV.U32 R7, RZ, RZ, R18 ;  /* 0x000000ffff077224 */ /* 0x000fce00078e0012 */
[----:B--2---:R-:W-:Y:S01]  /*1f700*/  HMMA.16816.F32 R4, R4, R2, R8 ;  /* 0x000000020404723c */ /* 0x004fe20000001808 */
[----:B0-----:R0:W-:Y:S01]  /*1f710*/  STL.64 [R1+0xd0], R12 ;  /* 0x0000d00c01007387 */ /* 0x0011e20000100a00 */
[----:B------:R-:W-:Y:S02]  /*1f720*/  IMAD.MOV.U32 R29, RZ, RZ, R12 ;  /* 0x000000ffff1d7224 */ /* 0x000fe400078e000c */
[----:B------:R-:W-:Y:S01]  /*1f730*/  IMAD.MOV.U32 R23, RZ, RZ, R13 ;  /* 0x000000ffff177224 */ /* 0x000fe200078e000d */
[----:B------:R1:W-:Y:S04]  /*1f740*/  STL.64 [R1+0xd8], R14 ;  /* 0x0000d80e01007387 */ /* 0x0003e80000100a00 */
[----:B0-----:R-:W2:Y:S04]  /*1f750*/  LDL.LU R12, [R1+0x90] ;  /* 0x00009000010c7983 */ /* 0x001ea80000300800 */
[----:B------:R-:W2:Y:S04]  /*1f760*/  LDL.LU R13, [R1+0x94] ;  /* 0x00009400010d7983 */ /* 0x000ea80000300800 */
[----:B------:R-:W4:Y:S04]  /*1f770*/  LDL.LU.64 R10, [R1+0x17a0] ;  /* 0x0017a000010a7983 */ /* 0x000f280000300a00 */
[----:B------:R-:W4:Y:S01]  /*1f780*/  LDL.LU.64 R8, [R1+0x1798] ;  /* 0x0017980001087983 */ /* 0x000f220000300a00 */
[----:B-1----:R-:W-:-:S02]  /*1f790*/  IMAD.MOV.U32 R15, RZ, RZ, R17 ;  /* 0x000000ffff0f7224 */ /* 0x002fc400078e0011 */
[----:B------:R-:W-:Y:S02]  /*1f7a0*/  IMAD.MOV.U32 R27, RZ, RZ, R4 ;  /* 0x000000ffff1b7224 */ /* 0x000fe400078e0004 */
[----:B------:R-:W-:Y:S02]  /*1f7b0*/  IMAD.MOV.U32 R17, RZ, RZ, R5 ;  /* 0x000000ffff117224 */ /* 0x000fe400078e0005 */
[----:B------:R-:W-:Y:S02]  /*1f7c0*/  IMAD.MOV.U32 R21, RZ, RZ, R7 ;  /* 0x000000ffff157224 */ /* 0x000fe400078e0007 */
[----:B------:R-:W-:Y:S02]  /*1f7d0*/  IMAD.MOV.U32 R4, RZ, RZ, R20 ;  /* 0x000000ffff047224 */ /* 0x000fe400078e0014 */
[----:B------:R-:W-:Y:S02]  /*1f7e0*/  IMAD.MOV.U32 R5, RZ, RZ, R22 ;  /* 0x000000ffff057224 */ /* 0x000fe400078e0016 */
[----:B------:R-:W-:-:S02]  /*1f7f0*/  IMAD.MOV.U32 R7, RZ, RZ, R26 ;  /* 0x000000ffff077224 */ /* 0x000fc400078e001a */
[----:B---3--:R-:W-:Y:S02]  /*1f800*/  IMAD.MOV.U32 R14, RZ, RZ, R19 ;  /* 0x000000ffff0e7224 */ /* 0x008fe400078e0013 */
[----:B------:R-:W-:Y:S02]  /*1f810*/  IMAD.MOV.U32 R19, RZ, RZ, R6 ;  /* 0x000000ffff137224 */ /* 0x000fe400078e0006 */
[----:B------:R-:W-:-:S07]  /*1f820*/  IMAD.MOV.U32 R6, RZ, RZ, R24 ;  /* 0x000000ffff067224 */ /* 0x000fce00078e0018 */
[----:B----4-:R-:W-:Y:S01]  /*1f830*/  HMMA.16816.F32 R8, R4, R2, R8 ;  /* 0x000000020408723c */ /* 0x010fe20000001808 */
[----:B------:R-:W3:-:S15]  /*1f840*/  LDL R3, [R1+0xc0] ;  /* 0x0000c00001037983 */ /* 0x000ede0000100800 */
[----:B------:R-:W-:-:S03]  /*1f850*/  NOP ;  /* 0x0000000000007918 */ /* 0x000fc60000000000 */
[----:B------:R-:W-:Y:S04]  /*1f860*/  STL.64 [R1+0x1738], R10 ;  /* 0x0017380a01007387 */ /* 0x000fe80000100a00 */
[----:B------:R0:W-:Y:S04]  /*1f870*/  STL.64 [R1+0x1730], R8 ;  /* 0x0017300801007387 */ /* 0x0001e80000100a00 */
[----:B0-----:R-:W4:Y:S04]  /*1f880*/  LDL.LU R8, [R1+0x10] ;  /* 0x0000100001087983 */ /* 0x001f280000300800 */
[----:B------:R-:W4:Y:S04]  /*1f890*/  LDL.LU R9, [R1+0x14] ;  /* 0x0000140001097983 */ /* 0x000f280000300800 */
[----:B------:R-:W5:Y:S04]  /*1f8a0*/  LDL.LU R10, [R1+0x18] ;  /* 0x00001800010a7983 */ /* 0x000f680000300800 */
[----:B------:R-:W5:Y:S04]  /*1f8b0*/  LDL.LU R11, [R1+0x1c] ;  /* 0x00001c00010b7983 */ /* 0x000f680000300800 */
[----:B-----5:R-:W-:Y:S04]  /*1f8c0*/  STL.64 [R1+0x1770], R10 ;  /* 0x0017700a01007387 */ /* 0x020fe80000100a00 */
[----:B----4-:R0:W-:Y:S04]  /*1f8d0*/  STL.64 [R1+0x1768], R8 ;  /* 0x0017680801007387 */ /* 0x0101e80000100a00 */
[----:B0-----:R-:W4:Y:S04]  /*1f8e0*/  LDL.LU R8, [R1+0x80] ;  /* 0x0000800001087983 */ /* 0x001f280000300800 */
[----:B------:R-:W4:Y:S04]  /*1f8f0*/  LDL.LU R9, [R1+0x84] ;  /* 0x0000840001097983 */ /* 0x000f280000300800 */
[----:B------:R-:W5:Y:S04]  /*1f900*/  LDL.LU R10, [R1+0x88] ;  /* 0x00008800010a7983 */ /* 0x000f680000300800 */
[----:B------:R-:W5:Y:S01]  /*1f910*/  LDL.LU R11, [R1+0x8c] ;  /* 0x00008c00010b7983 */ /* 0x000f620000300800 */
[----:B---3--:R-:W-:Y:S01]  /*1f920*/  F2FP.F16.E4M3.UNPACK_B R2, R3 ;  /* 0x00000003ff02723e */ /* 0x008fe200020006ff */
[----:B------:R-:W-:Y:S01]  /*1f930*/  IMAD.MOV.U32 R4, RZ, RZ, R25 ;  /* 0x000000ffff047224 */ /* 0x000fe200078e0019 */
[----:B------:R-:W-:Y:S01]  /*1f940*/  F2FP.F16.E4M3.UNPACK_B R3, R28 ;  /* 0x0000001cff03723e */ /* 0x000fe200020006ff */
[----:B------:R-:W-:-:S02]  /*1f950*/  IMAD.MOV.U32 R5, RZ, RZ, R0 ;  /* 0x000000ffff057224 */ /* 0x000fc400078e0000 */
[----:B------:R-:W-:Y:S02]  /*1f960*/  IMAD.MOV.U32 R6, RZ, RZ, R16 ;  /* 0x000000ffff067224 */ /* 0x000fe400078e0010 */
[----:B------:R-:W-:-:S07]  /*1f970*/  IMAD.MOV.U32 R7, RZ, RZ, R18 ;  /* 0x000000ffff077224 */ /* 0x000fce00078e0012 */
[----:B--2---:R-:W-:Y:S01]  /*1f980*/  HMMA.16816.F32 R12, R4, R2, R12 ;  /* 0x00000002040c723c */ /* 0x004fe2000000180c */
[----:B-----5:R-:W-:Y:S04]  /*1f990*/  STL.64 [R1+0x1790], R10 ;  /* 0x0017900a01007387 */ /* 0x020fe80000100a00 */
[----:B----4-:R0:W-:Y:S04]  /*1f9a0*/  STL.64 [R1+0x1788], R8 ;  /* 0x0017880801007387 */ /* 0x0101e80000100a00 */
[----:B0-----:R-:W2:Y:S04]  /*1f9b0*/  LDL.LU R8, [R1+0x70] ;  /* 0x0000700001087983 */ /* 0x001ea80000300800 */
[----:B------:R-:W2:Y:S04]  /*1f9c0*/  LDL.LU R9, [R1+0x74] ;  /* 0x0000740001097983 */ /* 0x000ea80000300800 */
[----:B------:R-:W2:Y:S04]  /*1f9d0*/  LDL.LU R10, [R1+0x78] ;  /* 0x00007800010a7983 */ /* 0x000ea80000300800 */
[----:B------:R-:W2:Y:S01]  /*1f9e0*/  LDL.LU R11, [R1+0x7c] ;  /* 0x00007c00010b7983 */ /* 0x000ea20000300800 */
[----:B------:R-:W-:-:S02]  /*1f9f0*/  IMAD.MOV.U32 R4, RZ, RZ, R20 ;  /* 0x000000ffff047224 */ /* 0x000fc400078e0014 */
[----:B------:R-:W-:Y:S02]  /*1fa00*/  IMAD.MOV.U32 R5, RZ, RZ, R22 ;  /* 0x000000ffff057224 */ /* 0x000fe400078e0016 */
[----:B------:R-:W-:Y:S02]  /*1fa10*/  IMAD.MOV.U32 R6, RZ, RZ, R24 ;  /* 0x000000ffff067224 */ /* 0x000fe400078e0018 */
[----:B------:R-:W-:Y:S01]  /*1fa20*/  IMAD.MOV.U32 R7, RZ, RZ, R26 ;  /* 0x000000ffff077224 */ /* 0x000fe200078e001a */
[----:B------:R0:W-:Y:S01]  /*1fa30*/  STL.64 [R1+0x40], R12 ;  /* 0x0000400c01007387 */ /* 0x0001e20000100a00 */
[----:B------:R-:W-:-:S03]  /*1fa40*/  IMAD.MOV.U32 R28, RZ, RZ, R15 ;  /* 0x000000ffff1c7224 */ /* 0x000fc600078e000f */
[----:B------:R1:W-:Y:S04]  /*1fa50*/  STL [R1+0x48], R14 ;  /* 0x0000480e01007387 */ /* 0x0003e80000100800 */
[----:B0-----:R-:W3:Y:S04]  /*1fa60*/  LDL.LU R12, [R1+0x30] ;  /* 0x00003000010c7983 */ /* 0x001ee80000300800 */
[----:B------:R-:W3:Y:S04]  /*1fa70*/  LDL.LU R13, [R1+0x34] ;  /* 0x00003400010d7983 */ /* 0x000ee80000300800 */
[----:B-1----:R-:W3:Y:S04]  /*1fa80*/  LDL.LU R14, [R1+0x38] ;  /* 0x00003800010e7983 */ /* 0x002ee80000300800 */
[----:B------:R-:W3:Y:S01]  /*1fa90*/  LDL.LU R15, [R1+0x3c] ;  /* 0x00003c00010f7983 */ /* 0x000ee20000300800 */
[----:B--2---:R-:W-:Y:S03]  /*1faa0*/  HMMA.16816.F32 R4, R4, R2, R8 ;  /* 0x000000020404723c */ /* 0x004fe60000001808 */
[----:B------:R-:W2:Y:S04]  /*1fab0*/  LDL.LU.64 R10, [R1+0x1790] ;  /* 0x00179000010a7983 */ /* 0x000ea80000300a00 */
[----:B------:R-:W2:Y:S01]  /*1fac0*/  LDL.LU.64 R8, [R1+0x1788] ;  /* 0x0017880001087983 */ /* 0x000ea20000300a00 */
[----:B------:R-:W-:-:S03]  /*1fad0*/  F2FP.F16.E4M3.UNPACK_B R2, R29 ;  /* 0x0000001dff02723e */ /* 0x000fc600020006ff */
[----:B------:R-:W4:Y:S01]  /*1fae0*/  LDL.LU R29, [R1+0x1780] ;  /* 0x00178000011d7983 */ /* 0x000f220000300800 */
[----:B------:R-:W-:-:S07]  /*1faf0*/  F2FP.F16.E4M3.UNPACK_B R3, R23 ;  /* 0x00000017ff03723e */ /* 0x000fce00020006ff */
[----:B------:R0:W-:Y:S04]  /*1fb00*/  STL.64 [R1+0x50], R4 ;  /* 0x0000500401007387 */ /* 0x0001e80000100a00 */
[----:B------:R1:W-:Y:S04]  /*1fb10*/  STL.64 [R1+0x58], R6 ;  /* 0x0000580601007387 */ /* 0x0003e80000100a00 */
[----:B------:R-:W5:Y:S01]  /*1fb20*/  LDL.LU R23, [R1+0x177c] ;  /* 0x00177c0001177983 */ /* 0x000f620000300800 */
[----:B0-----:R-:W-:Y:S02]  /*1fb30*/  IMAD.MOV.U32 R4, RZ, RZ, R25 ;  /* 0x000000ffff047224 */ /* 0x001fe400078e0019 */
[----:B------:R-:W-:Y:S01]  /*1fb40*/  IMAD.MOV.U32 R5, RZ, RZ, R0 ;  /* 0x000000ffff057224 */ /* 0x000fe200078e0000 */
[----:B------:R-:W3:Y:S01]  /*1fb50*/  LDL.LU R25, [R1+0x1778] ;  /* 0x0017780001197983 */ /* 0x000ee20000300800 */
[----:B-1----:R-:W-:-:S02]  /*1fb60*/  IMAD.MOV.U32 R6, RZ, RZ, R16 ;  /* 0x000000ffff067224 */ /* 0x002fc400078e0010 */
[----:B------:R-:W-:-:S07]  /*1fb70*/  IMAD.MOV.U32 R7, RZ, RZ, R18 ;  /* 0x000000ffff077224 */ /* 0x000fce00078e0012 */
[----:B--2---:R-:W-:Y:S01]  /*1fb80*/  HMMA.16816.F32 R4, R4, R2, R8 ;  /* 0x000000020404723c */ /* 0x004fe20000001808 */
[----:B------:R-:W2:Y:S04]  /*1fb90*/  LDL.LU.64 R10, [R1+0x1770] ;  /* 0x00177000010a7983 */ /* 0x000ea80000300a00 */
[----:B------:R-:W2:-:S14]  /*1fba0*/  LDL.LU.64 R8, [R1+0x1768] ;  /* 0x0017680001087983 */ /* 0x000e9c0000300a00 */
[----:B------:R0:W-:Y:S01]  /*1fbb0*/  STL [R1+0xb0], R4 ;  /* 0x0000b00401007387 */ /* 0x0001e20000100800 */
[----:B------:R-:W-:Y:S02]  /*1fbc0*/  IMAD.MOV.U32 R0, RZ, RZ, R5 ;  /* 0x000000ffff007224 */ /* 0x000fe400078e0005 */
[----:B------:R-:W-:Y:S01]  /*1fbd0*/  IMAD.MOV.U32 R5, RZ, RZ, R22 ;  /* 0x000000ffff057224 */ /* 0x000fe200078e0016 */
[----:B------:R1:W-:Y:S01]  /*1fbe0*/  STL.64 [R1+0xb8], R6 ;  /* 0x0000b80601007387 */ /* 0x0003e20000100a00 */
[----:B0-----:R-:W-:-:S03]  /*1fbf0*/  IMAD.MOV.U32 R4, RZ, RZ, R20 ;  /* 0x000000ffff047224 */ /* 0x001fc600078e0014 */
[----:B------:R-:W3:Y:S01]  /*1fc00*/  LDL R20, [R1+0x4] ;  /* 0x0000040001147983 */ /* 0x000ee20000100800 */
[----:B-1----:R-:W-:Y:S02]  /*1fc10*/  IMAD.MOV.U32 R6, RZ, RZ, R24 ;  /* 0x000000ffff067224 */ /* 0x002fe400078e0018 */
[----:B------:R-:W-:Y:S01]  /*1fc20*/  IMAD.MOV.U32 R7, RZ, RZ, R26 ;  /* 0x000000ffff077224 */ /* 0x000fe200078e001a */
[----:B------:R-:W3:Y:S06]  /*1fc30*/  LDL.LU R24, [R1+0xe4] ;  /* 0x0000e40001187983 */ /* 0x000eec0000300800 */
[----:B--2---:R-:W-:Y:S01]  /*1fc40*/  HMMA.16816.F32 R4, R4, R2, R8 ;  /* 0x000000020404723c */ /* 0x004fe20000001808 */
[----:B------:R-:W-:-:S02]  /*1fc50*/  IMAD.MOV.U32 R8, RZ, RZ, R27 ;  /* 0x000000ffff087224 */ /* 0x000fc400078e001b */
[----:B------:R-:W2:Y:S01]  /*1fc60*/  LDL.LU R27, [R1+0x1760] ;  /* 0x00176000011b7983 */ /* 0x000ea20000300800 */
[----:B------:R-:W-:Y:S02]  /*1fc70*/  IMAD.MOV.U32 R9, RZ, RZ, R17 ;  /* 0x000000ffff097224 */ /* 0x000fe400078e0011 */
[----:B------:R-:W-:Y:S01]  /*1fc80*/  IMAD.MOV.U32 R10, RZ, RZ, R19 ;  /* 0x000000ffff0a7224 */ /* 0x000fe200078e0013 */
[----:B-----5:R-:W-:Y:S01]  /*1fc90*/  F2FP.F16.E4M3.UNPACK_B R2, R23.H1 ;  /* 0x00000017ff02723e */ /* 0x020fe200030006ff */
[----:B------:R-:W-:-:S11]  /*1fca0*/  IMAD.MOV.U32 R11, RZ, RZ, R21 ;  /* 0x000000ffff0b7224 */ /* 0x000fd600078e0015 */
[----:B------:R0:W-:Y:S04]  /*1fcb0*/  STL.64 [R1+0x90], R4 ;  /* 0x0000900401007387 */ /* 0x0001e80000100a00 */
[----:B------:R1:W-:Y:S04]  /*1fcc0*/  STL.64 [R1+0x98], R6 ;  /* 0x0000980601007387 */ /* 0x0003e80000100a00 */
[----:B------:R-:W1:Y:S04]  /*1fcd0*/  LDL.LU R17, [R1+0x175c] ;  /* 0x00175c0001117983 */ /* 0x000e680000300800 */
[----:B------:R-:W5:Y:S04]  /*1fce0*/  LDL.LU R19, [R1+0x1758] ;  /* 0x0017580001137983 */ /* 0x000f680000300800 */
[----:B------:R-:W2:Y:S04]  /*1fcf0*/  LDL.LU R21, [R1+0x1754] ;  /* 0x0017540001157983 */ /* 0x000ea80000300800 */
[----:B------:R-:W2:Y:S04]  /*1fd00*/  LDL.LU R23, [R1+0x1750] ;  /* 0x0017500001177983 */ /* 0x000ea80000300800 */
[----:B0-----:R-:W2:Y:S01]  /*1fd10*/  LDL R5, [R1+0xc] ;  /* 0x00000c0001057983 */ /* 0x001ea20000100800 */
[----:B----4-:R-:W-:Y:S01]  /*1fd20*/  F2FP.F16.E4M3.UNPACK_B R3, R29.H1 ;  /* 0x0000001dff03723e */ /* 0x010fe200030006ff */
[----:B---3--:R-:W-:-:S02]  /*1fd30*/  IMAD.MOV.U32 R4, RZ, RZ, R20 ;  /* 0x000000ffff047224 */ /* 0x008fc400078e0014 */
[----:B------:R-:W3:Y:S04]  /*1fd40*/  LDL.LU R26, [R1+0xc0] ;  /* 0x0000c000011a7983 */ /* 0x000ee80000300800 */
[----:B------:R-:W4:Y:S01]  /*1fd50*/  LDL.LU R22, [R1+0xc4] ;  /* 0x0000c40001167983 */ /* 0x000f220000300800 */
[----:B-1----:R-:W-:Y:S02]  /*1fd60*/  IMAD.MOV.U32 R6, RZ, RZ, R17 ;  /* 0x000000ffff067224 */ /* 0x002fe400078e0011 */
[----:B-----5:R-:W-:-:S07]  /*1fd70*/  IMAD.MOV.U32 R7, RZ, RZ, R19 ;  /* 0x000000ffff077224 */ /* 0x020fce00078e0013 */
[----:B--2---:R-:W-:Y:S01]  /*1fd80*/  HMMA.16816.F32 R4, R4, R2, R12 ;  /* 0x000000020404723c */ /* 0x004fe2000000180c */
        /* <DEDUP_REMOVED lines=9> */
[----:B--2---:R-:W-:-:S15]  /*1fe20*/  HMMA.16816.F32 R12, R4, R2, R12 ;  /* 0x00000002040c723c */ /* 0x004fde000000180c */
[----:B------:R-:W-:-:S04]  /*1fe30*/  NOP ;  /* 0x0000000000007918 */ /* 0x000fc80000000000 */
[----:B------:R0:W-:Y:S01]  /*1fe40*/  STL.64 [R1+0x60], R12 ;  /* 0x0000600c01007387 */ /* 0x0001e20000100a00 */
[----:B------:R-:W-:-:S03]  /*1fe50*/  IMAD.MOV.U32 R29, RZ, RZ, R15 ;  /* 0x000000ffff1d7224 */ /* 0x000fc600078e000f */
[----:B------:R1:W-:Y:S01]  /*1fe60*/  STL [R1+0x68], R14 ;  /* 0x0000680e01007387 */ /* 0x0003e20000100800 */
[----:B------:R-:W-:-:S03]  /*1fe70*/  IMAD.MOV.U32 R15, RZ, RZ, R28 ;  /* 0x000000ffff0f7224 */ /* 0x000fc600078e001c */
[----:B------:R-:W2:Y:S04]  /*1fe80*/  LDL.LU R3, [R1+0xe0] ;  /* 0x0000e00001037983 */ /* 0x000ea80000300800 */
[----:B0-----:R-:W5:Y:S04]  /*1fe90*/  LDL.LU R12, [R1+0x40] ;  /* 0x00004000010c7983 */ /* 0x001f680000300800 */
[----:B------:R-:W5:Y:S04]  /*1fea0*/  LDL.LU R13, [R1+0x44] ;  /* 0x00004400010d7983 */ /* 0x000f680000300800 */
[----:B-1----:R-:W5:Y:S04]  /*1feb0*/  LDL.LU R14, [R1+0x48] ;  /* 0x00004800010e7983 */ /* 0x002f680000300800 */
[----:B------:R-:W3:Y:S04]  /*1fec0*/  LDL.LU R28, [R1+0x124] ;  /* 0x00012400011c7983 */ /* 0x000ee80000300800 */
[----:B------:R0:W-:Y:S04]  /*1fed0*/  STL [R1+0x1710], R29 ;  /* 0x0017101d01007387 */ /* 0x0001e80000100800 */
[----:B0-----:R-:W3:Y:S01]  /*1fee0*/  LDL.LU R29, [R1+0xc] ;  /* 0x00000c00011d7983 */ /* 0x001ee20000300800 */
[----:B------:R-:W-:-:S02]  /*1fef0*/  IMAD.MOV.U32 R4, RZ, RZ, R20 ;  /* 0x000000ffff047224 */ /* 0x000fc400078e0014 */
[----:B------:R-:W-:Y:S02]  /*1ff00*/  IMAD.MOV.U32 R6, RZ, RZ, R17 ;  /* 0x000000ffff067224 */ /* 0x000fe400078e0011 */
[----:B------:R-:W-:Y:S01]  /*1ff10*/  IMAD.MOV.U32 R7, RZ, RZ, R19 ;  /* 0x000000ffff077224 */ /* 0x000fe200078e0013 */
[----:B--2---:R-:W-:Y:S02]  /*1ff20*/  F2FP.F16.E4M3.UNPACK_B R2, R3.H1 ;  /* 0x00000003ff02723e */ /* 0x004fe400030006ff */
[----:B------:R-:W-:Y:S01]  /*1ff30*/  F2FP.F16.E4M3.UNPACK_B R3, R24.H1 ;  /* 0x00000018ff03723e */ /* 0x000fe200030006ff */
[----:B---3--:R-:W-:-:S07]  /*1ff40*/  IMAD.MOV.U32 R5, RZ, RZ, R29 ;  /* 0x000000ffff057224 */ /* 0x008fce00078e001d */
        /* <DEDUP_REMOVED lines=10> */
[----:B------:R-:W-:Y:S01]  /*1fff0*/  F2FP.F16.E4M3.UNPACK_B R2, R26.H1 ;  /* 0x0000001aff02723e */ /* 0x000fe200030006ff */
[----:B------:R-:W-:Y:S01]  /*20000*/  IMAD.MOV.U32 R4, RZ, RZ, R20 ;  /* 0x000000ffff047224 */ /* 0x000fe200078e0014 */
[----:B----4-:R-:W-:Y:S01]  /*20010*/  F2FP.F16.E4M3.UNPACK_B R3, R22.H1 ;  /* 0x00000016ff03723e */ /* 0x010fe200030006ff */
[----:B------:R-:W-:Y:S02]  /*20020*/  IMAD.MOV.U32 R5, RZ, RZ, R29 ;  /* 0x000000ffff057224 */ /* 0x000fe400078e001d */
[----:B------:R-:W-:Y:S02]  /*20030*/  IMAD.MOV.U32 R6, RZ, RZ, R17 ;  /* 0x000000ffff067224 */ /* 0x000fe400078e0011 */
[----:B------:R-:W-:-:S11]  /*20040*/  IMAD.MOV.U32 R7, RZ, RZ, R19 ;  /* 0x000000ffff077224 */ /* 0x000fd600078e0013 */
[----:B------:R-:W-:Y:S01]  /*20050*/  STL.64 [R1+0x30], R8 ;  /* 0x0000300801007387 */ /* 0x000fe20000100a00 */
[----:B------:R-:W-:-:S03]  /*20060*/  IMAD.MOV.U32 R24, RZ, RZ, R11 ;  /* 0x000000ffff187224 */ /* 0x000fc600078e000b */
[----:B------:R5:W-:Y:S02]  /*20070*/  STL [R1+0x38], R10 ;  /* 0x0000380a01007387 */ /* 0x000be40000100800 */
[----:B-----5:R-:W-:Y:S02]  /*20080*/  HMMA.16816.F32 R8, R4, R2, R12 ;  /* 0x000000020408723c */ /* 0x020fe4000000180c */
[----:B------:R-:W-:Y:S04]  /*20090*/  STL.64 [R1+0x1720], R18 ;  /* 0x0017201201007387 */ /* 0x000fe80000100a00 */
[----:B------:R0:W-:Y:S04]  /*200a0*/  STL.64 [R1+0x1718], R16 ;  /* 0x0017181001007387 */ /* 0x0001e80000100a00 */
[----:B------:R-:W1:Y:S09]  /*200b0*/  LDSM.16.MT88.4 R4, [R28+UR7+0xb800] ;  /* 0x00b800071c04783b */ /* 0x000e720008004200 */
[----:B------:R-:W-:Y:S01]  /*200c0*/  IMAD.MOV.U32 R22, RZ, RZ, R10 ;  /* 0x000000ffff167224 */ /* 0x000fe200078e000a */
[----:B------:R-:W-:Y:S01]  /*200d0*/  STL.64 [R1+0x70], R8 ;  /* 0x0000700801007387 */ /* 0x000fe20000100a00 */
[----:B------:R-:W-:-:S03]  /*200e0*/  IMAD.MOV.U32 R20, RZ, RZ, R11 ;  /* 0x000000ffff147224 */ /* 0x000fc600078e000b */
[----:B------:R-:W2:Y:S04]  /*200f0*/  LDSM.16.MT88.4 R8, [R28+UR7+0xbc00] ;  /* 0x00bc00071c08783b */ /* 0x000ea80008004200 */
[----:B0-----:R-:W3:Y:S04]  /*20100*/  LDL.LU R16, [R1+0x50] ;  /* 0x0000500001107983 */ /* 0x001ee80000300800 */
[----:B------:R-:W3:Y:S04]  /*20110*/  LDL.LU R17, [R1+0x54] ;  /* 0x0000540001117983 */ /* 0x000ee80000300800 */
[----:B------:R-:W3:Y:S04]  /*20120*/  LDL.LU R18, [R1+0x58] ;  /* 0x0000580001127983 */ /* 0x000ee80000300800 */
[----:B------:R-:W3:Y:S04]  /*20130*/  LDL.LU R19, [R1+0x5c] ;  /* 0x00005c0001137983 */ /* 0x000ee80000300800 */
[----:B------:R-:W-:Y:S04]  /*20140*/  STL [R1+0x16bc], R20 ;  /* 0x0016bc1401007387 */ /* 0x000fe80000100800 */
[----:B------:R-:W-:Y:S04]  /*20150*/  STL [R1+0x16b8], R22 ;  /* 0x0016b81601007387 */ /* 0x000fe80000100800 */
[----:B-1----:R2:W-:Y:S02]  /*20160*/  STL [R1+0x1680], R7 ;  /* 0x0016800701007387 */ /* 0x0025e40000100800 */
[----:B--2---:R-:W-:-:S02]  /*20170*/  IMAD.MOV.U32 R7, RZ, RZ, R8 ;  /* 0x000000ffff077224 */ /* 0x004fc400078e0008 */
[----:B------:R-:W-:Y:S04]  /*20180*/  STL [R1+0x14], R9 ;  /* 0x0000140901007387 */ /* 0x000fe80000100800 */
[----:B------:R-:W-:Y:S04]  /*20190*/  STL [R1+0x1c], R11 ;  /* 0x00001c0b01007387 */ /* 0x000fe80000100800 */
[----:B------:R-:W-:Y:S04]  /*201a0*/  STL.64 [R1+0x16f8], R6 ;  /* 0x0016f80601007387 */ /* 0x000fe80000100a00 */
[----:B------:R0:W-:Y:S04]  /*201b0*/  STL.64 [R1+0x16f0], R4 ;  /* 0x0016f00401007387 */ /* 0x0001e80000100a00 */
[----:B0-----:R-:W2:Y:S04]  /*201c0*/  LDL.LU R4, [R1+0x90] ;  /* 0x0000900001047983 */ /* 0x001ea80000300800 */
[----:B------:R-:W2:Y:S04]  /*201d0*/  LDL.LU R5, [R1+0x94] ;  /* 0x0000940001057983 */ /* 0x000ea80000300800 */
[----:B------:R-:W4:Y:S04]  /*201e0*/  LDL.LU R6, [R1+0x98] ;  /* 0x0000980001067983 */ /* 0x000f280000300800 */
[----:B------:R-:W4:Y:S04]  /*201f0*/  LDL.LU R7, [R1+0x9c] ;  /* 0x00009c0001077983 */ /* 0x000f280000300800 */
[----:B----4-:R-:W-:Y:S04]  /*20200*/  STL.64 [R1+0x1708], R6 ;  /* 0x0017080601007387 */ /* 0x010fe80000100a00 */
[----:B--2---:R0:W-:Y:S04]  /*20210*/  STL.64 [R1+0x1700], R4 ;  /* 0x0017000401007387 */ /* 0x0041e80000100a00 */
[----:B0-----:R-:W2:Y:S01]  /*20220*/  LDL.LU R4, [R1+0xb0] ;  /* 0x0000b00001047983 */ /* 0x001ea20000300800 */
[----:B------:R-:W-:-:S03]  /*20230*/  IMAD.MOV.U32 R5, RZ, RZ, R0 ;  /* 0x000000ffff057224 */ /* 0x000fc600078e0000 */
[----:B------:R-:W4:Y:S01]  /*20240*/  LDL.LU R0, [R1+0x1728] ;  /* 0x0017280001007983 */ /* 0x000f220000300800 */
[----:B------:R-:W-:Y:S02]  /*20250*/  IMAD.MOV.U32 R28, RZ, RZ, R10 ;  /* 0x000000ffff1c7224 */ /* 0x000fe400078e000a */
[----:B------:R-:W-:Y:S01]  /*20260*/  IMAD.MOV.U32 R26, RZ, RZ, R9 ;  /* 0x000000ffff1a7224 */ /* 0x000fe200078e0009 */
[----:B------:R-:W2:Y:S01]  /*20270*/  LDL.LU R6, [R1+0xb8] ;  /* 0x0000b80001067983 */ /* 0x000ea20000300800 */
[----:B------:R-:W-:Y:S02]  /*20280*/  IMAD.MOV.U32 R12, RZ, RZ, R21 ;  /* 0x000000ffff0c7224 */ /* 0x000fe400078e0015 */
[----:B------:R-:W-:Y:S01]  /*20290*/  IMAD.MOV.U32 R13, RZ, RZ, R23 ;  /* 0x000000ffff0d7224 */ /* 0x000fe200078e0017 */
[----:B------:R-:W2:Y:S01]  /*202a0*/  LDL.LU R7, [R1+0xbc] ;  /* 0x0000bc0001077983 */ /* 0x000ea20000300800 */
[----:B------:R-:W-:Y:S02]  /*202b0*/  IMAD.MOV.U32 R14, RZ, RZ, R25 ;  /* 0x000000ffff0e7224 */ /* 0x000fe400078e0019 */
[----:B------:R-:W-:Y:S01]  /*202c0*/  IMAD.MOV.U32 R15, RZ, RZ, R27 ;  /* 0x000000ffff0f7224 */ /* 0x000fe200078e001b */
[----:B------:R-:W5:Y:S06]  /*202d0*/  LDL.LU R20, [R1+0xd4] ;  /* 0x0000d40001147983 */ /* 0x000f6c0000300800 */
[----:B---3--:R-:W-:Y:S01]  /*202e0*/  HMMA.16816.F32 R12, R12, R2, R16 ;  /* 0x000000020c0c723c */ /* 0x008fe20000001810 */
[----:B------:R0:W-:Y:S04]  /*202f0*/  STL [R1+0x16c0], R26 ;  /* 0x0016c01a01007387 */ /* 0x0001e80000100800 */
[----:B0-----:R-:W3:-:S14]  /*20300*/  LDL.LU R26, [R1+0xd0] ;  /* 0x0000d000011a7983 */ /* 0x001edc0000300800 */
[----:B------:R-:W-:Y:S01]  /*20310*/  IMAD.MOV.U32 R22, RZ, RZ, R12 ;  /* 0x000000ffff167224 */ /* 0x000fe200078e000c */
[----:B----4-:R-:W0:Y:S04]  /*20320*/  LDSM.16.MT88.4 R8, [R0+UR7+0xb800] ;  /* 0x00b800070008783b */ /* 0x010e280008004200 */
[----:B0-----:R0:W-:Y:S04]  /*20330*/  STL [R1+0x164c], R9 ;  /* 0x00164c0901007387 */ /* 0x0011e80000100800 */
[----:B------:R1:W-:Y:S04]  /*20340*/  STL [R1+0x1648], R11 ;  /* 0x0016480b01007387 */ /* 0x0003e80000100800 */
[----:B------:R-:W4:Y:S01]  /*20350*/  LDL.LU.64 R18, [R1+0x1720] ;  /* 0x0017200001127983 */ /* 0x000f220000300a00 */
[----:B0-----:R-:W-:-:S03]  /*20360*/  IMAD.MOV.U32 R9, RZ, RZ, R15 ;  /* 0x000000ffff097224 */ /* 0x001fc600078e000f */
[----:B------:R-:W2:Y:S01]  /*20370*/  LDL.LU.64 R16, [R1+0x1718] ;  /* 0x0017180001107983 */ /* 0x000ea20000300a00 */
[----:B-1----:R-:W-:-:S03]  /*20380*/  IMAD.MOV.U32 R11, RZ, RZ, R14 ;  /* 0x000000ffff0b7224 */ /* 0x002fc600078e000e */
[----:B------:R-:W-:Y:S04]  /*20390*/  STL [R1+0x44], R13 ;  /* 0x0000440d01007387 */ /* 0x000fe80000100800 */
[----:B------:R-:W0:Y:S04]  /*203a0*/  LDSM.16.MT88.4 R12, [R0+UR7+0xbc00] ;  /* 0x00bc0007000c783b */ /* 0x000e280008004200 */
[----:B------:R-:W-:Y:S04]  /*203b0*/  STL.64 [R1+0x16e0], R10 ;  /* 0x0016e00a01007387 */ /* 0x000fe80000100a00 */
[----:B------:R-:W-:Y:S04]  /*203c0*/  STL.64 [R1+0x16d8], R8 ;  /* 0x0016d80801007387 */ /* 0x000fe80000100a00 */
[----:B------:R-:W-:Y:S04]  /*203d0*/  STL [R1+0x16c4], R22 ;  /* 0x0016c41601007387 */ /* 0x000fe80000100800 */
[----:B0-----:R0:W-:Y:S04]  /*203e0*/  STL [R1+0x1668], R13 ;  /* 0x0016680d01007387 */ /* 0x0011e80000100800 */
[----:B0-----:R-:W5:Y:S04]  /*203f0*/  LDL.LU R13, [R1+0xe8] ;  /* 0x0000e800010d7983 */ /* 0x001f680000300800 */
[----:B------:R0:W-:Y:S04]  /*20400*/  STL [R1+0x1650], R15 ;  /* 0x0016500f01007387 */ /* 0x0001e80000100800 */
[----:B------:R-:W5:Y:S01]  /*20410*/  LDL.LU R3, [R1+0x4] ;  /* 0x0000040001037983 */ /* 0x000f620000300800 */
[----:B------:R-:W-:-:S03]  /*20420*/  IMAD.MOV.U32 R2, RZ, RZ, R29 ;  /* 0x000000ffff027224 */ /* 0x000fc600078e001d */
[----:B------:R-:W5:Y:S04]  /*20430*/  LDL.LU R29, [R1+0x1710] ;  /* 0x00171000011d7983 */ /* 0x000f680000300800 */
[----:B------:R-:W5:Y:S04]  /*20440*/  LDL.LU R8, [R1+0xa0] ;  /* 0x0000a00001087983 */ /* 0x000f680000300800 */
[----:B------:R-:W5:Y:S01]  /*20450*/  LDL.LU R9, [R1+0xa4] ;  /* 0x0000a40001097983 */ /* 0x000f620000300800 */
[----:B------:R-:W-:Y:S01]  /*20460*/  BAR.SYNC.DEFER_BLOCKING 0x0 ;  /* 0x0000000000007b1d */ /* 0x000fe20000010000 */
[----:B----4-:R-:W-:-:S02]  /*20470*/  IMAD.MOV.U32 R10, RZ, RZ, R18 ;  /* 0x000000ffff0a7224 */ /* 0x010fc400078e0012 */
[----:B--2---:R-:W-:Y:S02]  /*20480*/  IMAD.MOV.U32 R0, RZ, RZ, R17 ;  /* 0x000000ffff007224 */ /* 0x004fe400078e0011 */
[----:B------:R-:W-:Y:S02]  /*20490*/  IMAD.MOV.U32 R11, RZ, RZ, R16 ;  /* 0x000000ffff0b7224 */ /* 0x000fe400078e0010 */
[----:B------:R-:W-:Y:S01]  /*204a0*/  IMAD.MOV.U32 R17, RZ, RZ, R2 ;  /* 0x000000ffff117224 */ /* 0x000fe200078e0002 */
[----:B---3--:R-:W-:Y:S01]  /*204b0*/  F2FP.F16.E4M3.UNPACK_B R2, R26.H1 ;  /* 0x0000001aff02723e */ /* 0x008fe200030006ff */
[----:B------:R-:W-:Y:S02]  /*204c0*/  IMAD.MOV.U32 R18, RZ, RZ, R0 ;  /* 0x000000ffff127224 */ /* 0x000fe400078e0000 */
[----:B-----5:R-:W-:Y:S01]  /*204d0*/  IMAD.MOV.U32 R16, RZ, RZ, R3 ;  /* 0x000000ffff107224 */ /* 0x020fe200078e0003 */
[----:B------:R-:W-:-:S07]  /*204e0*/  F2FP.F16.E4M3.UNPACK_B R3, R20.H1 ;  /* 0x00000014ff03723e */ /* 0x000fce00030006ff */
[----:B------:R-:W-:Y:S01]  /*204f0*/  HMMA.16816.F32 R16, R16, R2, R4 ;  /* 0x000000021010723c */ /* 0x000fe20000001804 */
[----:B------:R-:W2:Y:S04]  /*20500*/  LDL.LU.64 R6, [R1+0x1708] ;  /* 0x0017080001067983 */ /* 0x000ea80000300a00 */
[----:B------:R-:W2:-:S14]  /*20510*/  LDL.LU.64 R4, [R1+0x1700] ;  /* 0x0017000001047983 */ /* 0x000e9c0000300a00 */
[----:B------:R-:W-:Y:S02]  /*20520*/  IMAD.MOV.U32 R26, RZ, RZ, R16 ;  /* 0x000000ffff1a7224 */ /* 0x000fe400078e0010 */
[----:B------:R-:W-:Y:S02]  /*20530*/  IMAD.MOV.U32 R20, RZ, RZ, R17 ;  /* 0x000000ffff147224 */ /* 0x000fe400078e0011 */
[----:B0-----:R-:W-:Y:S02]  /*20540*/  IMAD.MOV.U32 R15, RZ, RZ, R18 ;  /* 0x000000ffff0f7224 */ /* 0x001fe400078e0012 */
[----:B------:R-:W-:Y:S02]  /*20550*/  IMAD.MOV.U32 R0, RZ, RZ, R19 ;  /* 0x000000ffff007224 */ /* 0x000fe400078e0013 */
[----:B------:R-:W-:Y:S02]  /*20560*/  IMAD.MOV.U32 R16, RZ, RZ, R21 ;  /* 0x000000ffff107224 */ /* 0x000fe400078e0015 */
[----:B------:R-:W-:-:S02]  /*20570*/  IMAD.MOV.U32 R17, RZ, RZ, R23 ;  /* 0x000000ffff117224 */ /* 0x000fc400078e0017 */
[----:B------:R-:W-:Y:S02]  /*20580*/  IMAD.MOV.U32 R18, RZ, RZ, R25 ;  /* 0x000000ffff127224 */ /* 0x000fe400078e0019 */
[----:B------:R-:W-:-:S07]  /*20590*/  IMAD.MOV.U32 R19, RZ, RZ, R27 ;  /* 0x000000ffff137224 */ /* 0x000fce00078e001b */
[----:B--2---:R-:W-:Y:S01]  /*205a0*/  HMMA.16816.F32 R16, R16, R2, R4 ;  /* 0x000000021010723c */ /* 0x004fe20000001804 */
[----:B------:R-:W2:Y:S04]  /*205b0*/  LDL.LU.64 R6, [R1+0x16f8] ;  /* 0x0016f80001067983 */ /* 0x000ea80000300a00 */
[----:B------:R-:W3:Y:S04]  /*205c0*/  LDL.LU.64 R4, [R1+0x16f0] ;  /* 0x0016f00001047983 */ /* 0x000ee80000300a00 */
[----:B------:R-:W4:Y:S04]  /*205d0*/  LDL R2, [R1+0x108] ;  /* 0x0001080001027983 */ /* 0x000f280000100800 */
[----:B------:R-:W5:Y:S06]  /*205e0*/  LDL R3, [R1+0x10c] ;  /* 0x00010c0001037983 */ /* 0x000f6c0000100800 */
[----:B------:R-:W-:-:S02]  /*205f0*/  IMAD.MOV.U32 R27, RZ, RZ, R17 ;  /* 0x000000ffff1b7224 */ /* 0x000fc400078e0011 */
[----:B------:R-:W-:Y:S02]  /*20600*/  IMAD.MOV.U32 R22, RZ, RZ, R16 ;  /* 0x000000ffff167224 */ /* 0x000fe400078e0010 */
[----:B------:R-:W-:Y:S02]  /*20610*/  IMAD.MOV.U32 R23, RZ, RZ, R18 ;  /* 0x000000ffff177224 */ /* 0x000fe400078e0012 */
[----:B------:R-:W-:Y:S02]  /*20620*/  IMAD.MOV.U32 R21, RZ, RZ, R19 ;  /* 0x000000ffff157224 */ /* 0x000fe400078e0013 */
[----:B------:R-:W-:Y:S01]  /*20630*/  IMAD.MOV.U32 R19, RZ, RZ, R28 ;  /* 0x000000ffff137224 */ /* 0x000fe200078e001c */
[----:B------:R0:W-:Y:S04]  /*20640*/  STL.64 [R1+0x16d0], R26 ;  /* 0x0016d01a01007387 */ /* 0x0001e80000100a00 */
[----:B------:R1:W-:Y:S01]  /*20650*/  STL [R1+0x16c8], R24 ;  /* 0x0016c81801007387 */ /* 0x0003e20000100800 */
[----:B0-----:R-:W-:-:S03]  /*20660*/  IMAD.MOV.U32 R27, RZ, RZ, R29 ;  /* 0x000000ffff1b7224 */ /* 0x001fc600078e001d */
[----:B-1----:R-:W5:Y:S04]  /*20670*/  LDL.LU R24, [R1+0x60] ;  /* 0x0000600001187983 */ /* 0x002f680000300800 */
[----:B------:R-:W5:Y:S04]  /*20680*/  LDL.LU R25, [R1+0x64] ;  /* 0x0000640001197983 */ /* 0x000f680000300800 */
[----:B------:R-:W5:Y:S04]  /*20690*/  LDL.LU R26, [R1+0x68] ;  /* 0x00006800011a7983 */ /* 0x000f680000300800 */
[----:B------:R-:W5:Y:S01]  /*206a0*/  LDL.LU R29, [R1+0x16e8] ;  /* 0x0016e800011d7983 */ /* 0x000f620000300800 */
[----:B--2---:R-:W-:-:S02]  /*206b0*/  IMAD.MOV.U32 R17, RZ, RZ, R6 ;  /* 0x000000ffff117224 */ /* 0x004fc400078e0006 */
[----:B------:R-:W-:Y:S02]  /*206c0*/  IMAD.MOV.U32 R18, RZ, RZ, R7 ;  /* 0x000000ffff127224 */ /* 0x000fe400078e0007 */
[----:B---3--:R-:W-:Y:S01]  /*206d0*/  IMAD.MOV.U32 R16, RZ, RZ, R4 ;  /* 0x000000ffff107224 */ /* 0x008fe200078e0004 */
[----:B----4-:R-:W-:Y:S02]  /*206e0*/  F2FP.F16.E4M3.UNPACK_B R2, R2 ;  /* 0x00000002ff02723e */ /* 0x010fe400020006ff */
[----:B-----5:R-:W-:-:S07]  /*206f0*/  F2FP.F16.E4M3.UNPACK_B R3, R3 ;  /* 0x00000003ff03723e */ /* 0x020fce00020006ff */
[----:B------:R-:W-:Y:S01]  /*20700*/  HMMA.16816.F32 R16, R16, R2, R8 ;  /* 0x000000021010723c */ /* 0x000fe20000001808 */
[----:B------:R-:W2:Y:S04]  /*20710*/  LDL.LU.64 R10, [R1+0x16e0] ;  /* 0x0016e000010a7983 */ /* 0x000ea80000300a00 */
[----:B------:R-:W3:-:S14]  /*20720*/  LDL.LU.64 R8, [R1+0x16d8] ;  /* 0x0016d80001087983 */ /* 0x000edc0000300a00 */
[----:B------:R-:W-:Y:S04]  /*20730*/  STL.64 [R1+0xa0], R16 ;  /* 0x0000a01001007387 */ /* 0x000fe80000100a00 */
[----:B------:R0:W-:Y:S02]  /*20740*/  STL.64 [R1+0xa8], R18 ;  /* 0x0000a81201007387 */ /* 0x0001e40000100a00 */
[----:B0-----:R-:W-:Y:S02]  /*20750*/  IMAD.MOV.U32 R18, RZ, RZ, R12 ;  /* 0x000000ffff127224 */ /* 0x001fe400078e000c */
[----:B------:R-:W-:Y:S02]  /*20760*/  IMAD.MOV.U32 R19, RZ, RZ, R14 ;  /* 0x000000ffff137224 */ /* 0x000fe400078e000e */
[----:B--2---:R-:W-:-:S02]  /*20770*/  IMAD.MOV.U32 R17, RZ, RZ, R10 ;  /* 0x000000ffff117224 */ /* 0x004fc400078e000a */
[----:B---3--:R-:W-:-:S07]  /*20780*/  IMAD.MOV.U32 R16, RZ, RZ, R8 ;  /* 0x000000ffff107224 */ /* 0x008fce00078e0008 */
[----:B------:R-:W-:Y:S01]  /*20790*/  HMMA.16816.F32 R16, R16, R2, R24 ;  /* 0x000000021010723c */ /* 0x000fe20000001818 */
[----:B------:R-:W2:Y:S04]  /*207a0*/  LDL.LU.64 R26, [R1+0x16d0] ;  /* 0x0016d000011a7983 */ /* 0x000ea80000300a00 */
[----:B------:R-:W3:-:S14]  /*207b0*/  LDL.LU R24, [R1+0x16c8] ;  /* 0x0016c80001187983 */ /* 0x000edc0000300800 */
[----:B------:R0:W-:Y:S04]  /*207c0*/  STL.64 [R1+0x90], R16 ;  /* 0x0000901001007387 */ /* 0x0001e80000100a00 */
[----:B------:R1:W-:Y:S04]  /*207d0*/  STL.64 [R1+0x98], R18 ;  /* 0x0000981201007387 */ /* 0x0003e80000100a00 */
[----:B------:R-:W-:Y:S01]  /*207e0*/  STL.64 [R1+0x16b0], R6 ;  /* 0x0016b00601007387 */ /* 0x000fe20000100a00 */
[----:B0-----:R-:W-:-:S03]  /*207f0*/  IMAD.MOV.U32 R16, RZ, RZ, R4 ;  /* 0x000000ffff107224 */ /* 0x001fc600078e0004 */
[----:B------:R0:W-:Y:S01]  /*20800*/  STL.64 [R1+0x16a8], R4 ;  /* 0x0016a80401007387 */ /* 0x0001e20000100a00 */
[----:B------:R-:W-:Y:S02]  /*20810*/  IMAD.MOV.U32 R17, RZ, RZ, R6 ;  /* 0x000000ffff117224 */ /* 0x000fe400078e0006 */
[----:B-1----:R-:W-:Y:S01]  /*20820*/  IMAD.MOV.U32 R18, RZ, RZ, R7 ;  /* 0x000000ffff127224 */ /* 0x002fe200078e0007 */
[----:B0-----:R-:W4:Y:S04]  /*20830*/  LDL.LU R4, [R1+0x80] ;  /* 0x0000800001047983 */ /* 0x001f280000300800 */
[----:B------:R-:W4:Y:S04]  /*20840*/  LDL.LU R5, [R1+0x84] ;  /* 0x0000840001057983 */ /* 0x000f280000300800 */
[----:B------:R-:W4:Y:S04]  /*20850*/  LDL.LU R6, [R1+0x88] ;  /* 0x0000880001067983 */ /* 0x000f280000300800 */
[----:B------:R-:W4:Y:S01]  /*20860*/  LDL.LU R7, [R1+0x8c] ;  /* 0x00008c0001077983 */ /* 0x000f220000300800 */
[----:B------:R-:W-:Y:S01]  /*20870*/  F2FP.F16.E4M3.UNPACK_B R2, R13 ;  /* 0x0000000dff02723e */ /* 0x000fe200020006ff */
[----:B------:R-:W-:Y:S01]  /*20880*/  IMAD.MOV.U32 R19, RZ, RZ, R28 ;  /* 0x000000ffff137224 */ /* 0x000fe200078e001c */
[----:B------:R-:W-:-:S07]  /*20890*/  F2FP.F16.E4M3.UNPACK_B R3, R29 ;  /* 0x0000001dff03723e */ /* 0x000fce00020006ff */
[----:B----4-:R-:W-:Y:S01]  /*208a0*/  HMMA.16816.F32 R16, R16, R2, R4 ;  /* 0x000000021010723c */ /* 0x010fe20000001804 */
[----:B------:R-:W4:Y:S01]  /*208b0*/  LDL.LU R4, [R1+0x30] ;  /* 0x0000300001047983 */ /* 0x000f220000300800 */
[----:B---3--:R-:W-:-:S03]  /*208c0*/  IMAD.MOV.U32 R7, RZ, RZ, R24 ;  /* 0x000000ffff077224 */ /* 0x008fc600078e0018 */
[----:B------:R-:W4:Y:S04]  /*208d0*/  LDL.LU R5, [R1+0x34] ;  /* 0x0000340001057983 */ /* 0x000f280000300800 */
[----:B------:R-:W4:Y:S04]  /*208e0*/  LDL.LU R6, [R1+0x38] ;  /* 0x0000380001067983 */ /* 0x000f280000300800 */
[----:B------:R-:W3:Y:S04]  /*208f0*/  LDL R24, [R1+0xd8] ;  /* 0x0000d80001187983 */ /* 0x000ee80000100800 */
[----:B------:R-:W5:Y:S04]  /*20900*/  LDL R25, [R1+0xdc] ;  /* 0x0000dc0001197983 */ /* 0x000f680000100800 */
[----:B------:R-:W-:Y:S04]  /*20910*/  STL.64 [R1+0x1660], R18 ;  /* 0x0016601201007387 */ /* 0x000fe80000100a00 */
[----:B------:R0:W-:Y:S02]  /*20920*/  STL.64 [R1+0x1658], R16 ;  /* 0x0016581001007387 */ /* 0x0001e40000100a00 */
[----:B0-----:R-:W-:-:S02]  /*20930*/  IMAD.MOV.U32 R16, RZ, RZ, R22 ;  /* 0x000000ffff107224 */ /* 0x001fc400078e0016 */
[----:B------:R-:W3:Y:S01]  /*20940*/  LDL.LU R22, [R1+0x16c4] ;  /* 0x0016c40001167983 */ /* 0x000ee20000300800 */
[----:B------:R-:W-:Y:S02]  /*20950*/  IMAD.MOV.U32 R18, RZ, RZ, R23 ;  /* 0x000000ffff127224 */ /* 0x000fe400078e0017 */
[----:B------:R-:W-:Y:S02]  /*20960*/  IMAD.MOV.U32 R19, RZ, RZ, R21 ;  /* 0x000000ffff137224 */ /* 0x000fe400078e0015 */
[----:B--2---:R-:W-:-:S03]  /*20970*/  IMAD.MOV.U32 R17, RZ, RZ, R27 ;  /* 0x000000ffff117224 */ /* 0x004fc600078e001b */
[----:B------:R0:W-:Y:S04]  /*20980*/  STL.64 [R1+0x1678], R18 ;  /* 0x0016781201007387 */ /* 0x0001e80000100a00 */
[----:B------:R1:W-:Y:S01]  /*20990*/  STL.64 [R1+0x1670], R16 ;  /* 0x0016701001007387 */ /* 0x0003e20000100a00 */
[----:B0-----:R-:W-:Y:S02]  /*209a0*/  IMAD.MOV.U32 R18, RZ, RZ, R15 ;  /* 0x000000ffff127224 */ /* 0x001fe400078e000f */
[----:B------:R-:W-:Y:S02]  /*209b0*/  IMAD.MOV.U32 R19, RZ, RZ, R0 ;  /* 0x000000ffff137224 */ /* 0x000fe400078e0000 */
[----:B-1----:R-:W-:Y:S02]  /*209c0*/  IMAD.MOV.U32 R16, RZ, RZ, R26 ;  /* 0x000000ffff107224 */ /* 0x002fe400078e001a */
[----:B------:R-:W-:Y:S01]  /*209d0*/  IMAD.MOV.U32 R17, RZ, RZ, R20 ;  /* 0x000000ffff117224 */ /* 0x000fe200078e0014 */
[----:B------:R-:W2:Y:S04]  /*209e0*/  LDL.LU R26, [R1+0x16c0] ;  /* 0x0016c000011a7983 */ /* 0x000ea80000300800 */
[----:B------:R-:W2:Y:S04]  /*209f0*/  LDL.LU R20, [R1+0x16bc] ;  /* 0x0016bc0001147983 */ /* 0x000ea80000300800 */
[----:B------:R-:W-:Y:S04]  /*20a00*/  STL.64 [R1+0x1690], R18 ;  /* 0x0016901201007387 */ /* 0x000fe80000100a00 */
[----:B------:R3:W-:Y:S02]  /*20a10*/  STL.64 [R1+0x1688], R16 ;  /* 0x0016881001007387 */ /* 0x0007e40000100a00 */
[----:B---3--:R-:W-:-:S02]  /*20a20*/  IMAD.MOV.U32 R16, RZ, RZ, R22 ;  /* 0x000000ffff107224 */ /* 0x008fc400078e0016 */
[----:B------:R-:W3:Y:S04]  /*20a30*/  LDL.LU R22, [R1+0x16b8] ;  /* 0x0016b80001167983 */ /* 0x000ee80000300800 */
[----:B------:R-:W4:Y:S01]  /*20a40*/  LDL.LU R17, [R1+0x44] ;  /* 0x0000440001117983 */ /* 0x000f220000300800 */
[----:B------:R-:W-:Y:S02]  /*20a50*/  IMAD.MOV.U32 R18, RZ, RZ, R11 ;  /* 0x000000ffff127224 */ /* 0x000fe400078e000b */
[----:B------:R-:W-:Y:S02]  /*20a60*/  IMAD.MOV.U32 R19, RZ, RZ, R9 ;  /* 0x000000ffff137224 */ /* 0x000fe400078e0009 */
[----:B------:R-:W-:-:S03]  /*20a70*/  IMAD.MOV.U32 R21, RZ, RZ, R10 ;  /* 0x000000ffff157224 */ /* 0x000fc600078e000a */
[----:B------:R2:W-:Y:S01]  /*20a80*/  STL.64 [R1+0x16a0], R18 ;  /* 0x0016a01201007387 */ /* 0x0005e20000100a00 */
[----:B------:R-:W-:Y:S02]  /*20a90*/  IMAD.MOV.U32 R23, RZ, RZ, R14 ;  /* 0x000000ffff177224 */ /* 0x000fe400078e000e */
[----:B--2---:R-:W-:Y:S02]  /*20aa0*/  IMAD.MOV.U32 R19, RZ, RZ, R20 ;  /* 0x000000ffff137224 */ /* 0x004fe400078e0014 */
[----:B------:R-:W-:Y:S02]  /*20ab0*/  IMAD.MOV.U32 R20, RZ, RZ, R8 ;  /* 0x000000ffff147224 */ /* 0x000fe400078e0008 */
[----:B---3--:R-:W-:Y:S02]  /*20ac0*/  IMAD.MOV.U32 R18, RZ, RZ, R22 ;  /* 0x000000ffff127224 */ /* 0x008fe400078e0016 */
[----:B------:R-:W-:Y:S01]  /*20ad0*/  IMAD.MOV.U32 R22, RZ, RZ, R12 ;  /* 0x000000ffff167224 */ /* 0x000fe200078e000c */
[----:B----4-:R0:W-:Y:S06]  /*20ae0*/  STL.64 [R1+0x1698], R16 ;  /* 0x0016981001007387 */ /* 0x0101ec0000100a00 */
[----:B------:R-:W-:Y:S01]  /*20af0*/  HMMA.16816.F32 R20, R20, R2, R4 ;  /* 0x000000021414723c */ /* 0x000fe20000001804 */
[----:B0-----:R-:W2:Y:S04]  /*20b00*/  LDL.LU R16, [R1+0x70] ;  /* 0x0000700001107983 */ /* 0x001ea80000300800 */
[----:B------:R-:W2:Y:S04]  /*20b10*/  LDL.LU R17, [R1+0x74] ;  /* 0x0000740001117983 */ /* 0x000ea80000300800 */
[----:B------:R-:W3:Y:S04]  /*20b20*/  LDL.LU.64 R6, [R1+0x16b0] ;  /* 0x0016b00001067983 */ /* 0x000ee80000300a00 */
[----:B------:R-:W4:Y:S04]  /*20b30*/  LDL.LU.64 R4, [R1+0x16a8] ;  /* 0x0016a80001047983 */ /* 0x000f280000300a00 */
[----:B------:R-:W2:Y:S04]  /*20b40*/  LDL R2, [R1+0xc8] ;  /* 0x0000c80001027983 */ /* 0x000ea80000100800 */
[----:B------:R-:W5:Y:S01]  /*20b50*/  LDL R3, [R1+0xcc] ;  /* 0x0000cc0001037983 */ /* 0x000f620000100800 */
[----:B------:R-:W-:-:S02]  /*20b60*/  IMAD.MOV.U32 R15, RZ, RZ, R20 ;  /* 0x000000ffff0f7224 */ /* 0x000fc400078e0014 */
[----:B------:R-:W-:Y:S01]  /*20b70*/  IMAD.MOV.U32 R9, RZ, RZ, R21 ;  /* 0x000000ffff097224 */ /* 0x000fe200078e0015 */
[----:B------:R-:W5:Y:S01]  /*20b80*/  LDL R27, [R1+0x1c] ;  /* 0x00001c00011b7983 */ /* 0x000f620000100800 */
[----:B------:R-:W-:Y:S02]  /*20b90*/  IMAD.MOV.U32 R11, RZ, RZ, R22 ;  /* 0x000000ffff0b7224 */ /* 0x000fe400078e0016 */
[----:B------:R-:W-:Y:S02]  /*20ba0*/  IMAD.MOV.U32 R0, RZ, RZ, R23 ;  /* 0x000000ffff007224 */ /* 0x000fe400078e0017 */
[----:B------:R-:W-:Y:S02]  /*20bb0*/  IMAD.MOV.U32 R23, RZ, RZ, R28 ;  /* 0x000000ffff177224 */ /* 0x000fe400078e001c */
[----:B---3--:R-:W-:Y:S02]  /*20bc0*/  IMAD.MOV.U32 R21, RZ, RZ, R6 ;  /* 0x000000ffff157224 */ /* 0x008fe400078e0006 */
[----:B------:R-:W-:-:S02]  /*20bd0*/  IMAD.MOV.U32 R22, RZ, RZ, R7 ;  /* 0x000000ffff167224 */ /* 0x000fc400078e0007 */
[----:B----4-:R-:W-:Y:S01]  /*20be0*/  IMAD.MOV.U32 R20, RZ, RZ, R4 ;  /* 0x000000ffff147224 */ /* 0x010fe200078e0004 */
[----:B--2---:R-:W-:Y:S02]  /*20bf0*/  F2FP.F16.E4M3.UNPACK_B R2, R2 ;  /* 0x00000002ff02723e */ /* 0x004fe400020006ff */
[----:B-----5:R-:W-:-:S07]  /*20c00*/  F2FP.F16.E4M3.UNPACK_B R3, R3 ;  /* 0x00000003ff03723e */ /* 0x020fce00020006ff */
        /* <DEDUP_REMOVED lines=12> */
[----:B------:R-:W-:Y:S02]  /*20cd0*/  F2FP.F16.E4M3.UNPACK_B R24, R24 ;  /* 0x00000018ff18723e */ /* 0x000fe400020006ff */
[----:B------:R-:W-:-:S11]  /*20ce0*/  F2FP.F16.E4M3.UNPACK_B R25, R25 ;  /* 0x00000019ff19723e */ /* 0x000fd600020006ff */
[----:B------:R0:W-:Y:S04]  /*20cf0*/  STL.64 [R1+0x40], R20 ;  /* 0x0000401401007387 */ /* 0x0001e80000100a00 */
[----:B------:R1:W-:Y:S01]  /*20d00*/  STL.64 [R1+0x48], R22 ;  /* 0x0000481601007387 */ /* 0x0003e20000100a00 */
[----:B0-----:R-:W-:Y:S02]  /*20d10*/  IMAD.MOV.U32 R20, RZ, RZ, R4 ;  /* 0x000000ffff147224 */ /* 0x001fe400078e0004 */
[----:B------:R-:W-:Y:S02]  /*20d20*/  IMAD.MOV.U32 R21, RZ, RZ, R6 ;  /* 0x000000ffff157224 */ /* 0x000fe400078e0006 */
[----:B-1----:R-:W-:Y:S02]  /*20d30*/  IMAD.MOV.U32 R22, RZ, RZ, R7 ;  /* 0x000000ffff167224 */ /* 0x002fe400078e0007 */
[----:B------:R-:W-:Y:S01]  /*20d40*/  IMAD.MOV.U32 R23, RZ, RZ, R28 ;  /* 0x000000ffff177224 */ /* 0x000fe200078e001c */
[----:B------:R-:W3:Y:S06]  /*20d50*/  LDL.LU R7, [R1+0x1680] ;  /* 0x0016800001077983 */ /* 0x000eec0000300800 */
[----:B--2---:R-:W-:Y:S01]  /*20d60*/  HMMA.16816.F32 R20, R20, R24, R16 ;  /* 0x000000181414723c */ /* 0x004fe20000001810 */
[----:B------:R-:W2:Y:S04]  /*20d70*/  LDL.LU.64 R18, [R1+0x1678] ;  /* 0x0016780001127983 */ /* 0x000ea80000300a00 */
[----:B------:R-:W2:Y:S01]  /*20d80*/  LDL.LU.64 R16, [R1+0x1670] ;  /* 0x0016700001107983 */ /* 0x000ea20000300a00 */
[----:B------:R-:W-:-:S13]  /*20d90*/  F2FP.F16.E4M3.UNPACK_B R2, R13.H1 ;  /* 0x0000000dff02723e */ /* 0x000fda00030006ff */
[----:B------:R0:W-:Y:S01]  /*20da0*/  STL.64 [R1+0x60], R20 ;  /* 0x0000601401007387 */ /* 0x0001e20000100a00 */
[----:B------:R-:W-:Y:S02]  /*20db0*/  IMAD.MOV.U32 R28, RZ, RZ, R23 ;  /* 0x000000ffff1c7224 */ /* 0x000fe400078e0017 */
[----:B------:R-:W-:Y:S01]  /*20dc0*/  IMAD.MOV.U32 R23, RZ, RZ, R14 ;  /* 0x000000ffff177224 */ /* 0x000fe200078e000e */
[----:B------:R1:W-:Y:S01]  /*20dd0*/  STL [R1+0x68], R22 ;  /* 0x0000681601007387 */ /* 0x0003e20000100800 */
[----:B0-----:R-:W-:Y:S02]  /*20de0*/  IMAD.MOV.U32 R20, RZ, RZ, R8 ;  /* 0x000000ffff147224 */ /* 0x001fe400078e0008 */
[----:B------:R-:W-:Y:S02]  /*20df0*/  IMAD.MOV.U32 R21, RZ, RZ, R10 ;  /* 0x000000ffff157224 */ /* 0x000fe400078e000a */
[----:B-1----:R-:W-:Y:S01]  /*20e00*/  IMAD.MOV.U32 R22, RZ, RZ, R12 ;  /* 0x000000ffff167224 */ /* 0x002fe200078e000c */
[----:B------:R-:W4:Y:S04]  /*20e10*/  LDL.LU R10, [R1+0xcc] ;  /* 0x0000cc00010a7983 */ /* 0x000f280000300800 */
[----:B------:R-:W5:Y:S04]  /*20e20*/  LDL.LU R14, [R1+0xc8] ;  /* 0x0000c800010e7983 */ /* 0x000f680000300800 */
[----:B------:R-:W3:Y:S01]  /*20e30*/  LDL.LU R13, [R1+0x1668] ;  /* 0x00166800010d7983 */ /* 0x000ee20000300800 */
[----:B--2---:R-:W-:Y:S03]  /*20e40*/  HMMA.16816.F32 R20, R20, R24, R16 ;  /* 0x000000181414723c */ /* 0x004fe60000001810 */
[----:B------:R-:W2:Y:S04]  /*20e50*/  LDL.LU.64 R18, [R1+0x1660] ;  /* 0x0016600001127983 */ /* 0x000ea80000300a00 */
[----:B------:R-:W2:Y:S01]  /*20e60*/  LDL.LU.64 R16, [R1+0x1658] ;  /* 0x0016580001107983 */ /* 0x000ea20000300a00 */
[----:B------:R-:W-:-:S02]  /*20e70*/  IMAD.MOV.U32 R24, RZ, RZ, R15 ;  /* 0x000000ffff187224 */ /* 0x000fc400078e000f */
[----:B------:R-:W-:-:S09]  /*20e80*/  IMAD.MOV.U32 R25, RZ, RZ, R9 ;  /* 0x000000ffff197224 */ /* 0x000fd200078e0009 */
[----:B------:R-:W-:Y:S04]  /*20e90*/  STL.64 [R1+0x50], R20 ;  /* 0x0000501401007387 */ /* 0x000fe80000100a00 */
[----:B------:R0:W-:Y:S04]  /*20ea0*/  STL.64 [R1+0x58], R22 ;  /* 0x0000581601007387 */ /* 0x0001e80000100a00 */
[----:B------:R1:W-:Y:S04]  /*20eb0*/  STL.64 [R1+0x1640], R26 ;  /* 0x0016401a01007387 */ /* 0x0003e80000100a00 */
[----:B------:R-:W4:Y:S01]  /*20ec0*/  LDL.LU R15, [R1+0x1650] ;  /* 0x00165000010f7983 */ /* 0x000f220000300800 */
[----:B0-----:R-:W-:-:S03]  /*20ed0*/  IMAD.MOV.U32 R22, RZ, RZ, R26 ;  /* 0x000000ffff167224 */ /* 0x001fc600078e001a */
[----:B------:R-:W5:Y:S01]  /*20ee0*/  LDL.LU R9, [R1+0x164c] ;  /* 0x00164c0001097983 */ /* 0x000f620000300800 */
[----:B-1----:R-:W-:-:S03]  /*20ef0*/  IMAD.MOV.U32 R26, RZ, RZ, R11 ;  /* 0x000000ffff1a7224 */ /* 0x002fc600078e000b */
[----:B------:R-:W5:Y:S01]  /*20f00*/  LDL.LU R11, [R1+0x1648] ;  /* 0x00164800010b7983 */ /* 0x000f620000300800 */
[----:B------:R-:W-:Y:S01]  /*20f10*/  F2FP.F16.E4M3.UNPACK_B R3, R29.H1 ;  /* 0x0000001dff03723e */ /* 0x000fe200030006ff */
[----:B------:R-:W-:Y:S02]  /*20f20*/  IMAD.MOV.U32 R20, RZ, RZ, R5 ;  /* 0x000000ffff147224 */ /* 0x000fe400078e0005 */
[----:B---3--:R-:W-:Y:S02]  /*20f30*/  IMAD.MOV.U32 R21, RZ, RZ, R7 ;  /* 0x000000ffff157224 */ /* 0x008fe400078e0007 */
[----:B------:R-:W-:Y:S01]  /*20f40*/  IMAD.MOV.U32 R23, RZ, RZ, R27 ;  /* 0x000000ffff177224 */ /* 0x000fe200078e001b */
[----:B------:R-:W0:Y:S01]  /*20f50*/  S2R R29, SR_TID.X ;  /* 0x00000000001d7919 */ /* 0x000e220000002100 */
[----:B------:R-:W-:Y:S01]  /*20f60*/  IMAD.MOV.U32 R27, RZ, RZ, R0 ;  /* 0x000000ffff1b7224 */ /* 0x000fe200078e0000 */
[C---:B0-----:R-:W-:Y:S02]  /*20f70*/  LOP3.LUT R0, R29.reuse, 0x3, RZ, 0xc0, !PT ;  /* 0x000000031d007812 */ /* 0x041fe400078ec0ff */
[----:B------:R-:W-:-:S03]  /*20f80*/  LOP3.LUT R4, R29, 0x60, RZ, 0xc0, !PT ;  /* 0x000000601d047812 */ /* 0x000fc600078ec0ff */
[----:B------:R-:W-:-:S05]  /*20f90*/  IMAD.SHL.U32 R0, R0, 0x2, RZ ;  /* 0x0000000200007824 */ /* 0x000fca00078e00ff */
[----:B------:R-:W-:Y:S01]  /*20fa0*/  LEA.HI R0, R4, R0, RZ, 0x1e ;  /* 0x0000000004007211 */ /* 0x000fe200078ff0ff */
[----:B--2---:R-:W-:-:S15]  /*20fb0*/  HMMA.16816.F32 R16, R20, R2, R16 ;  /* 0x000000021410723c */ /* 0x004fde0000001810 */
[----:B------:R-:W-:-:S04]  /*20fc0*/  NOP ;  /* 0x0000000000007918 */ /* 0x000fc80000000000 */
[----:B------:R-:W-:Y:S01]  /*20fd0*/  IMAD.MOV.U32 R8, RZ, RZ, R16 ;  /* 0x000000ffff087224 */ /* 0x000fe200078e0010 */
[----:B------:R0:W-:Y:S01]  /*20fe0*/  STL [R1+0x24], R17 ;  /* 0x0000241101007387 */ /* 0x0001e20000100800 */
[----:B------:R-:W-:Y:S02]  /*20ff0*/  IMAD.MOV.U32 R6, RZ, RZ, R18 ;  /* 0x000000ffff067224 */ /* 0x000fe400078e0012 */
[----:B------:R-:W-:Y:S02]  /*21000*/  IMAD.MOV.U32 R12, RZ, RZ, R19 ;  /* 0x000000ffff0c7224 */ /* 0x000fe400078e0013 */
[----:B------:R-:W-:Y:S02]  /*21010*/  IMAD.MOV.U32 R18, RZ, RZ, R13 ;  /* 0x000000ffff127224 */ /* 0x000fe400078e000d */
[----:B----4-:R-:W-:Y:S02]  /*21020*/  IMAD.MOV.U32 R19, RZ, RZ, R15 ;  /* 0x000000ffff137224 */ /* 0x010fe400078e000f */
[----:B-----5:R-:W-:-:S02]  /*21030*/  IMAD.MOV.U32 R16, RZ, RZ, R9 ;  /* 0x000000ffff107224 */ /* 0x020fc400078e0009 */
[----:B0-----:R-:W-:-:S07]  /*21040*/  IMAD.MOV.U32 R17, RZ, RZ, R11 ;  /* 0x000000ffff117224 */ /* 0x001fce00078e000b */
[----:B------:R-:W-:Y:S01]  /*21050*/  HMMA.16816.F32 R16, R16, R2, R24 ;  /* 0x000000021010723c */ /* 0x000fe20000001818 */
[----:B------:R-:W-:Y:S04]  /*21060*/  STL [R1+0x1638], R8 ;  /* 0x0016380801007387 */ /* 0x000fe80000100800 */
[----:B------:R-:W-:Y:S04]  /*21070*/  STL [R1+0x15dc], R29 ;  /* 0x0015dc1d01007387 */ /* 0x000fe80000100800 */
[----:B------:R-:W2:Y:S04]  /*21080*/  LDL.LU.64 R26, [R1+0x1640] ;  /* 0x00164000011a7983 */ /* 0x000ea80000300a00 */
[----:B------:R-:W3:Y:S04]  /*21090*/  LDL.LU R22, [R1+0xd8] ;  /* 0x0000d80001167983 */ /* 0x000ee80000300800 */
[----:B------:R-:W4:Y:S04]  /*210a0*/  LDL.LU R23, [R1+0xdc] ;  /* 0x0000dc0001177983 */ /* 0x000f280000300800 */
[----:B------:R-:W-:Y:S04]  /*210b0*/  STL.64 [R1+0x1620], R18 ;  /* 0x0016201201007387 */ /* 0x000fe80000100a00 */
[----:B------:R0:W-:Y:S04]  /*210c0*/  STL.64 [R1+0x1618], R16 ;  /* 0x0016181001007387 */ /* 0x0001e80000100a00 */
[----:B0-----:R-:W2:Y:S04]  /*210d0*/  LDL.LU R16, [R1+0x30] ;  /* 0x0000300001107983 */ /* 0x001ea80000300800 */
[----:B------:R-:W2:Y:S04]  /*210e0*/  LDL.LU R17, [R1+0x34] ;  /* 0x0000340001117983 */ /* 0x000ea80000300800 */
[----:B------:R-:W2:Y:S04]  /*210f0*/  LDL.LU R18, [R1+0x38] ;  /* 0x0000380001127983 */ /* 0x000ea80000300800 */
[----:B------:R-:W2:Y:S01]  /*21100*/  LDL.LU R19, [R1+0x3c] ;  /* 0x00003c0001137983 */ /* 0x000ea20000300800 */
[----:B------:R-:W-:-:S03]  /*21110*/  IMAD.MOV.U32 R24, RZ, RZ, R5 ;  /* 0x000000ffff187224 */ /* 0x000fc600078e0005 */
[----:B------:R-:W-:Y:S01]  /*21120*/  STL.64 [R1+0x1630], R6 ;  /* 0x0016300601007387 */ /* 0x000fe20000100a00 */
[----:B------:R-:W-:-:S03]  /*21130*/  IMAD.MOV.U32 R25, RZ, RZ, R7 ;  /* 0x000000ffff197224 */ /* 0x000fc600078e0007 */
[----:B------:R0:W-:Y:S04]  /*21140*/  STL [R1+0x1628], R5 ;  /* 0x0016280501007387 */ /* 0x0001e80000100800 */
[----:B------:R-:W5:Y:S04]  /*21150*/  LDL.LU R4, [R1+0x40] ;  /* 0x0000400001047983 */ /* 0x000f680000300800 */
[----:B0-----:R-:W5:Y:S04]  /*21160*/  LDL.LU R5, [R1+0x44] ;  /* 0x0000440001057983 */ /* 0x001f680000300800 */
[----:B------:R-:W5:Y:S04]  /*21170*/  LDL.LU R6, [R1+0x48] ;  /* 0x0000480001067983 */ /* 0x000f680000300800 */
[----:B------:R-:W5:Y:S01]  /*21180*/  LDL.LU R7, [R1+0x4c] ;  /* 0x00004c0001077983 */ /* 0x000f620000300800 */
[----:B------:R-:W0:Y:S01]  /*21190*/  S2R R3, SR_TID.X ;  /* 0x0000000000037919 */ /* 0x000e220000002100 */
[----:B------:R-:W-:-:S02]  /*211a0*/  F2FP.F16.E4M3.UNPACK_B R20, R14.H1 ;  /* 0x0000000eff14723e */ /* 0x000fc400030006ff */
[----:B------:R-:W-:Y:S01]  /*211b0*/  F2FP.F16.E4M3.UNPACK_B R21, R10.H1 ;  /* 0x0000000aff15723e */ /* 0x000fe200030006ff */
[----:B------:R-:W1:Y:S01]  /*211c0*/  S2R R8, SR_CTAID.X ;  /* 0x0000000000087919 */ /* 0x000e620000002500 */
[----:B------:R-:W-:-:S04]  /*211d0*/  VIADD R0, R0, UR6 ;  /* 0x0000000600007c36 */ /* 0x000fc80008000000 */
[----:B------:R-:W-:Y:S01]  /*211e0*/  VIADD R2, R0, 0x20 ;  /* 0x0000002000027836 */ /* 0x000fe20000000000 */
[--C-:B0-----:R-:W-:Y:S02]  /*211f0*/  SHF.R.U32.HI R10, RZ, 0x2, R3.reuse ;  /* 0x00000002ff0a7819 */ /* 0x101fe40000011603 */
[----:B------:R-:W-:Y:S01]  /*21200*/  SHF.R.U32.HI R29, RZ, 0x2, R3 ;  /* 0x00000002ff1d7819 */ /* 0x000fe20000011603 */
[----:B-1----:R-:W-:Y:S01]  /*21210*/  IMAD.SHL.U32 R8, R8, 0x20, RZ ;  /* 0x0000002008087824 */ /* 0x002fe200078e00ff */
[----:B------:R-:W-:Y:S02]  /*21220*/  SGXT.U32 R10, R10, 0x3 ;  /* 0x000000030a0a781a */ /* 0x000fe40000000000 */
[----:B------:R-:W-:Y:S02]  /*21230*/  SGXT.U32 R29, R29, 0x3 ;  /* 0x000000031d1d781a */ /* 0x000fe40000000000 */
[C---:B------:R-:W-:Y:S02]  /*21240*/  LOP3.LUT R10, R8.reuse, 0x18, R10, 0xfe, !PT ;  /* 0x00000018080a7812 */ /* 0x040fe400078efe0a */
[----:B------:R-:W-:-:S02]  /*21250*/  LOP3.LUT R29, R8, 0x10, R29, 0xfe, !PT ;  /* 0x00000010081d7812 */ /* 0x000fc400078efe1d */
[-C--:B------:R-:W-:Y:S02]  /*21260*/  ISETP.GE.AND P3, PT, R10, R2.reuse, PT ;  /* 0x000000020a00720c */ /* 0x080fe40003f66270 */
[----:B------:R-:W-:Y:S01]  /*21270*/  ISETP.GE.AND P2, PT, R29, R2, PT ;  /* 0x000000021d00720c */ /* 0x000fe20003f46270 */
[----:B--2---:R-:W-:Y:S01]  /*21280*/  HMMA.16816.F32 R16, R24, R20, R16 ;  /* 0x000000141810723c */ /* 0x004fe20000001810 */
[----:B------:R-:W-:Y:S02]  /*21290*/  IMAD.MOV.U32 R24, RZ, RZ, R9 ;  /* 0x000000ffff187224 */ /* 0x000fe400078e0009 */
[----:B------:R-:W-:Y:S02]  /*212a0*/  IMAD.MOV.U32 R25, RZ, RZ, R11 ;  /* 0x000000ffff197224 */ /* 0x000fe400078e000b */
[----:B------:R-:W-:Y:S02]  /*212b0*/  IMAD.MOV.U32 R26, RZ, RZ, R13 ;  /* 0x000000ffff1a7224 */ /* 0x000fe400078e000d */
[----:B------:R-:W-:-:S12]  /*212c0*/  IMAD.MOV.U32 R27, RZ, RZ, R15 ;  /* 0x000000ffff1b7224 */ /* 0x000fd800078e000f */
[----:B------:R-:W-:Y:S02]  /*212d0*/  IMAD.MOV.U32 R14, RZ, RZ, R19 ;  /* 0x000000ffff0e7224 */ /* 0x000fe400078e0013 */
[----:B------:R-:W-:Y:S01]  /*212e0*/  IMAD.MOV.U32 R19, RZ, RZ, R28 ;  /* 0x000000ffff137224 */ /* 0x000fe200078e001c */
[--C-:B------:R-:W-:Y:S02]  /*212f0*/  SHF.R.U32.HI R28, RZ, 0x2, R3.reuse ;  /* 0x00000002ff1c7819 */ /* 0x100fe40000011603 */
[----:B------:R-:W-:Y:S02]  /*21300*/  SHF.R.U32.HI R3, RZ, 0x2, R3 ;  /* 0x00000002ff037819 */ /* 0x000fe40000011603 */
[----:B------:R-:W-:Y:S02]  /*21310*/  SGXT.U32 R28, R28, 0x3 ;  /* 0x000000031c1c781a */ /* 0x000fe40000000000 */
[----:B------:R-:W-:Y:S02]  /*21320*/  SGXT.U32 R3, R3, 0x3 ;  /* 0x000000030303781a */ /* 0x000fe40000000000 */
[----:B------:R-:W-:-:S02]  /*21330*/  LOP3.LUT R28, R8, 0x8, R28, 0xfe, !PT ;  /* 0x00000008081c7812 */ /* 0x000fc400078efe1c */
[----:B------:R-:W-:Y:S02]  /*21340*/  LOP3.LUT R3, R3, R8, RZ, 0xfc, !PT ;  /* 0x0000000803037212 */ /* 0x000fe400078efcff */
[-C--:B------:R-:W-:Y:S02]  /*21350*/  ISETP.GE.AND P1, PT, R28, R2.reuse, PT ;  /* 0x000000021c00720c */ /* 0x080fe40003f26270 */
[----:B------:R-:W-:Y:S02]  /*21360*/  ISETP.GE.AND P6, PT, R3, R2, PT ;  /* 0x000000020300720c */ /* 0x000fe40003fc6270 */
[----:B---3--:R-:W-:Y:S02]  /*21370*/  F2FP.F16.E4M3.UNPACK_B R2, R22.H1 ;  /* 0x00000016ff02723e */ /* 0x008fe400030006ff */
[----:B----4-:R-:W-:Y:S02]  /*21380*/  F2FP.F16.E4M3.UNPACK_B R3, R23.H1 ;  /* 0x00000017ff03723e */ /* 0x010fe400030006ff */
[----:B-----5:R-:W-:Y:S01]  /*21390*/  HMMA.16816.F32 R20, R24, R20, R4 ;  /* 0x000000141814723c */ /* 0x020fe20000001804 */
[----:B------:R0:W-:Y:S04]  /*213a0*/  STL.64 [R1+0x30], R16 ;  /* 0x0000301001007387 */ /* 0x0001e80000100a00 */
[----:B------:R1:W-:Y:S04]  /*213b0*/  STL [R1+0x38], R18 ;  /* 0x0000381201007387 */ /* 0x0003e80000100800 */
[----:B0-----:R-:W2:Y:S04]  /*213c0*/  LDL.LU R16, [R1+0x60] ;  /* 0x0000600001107983 */ /* 0x001ea80000300800 */
[----:B------:R-:W2:Y:S04]  /*213d0*/  LDL.LU R17, [R1+0x64] ;  /* 0x0000640001117983 */ /* 0x000ea80000300800 */
[----:B-1----:R-:W2:Y:S04]  /*213e0*/  LDL.LU R18, [R1+0x68] ;  /* 0x0000680001127983 */ /* 0x002ea80000300800 */
[----:B------:R-:W3:Y:S04]  /*213f0*/  LDL.LU R8, [R1+0x1638] ;  /* 0x0016380001087983 */ /* 0x000ee80000300800 */
[----:B------:R-:W4:Y:S04]  /*21400*/  LDL.LU.64 R6, [R1+0x1630] ;  /* 0x0016300001067983 */ /* 0x000f280000300a00 */
[----:B------:R-:W5:Y:S04]  /*21410*/  LDL.LU R5, [R1+0x1628] ;  /* 0x0016280001057983 */ /* 0x000f680000300800 */
[----:B------:R0:W-:Y:S01]  /*21420*/  STL [R1+0x1600], R23 ;  /* 0x0016001701007387 */ /* 0x0001e20000100800 */
[----:B------:R-:W1:Y:S03]  /*21430*/  S2R R27, SR_CTAID.X ;  /* 0x00000000001b7919 */ /* 0x000e660000002500 */
[----:B------:R-:W2:Y:S01]  /*21440*/  LDL R26, [R1+0x14] ;  /* 0x00001400011a7983 */ /* 0x000ea20000100800 */
[----:B0-----:R-:W0:Y:S01]  /*21450*/  S2R R23, SR_TID.X ;  /* 0x0000000000177919 */ /* 0x001e220000002100 */
[----:B-1----:R-:W-:Y:S01]  /*21460*/  IMAD.SHL.U32 R27, R27, 0x20, RZ ;  /* 0x000000201b1b7824 */ /* 0x002fe200078e00ff */
[----:B0-----:R-:W-:-:S04]  /*21470*/  SHF.R.U32.HI R23, RZ, 0x2, R23 ;  /* 0x00000002ff177819 */ /* 0x001fc80000011617 */
[----:B------:R-:W-:-:S04]  /*21480*/  SGXT.U32 R23, R23, 0x3 ;  /* 0x000000031717781a */ /* 0x000fc80000000000 */
[----:B------:R-:W-:Y:S02]  /*21490*/  LOP3.LUT R23, R23, R27, RZ, 0xfc, !PT ;  /* 0x0000001b17177212 */ /* 0x000fe400078efcff */
[----:B------:R-:W2:Y:S01]  /*214a0*/  LDL R27, [R1+0x1c] ;  /* 0x00001c00011b7983 */ /* 0x000ea20000100800 */
[----:B------:R-:W-:-:S05]  /*214b0*/  VIADD R4, R0, 0x21 ;  /* 0x0000002100047836 */ /* 0x000fca0000000000 */
[----:B------:R-:W-:Y:S01]  /*214c0*/  ISETP.GE.AND P4, PT, R23, R4, PT ;  /* 0x000000041700720c */ /* 0x000fe20003f86270 */
[----:B---3--:R-:W-:Y:S01]  /*214d0*/  FMUL R8, R8, UR11 ;  /* 0x0000000b08087c20 */ /* 0x008fe20008400000 */
[----:B----4-:R-:W-:Y:S01]  /*214e0*/  FMUL R6, R6, UR11 ;  /* 0x0000000b06067c20 */ /* 0x010fe20008400000 */
[----:B------:R-:W-:-:S03]  /*214f0*/  IMAD.MOV.U32 R25, RZ, RZ, R7 ;  /* 0x000000ffff197224 */ /* 0x000fc600078e0007 */
[----:B------:R-:W-:Y:S01]  /*21500*/  FSEL R23, R8, -INF , P6 ;  /* 0xff80000008177808 */ /* 0x000fe20003000000 */
[----:B-----5:R-:W-:Y:S01]  /*21510*/  IMAD.MOV.U32 R24, RZ, RZ, R5 ;  /* 0x000000ffff187224 */ /* 0x020fe200078e0005 */
[----:B------:R-:W-:-:S03]  /*21520*/  FSEL R8, R6, -INF , P1 ;  /* 0xff80000006087808 */ /* 0x000fc60000800000 */
[----:B------:R0:W-:Y:S04]  /*21530*/  STL [R1+0x48], R23 ;  /* 0x0000481701007387 */ /* 0x0001e80000100800 */
[----:B------:R-:W3:Y:S04]  /*21540*/  LDL.LU R6, [R1+0x24] ;  /* 0x0000240001067983 */ /* 0x000ee80000300800 */
[----:B------:R-:W-:Y:S01]  /*21550*/  STL [R1+0x70], R8 ;  /* 0x0000700801007387 */ /* 0x000fe20000100800 */
[----:B--2---:R-:W-:Y:S03]  /*21560*/  HMMA.16816.F32 R24, R24, R2, R16 ;  /* 0x000000021818723c */ /* 0x004fe60000001810 */
[----:B------:R-:W2:Y:S04]  /*21570*/  LDL.LU.64 R18, [R1+0x1620] ;  /* 0x0016200001127983 */ /* 0x000ea80000300a00 */
[----:B------:R-:W4:Y:S01]  /*21580*/  LDL.LU.64 R16, [R1+0x1618] ;  /* 0x0016180001107983 */ /* 0x000f220000300a00 */
[----:B0-----:R-:W0:Y:S11]  /*21590*/  S2R R23, SR_CTAID.X ;  /* 0x0000000000177919 */ /* 0x001e360000002500 */
[----:B------:R-:W-:Y:S04]  /*215a0*/  STL.64 [R1], R24 ;  /* 0x0000001801007387 */ /* 0x000fe80000100a00 */
[----:B------:R1:W-:Y:S02]  /*215b0*/  STL [R1+0x8], R26 ;  /* 0x0000081a01007387 */ /* 0x0003e40000100800 */
[----:B-1----:R-:W1:Y:S01]  /*215c0*/  S2R R26, SR_TID.X ;  /* 0x00000000001a7919 */ /* 0x002e620000002100 */
[----:B------:R-:W-:Y:S01]  /*215d0*/  ISETP.GE.AND P1, PT, R10, R4, PT ;  /* 0x000000040a00720c */ /* 0x000fe20003f26270 */
[----:B0-----:R-:W-:-:S02]  /*215e0*/  IMAD.SHL.U32 R23, R23, 0x20, RZ ;  /* 0x0000002017177824 */ /* 0x001fc400078e00ff */
[----:B------:R-:W-:Y:S01]  /*215f0*/  FMUL R12, R12, UR11 ;  /* 0x0000000b0c0c7c20 */ /* 0x000fe20008400000 */
[----:B------:R-:W-:Y:S01]  /*21600*/  ISETP.GE.AND P5, PT, R28, R4, PT ;  /* 0x000000041c00720c */ /* 0x000fe20003fa6270 */
[----:B---3--:R-:W-:-:S05]  /*21610*/  FMUL R6, R6, UR11 ;  /* 0x0000000b06067c20 */ /* 0x008fca0008400000 */
[----:B------:R-:W-:Y:S01]  /*21620*/  FSEL R6, R6, -INF , P4 ;  /* 0xff80000006067808 */ /* 0x000fe20002000000 */
[----:B--2---:R-:W-:Y:S01]  /*21630*/  FMUL R8, R18, UR11 ;  /* 0x0000000b12087c20 */ /* 0x004fe20008400000 */
[----:B-1----:R-:W-:Y:S01]  /*21640*/  SHF.R.U32.HI R18, RZ, 0x2, R26 ;  /* 0x00000002ff127819 */ /* 0x002fe2000001161a */
[----:B----4-:R-:W-:-:S03]  /*21650*/  FMUL R10, R16, UR11 ;  /* 0x0000000b100a7c20 */ /* 0x010fc60008400000 */
[----:B------:R-:W-:Y:S01]  /*21660*/  SGXT.U32 R18, R18, 0x3 ;  /* 0x000000031212781a */ /* 0x000fe20000000000 */
[----:B------:R-:W2:Y:S01]  /*21670*/  LDL.LU R16, [R1+0x108] ;  /* 0x0001080001107983 */ /* 0x000ea20000300800 */
[----:B------:R-:W-:-:S03]  /*21680*/  FSEL R8, R8, -INF , P3 ;  /* 0xff80000008087808 */ /* 0x000fc60001800000 */
[----:B------:R-:W-:Y:S01]  /*21690*/  STL.64 [R1+0x1610], R22 ;  /* 0x0016101601007387 */ /* 0x000fe20000100a00 */
[----:B------:R-:W-:-:S03]  /*216a0*/  FSEL R24, R10, -INF , P2 ;  /* 0xff8000000a187808 */ /* 0x000fc60001000000 */
[----:B------:R0:W-:Y:S01]  /*216b0*/  STL.64 [R1+0x1608], R20 ;  /* 0x0016081401007387 */ /* 0x0001e20000100a00 */
[----:B------:R-:W-:-:S03]  /*216c0*/  LOP3.LUT R18, R18, R23, RZ, 0xfc, !PT ;  /* 0x0000001712127212 */ /* 0x000fc600078efcff */
[----:B0-----:R-:W3:Y:S04]  /*216d0*/  LDL.LU R20, [R1+0x50] ;  /* 0x0000500001147983 */ /* 0x001ee80000300800 */
[----:B------:R-:W3:Y:S04]  /*216e0*/  LDL.LU R21, [R1+0x54] ;  /* 0x0000540001157983 */ /* 0x000ee80000300800 */
[----:B------:R-:W3:Y:S04]  /*216f0*/  LDL.LU R22, [R1+0x58] ;  /* 0x0000580001167983 */ /* 0x000ee80000300800 */
[----:B------:R-:W3:Y:S04]  /*21700*/  LDL.LU R23, [R1+0x5c] ;  /* 0x00005c0001177983 */ /* 0x000ee80000300800 */
[----:B------:R-:W4:Y:S04]  /*21710*/  LDL.LU R10, [R1+0x10c] ;  /* 0x00010c00010a7983 */ /* 0x000f280000300800 */
[----:B------:R-:W-:Y:S04]  /*21720*/  STL [R1+0x60], R24 ;  /* 0x0000601801007387 */ /* 0x000fe80000100800 */
[----:B------:R-:W-:Y:S04]  /*21730*/  STL [R1+0x4c], R8 ;  /* 0x00004c0801007387 */ /* 0x000fe80000100800 */
[----:B------:R0:W-:Y:S02]  /*21740*/  STL [R1+0x40], R6 ;  /* 0x0000400601007387 */ /* 0x0001e40000100800 */
[----:B0-----:R-:W-:-:S02]  /*21750*/  FSEL R6, R12, -INF , P5 ;  /* 0xff8000000c067808 */ /* 0x001fc40002800000 */
[----:B------:R-:W5:Y:S01]  /*21760*/  LDL.LU R12, [R1+0x34] ;  /* 0x00003400010c7983 */ /* 0x000f620000300800 */
[----:B------:R-:W-:Y:S01]  /*21770*/  ISETP.GE.AND P6, PT, R29, R4, PT ;  /* 0x000000041d00720c */ /* 0x000fe20003fc6270 */
[----:B------:R-:W-:Y:S02]  /*21780*/  IMAD.MOV.U32 R29, RZ, RZ, R27 ;  /* 0x000000ffff1d7224 */ /* 0x000fe400078e001b */
[----:B------:R-:W0:Y:S01]  /*21790*/  S2R R27, SR_TID.X ;  /* 0x00000000001b7919 */ /* 0x000e220000002100 */
[----:B------:R-:W1:Y:S01]  /*217a0*/  S2R R25, SR_CTAID.X ;  /* 0x0000000000197919 */ /* 0x000e620000002500 */
[----:B------:R-:W-:Y:S01]  /*217b0*/  VIADD R4, R0, 0x40 ;  /* 0x0000004000047836 */ /* 0x000fe20000000000 */
[----:B0-----:R-:W-:Y:S01]  /*217c0*/  SHF.R.U32.HI R27, RZ, 0x2, R27 ;  /* 0x00000002ff1b7819 */ /* 0x001fe2000001161b */
[----:B-1----:R-:W-:-:S03]  /*217d0*/  IMAD.SHL.U32 R25, R25, 0x20, RZ ;  /* 0x0000002019197824 */ /* 0x002fc600078e00ff */
[----:B------:R-:W-:-:S04]  /*217e0*/  SGXT.U32 R27, R27, 0x3 ;  /* 0x000000031b1b781a */ /* 0x000fc80000000000 */
[----:B------:R-:W-:-:S04]  /*217f0*/  LOP3.LUT R27, R25, 0x10, R27, 0xfe, !PT ;  /* 0x00000010191b7812 */ /* 0x000fc800078efe1b */
[----:B------:R-:W-:Y:S02]  /*21800*/  ISETP.GE.AND P4, PT, R27, R4, PT ;  /* 0x000000041b00720c */ /* 0x000fe40003f86270 */
[----:B------:R-:W0:Y:S01]  /*21810*/  S2R R27, SR_CTAID.X ;  /* 0x00000000001b7919 */ /* 0x000e220000002500 */
[----:B------:R-:W-:-:S04]  /*21820*/  SHF.R.U32.HI R8, RZ, 0x2, R26 ;  /* 0x00000002ff087819 */ /* 0x000fc8000001161a */
[----:B------:R-:W-:Y:S01]  /*21830*/  SGXT.U32 R8, R8, 0x3 ;  /* 0x000000030808781a */ /* 0x000fe20000000000 */
[----:B------:R-:W-:Y:S02]  /*21840*/  IMAD.MOV.U32 R24, RZ, RZ, R9 ;  /* 0x000000ffff187224 */ /* 0x000fe400078e0009 */
[----:B------:R-:W-:Y:S02]  /*21850*/  IMAD.MOV.U32 R25, RZ, RZ, R11 ;  /* 0x000000ffff197224 */ /* 0x000fe400078e000b */
[----:B------:R-:W-:Y:S01]  /*21860*/  IMAD.MOV.U32 R26, RZ, RZ, R13 ;  /* 0x000000ffff1a7224 */ /* 0x000fe200078e000d */
[----:B------:R1:W-:Y:S04]  /*21870*/  STL [R1+0x44], R6 ;  /* 0x0000440601007387 */ /* 0x0003e80000100800 */
[----:B------:R-:W-:Y:S01]  /*21880*/  STL.64 [R1+0x15f8], R14 ;  /* 0x0015f80e01007387 */ /* 0x000fe20000100a00 */
[----:B0-----:R-:W-:-:S05]  /*21890*/  IMAD.SHL.U32 R27, R27, 0x20, RZ ;  /* 0x000000201b1b7824 */ /* 0x001fca00078e00ff */
[----:B------:R-:W-:Y:S01]  /*218a0*/  LOP3.LUT R8, R27, 0x18, R8, 0xfe, !PT ;  /* 0x000000181b087812 */ /* 0x000fe200078efe08 */
[----:B------:R-:W-:Y:S01]  /*218b0*/  IMAD.MOV.U32 R27, RZ, RZ, R15 ;  /* 0x000000ffff1b7224 */ /* 0x000fe200078e000f */
[-C--:B------:R-:W-:Y:S02]  /*218c0*/  ISETP.GE.AND P2, PT, R18, R4.reuse, PT ;  /* 0x000000041200720c */ /* 0x080fe40003f46270 */
[-C--:B------:R-:W-:Y:S02]  /*218d0*/  ISETP.GE.AND P3, PT, R28, R4.reuse, PT ;  /* 0x000000041c00720c */ /* 0x080fe40003f66270 */
[----:B------:R-:W-:Y:S01]  /*218e0*/  ISETP.GE.AND P5, PT, R8, R4, PT ;  /* 0x000000040800720c */ /* 0x000fe20003fa6270 */
[----:B------:R-:W-:-:S05]  /*218f0*/  FMUL R4, R17, UR11 ;  /* 0x0000000b11047c20 */ /* 0x000fca0008400000 */
[----:B-1----:R-:W-:Y:S01]  /*21900*/  FSEL R6, R4, -INF , P6 ;  /* 0xff80000004067808 */ /* 0x002fe20003000000 */
[----:B------:R-:W-:Y:S02]  /*21910*/  IMAD.MOV.U32 R4, RZ, RZ, R5 ;  /* 0x000000ffff047224 */ /* 0x000fe400078e0005 */
[----:B------:R-:W-:Y:S01]  /*21920*/  IMAD.MOV.U32 R5, RZ, RZ, R7 ;  /* 0x000000ffff057224 */ /* 0x000fe200078e0007 */
[----:B---3--:R-:W-:Y:S01]  /*21930*/  HMMA.16816.F32 R24, R24, R2, R20 ;  /* 0x000000021818723c */ /* 0x008fe20000001814 */
[----:B-----5:R0:W-:Y:S04]  /*21940*/  STL.64 [R1+0x15f0], R12 ;  /* 0x0015f00c01007387 */ /* 0x0201e80000100a00 */
[----:B0-----:R-:W3:Y:S04]  /*21950*/  LDL.LU R12, [R1+0xa0] ;  /* 0x0000a000010c7983 */ /* 0x001ee80000300800 */
[----:B------:R-:W3:Y:S04]  /*21960*/  LDL.LU R13, [R1+0xa4] ;  /* 0x0000a400010d7983 */ /* 0x000ee80000300800 */
[----:B------:R-:W3:Y:S04]  /*21970*/  LDL.LU R14, [R1+0xa8] ;  /* 0x0000a800010e7983 */ /* 0x000ee80000300800 */
[----:B------:R-:W3:Y:S04]  /*21980*/  LDL.LU R15, [R1+0xac] ;  /* 0x0000ac00010f7983 */ /* 0x000ee80000300800 */
[----:B------:R-:W5:Y:S04]  /*21990*/  LDL.LU.64 R22, [R1+0x1610] ;  /* 0x0016100001167983 */ /* 0x000f680000300a00 */
[----:B------:R-:W3:Y:S04]  /*219a0*/  LDL.LU.64 R20, [R1+0x1608] ;  /* 0x0016080001147983 */ /* 0x000ee80000300a00 */
[----:B------:R-:W3:Y:S04]  /*219b0*/  LDL.LU R3, [R1+0x30] ;  /* 0x0000300001037983 */ /* 0x000ee80000300800 */
[----:B------:R-:W3:Y:S04]  /*219c0*/  LDL.LU R2, [R1+0x38] ;  /* 0x0000380001027983 */ /* 0x000ee80000300800 */
[----:B------:R-:W-:Y:S04]  /*219d0*/  STL.64 [R1+0x15e8], R26 ;  /* 0x0015e81a01007387 */ /* 0x000fe80000100a00 */
[----:B------:R-:W-:Y:S04]  /*219e0*/  STL.64 [R1+0x15e0], R24 ;  /* 0x0015e01801007387 */ /* 0x000fe80000100a00 */
[----:B------:R0:W-:Y:S04]  /*219f0*/  STL [R1+0x2c], R6 ;  /* 0x00002c0601007387 */ /* 0x0001e80000100800 */
[----:B0-----:R-:W3:Y:S04]  /*21a00*/  LDL.LU R6, [R1+0x14] ;  /* 0x0000140001067983 */ /* 0x001ee80000300800 */
[----:B------:R-:W3:Y:S01]  /*21a10*/  LDL.LU R7, [R1+0x1c] ;  /* 0x00001c0001077983 */ /* 0x000ee20000300800 */
[----:B----4-:R-:W-:Y:S01]  /*21a20*/  F2FP.F16.E4M3.UNPACK_B R17, R10.H1 ;  /* 0x0000000aff11723e */ /* 0x010fe200030006ff */
[----:B------:R-:W-:-:S02]  /*21a30*/  FMUL R10, R19, UR11 ;  /* 0x0000000b130a7c20 */ /* 0x000fc40008400000 */
[----:B------:R-:W4:Y:S03]  /*21a40*/  LDL.LU R24, [R1+0x90] ;  /* 0x0000900001187983 */ /* 0x000f260000300800 */
[----:B------:R-:W-:-:S05]  /*21a50*/  FSEL R10, R10, -INF , P1 ;  /* 0xff8000000a0a7808 */ /* 0x000fca0000800000 */
[----:B------:R0:W-:Y:S01]  /*21a60*/  STL [R1+0x28], R10 ;  /* 0x0000280a01007387 */ /* 0x0001e20000100800 */
[----:B--2---:R-:W-:-:S03]  /*21a70*/  F2FP.F16.E4M3.UNPACK_B R16, R16.H1 ;  /* 0x00000010ff10723e */ /* 0x004fc600030006ff */
[----:B------:R-:W4:Y:S04]  /*21a80*/  LDL.LU R25, [R1+0x94] ;  /* 0x0000940001197983 */ /* 0x000f280000300800 */
[----:B------:R-:W4:Y:S01]  /*21a90*/  LDL.LU R26, [R1+0x98] ;  /* 0x00009800011a7983 */ /* 0x000f220000300800 */
[----:B0-----:R-:W0:Y:S03]  /*21aa0*/  S2R R10, SR_TID.X ;  /* 0x00000000000a7919 */ /* 0x001e260000002100 */
[----:B------:R-:W4:Y:S01]  /*21ab0*/  LDL.LU R27, [R1+0x9c] ;  /* 0x00009c00011b7983 */ /* 0x000f220000300800 */
[--C-:B0-----:R-:W-:Y:S02]  /*21ac0*/  SHF.R.U32.HI R19, RZ, 0x2, R10.reuse ;  /* 0x00000002ff137819 */ /* 0x101fe4000001160a */
[----:B------:R-:W-:-:S02]  /*21ad0*/  SHF.R.U32.HI R10, RZ, 0x2, R10 ;  /* 0x00000002ff0a7819 */ /* 0x000fc4000001160a */
[----:B------:R-:W-:Y:S02]  /*21ae0*/  SGXT.U32 R19, R19, 0x3 ;  /* 0x000000031313781a */ /* 0x000fe40000000000 */
[----:B------:R-:W-:-:S04]  /*21af0*/  SGXT.U32 R10, R10, 0x3 ;  /* 0x000000030a0a781a */ /* 0x000fc80000000000 */
[----:B-----5:R-:W-:Y:S01]  /*21b00*/  LOP3.LUT R10, R23, 0x10, R10, 0xfe, !PT ;  /* 0x00000010170a7812 */ /* 0x020fe200078efe0a */
[----:B---3--:R-:W-:Y:S01]  /*21b10*/  FMUL R3, R3, UR11 ;  /* 0x0000000b03037c20 */ /* 0x008fe20008400000 */
[----:B------:R-:W-:-:S04]  /*21b20*/  FMUL R2, R2, UR11 ;  /* 0x0000000b02027c20 */ /* 0x000fc80008400000 */
[----:B------:R-:W-:Y:S02]  /*21b30*/  FSEL R3, R3, -INF , P2 ;  /* 0xff80000003037808 */ /* 0x000fe40001000000 */
[----:B------:R-:W-:Y:S02]  /*21b40*/  LOP3.LUT R19, R23, 0x18, R19, 0xfe, !PT ;  /* 0x0000001817137812 */ /* 0x000fe400078efe13 */
[----:B------:R-:W-:Y:S01]  /*21b50*/  FSEL R2, R2, -INF , P3 ;  /* 0xff80000002027808 */ /* 0x000fe20001800000 */
[----:B------:R-:W2:Y:S04]  /*21b60*/  LDL.LU R23, [R1+0x1600] ;  /* 0x0016000001177983 */ /* 0x000ea80000300800 */
[----:B------:R0:W-:Y:S04]  /*21b70*/  STL [R1+0x20], R3 ;  /* 0x0000200301007387 */ /* 0x0001e80000100800 */
[----:B------:R1:W-:Y:S01]  /*21b80*/  STL [R1+0x24], R2 ;  /* 0x0000240201007387 */ /* 0x0003e20000100800 */
[----:B------:R-:W-:Y:S03]  /*21b90*/  HMMA.16816.F32 R4, R4, R16, R12 ;  /* 0x000000100404723c */ /* 0x000fe6000000180c */
[----:B------:R-:W3:Y:S04]  /*21ba0*/  LDL.LU.64 R14, [R1+0x15f8] ;  /* 0x0015f800010e7983 */ /* 0x000ee80000300a00 */
[----:B------:R-:W5:Y:S01]  /*21bb0*/  LDL.LU.64 R12, [R1+0x15f0] ;  /* 0x0015f000010c7983 */ /* 0x000f620000300a00 */
[----:B0-----:R-:W-:Y:S01]  /*21bc0*/  FMUL R3, R20, UR11 ;  /* 0x0000000b14037c20 */ /* 0x001fe20008400000 */
[----:B------:R-:W-:-:S02]  /*21bd0*/  VIADD R8, R0, 0x41 ;  /* 0x0000004100087836 */ /* 0x000fc40000000000 */
[----:B-1----:R-:W-:Y:S02]  /*21be0*/  VIADD R2, R0, 0x60 ;  /* 0x0000006000027836 */ /* 0x002fe40000000000 */
[----:B------:R-:W-:Y:S02]  /*21bf0*/  FSEL R3, R3, -INF , P4 ;  /* 0xff80000003037808 */ /* 0x000fe40002000000 */
[C---:B------:R-:W-:Y:S02]  /*21c00*/  ISETP.GE.AND P6, PT, R18.reuse, R8, PT ;  /* 0x000000081200720c */ /* 0x040fe40003fc6270 */
[----:B------:R-:W-:Y:S02]  /*21c10*/  ISETP.GE.AND P4, PT, R18, R2, PT ;  /* 0x000000021200720c */ /* 0x000fe40003f86270 */
[----:B------:R-:W2:Y:S01]  /*21c20*/  LDL.LU R18, [R1+0x8] ;  /* 0x0000080001127983 */ /* 0x000ea20000300800 */
[----:B------:R-:W-:-:S03]  /*21c30*/  ISETP.GE.AND P1, PT, R28, R8, PT ;  /* 0x000000081c00720c */ /* 0x000fc60003f26270 */
[----:B------:R0:W-:Y:S01]  /*21c40*/  STL [R1+0x1c], R3 ;  /* 0x00001c0301007387 */ /* 0x0001e20000100800 */
[-C--:B------:R-:W-:Y:S02]  /*21c50*/  ISETP.GE.AND P2, PT, R10, R8.reuse, PT ;  /* 0x000000080a00720c */ /* 0x080fe40003f46270 */
[----:B------:R-:W-:Y:S01]  /*21c60*/  ISETP.GE.AND P3, PT, R19, R8, PT ;  /* 0x000000081300720c */ /* 0x000fe20003f66270 */
[----:B------:R-:W-:Y:S02]  /*21c70*/  IMAD.MOV.U32 R8, RZ, RZ, R9 ;  /* 0x000000ffff087224 */ /* 0x000fe400078e0009 */
[----:B------:R-:W-:Y:S02]  /*21c80*/  IMAD.MOV.U32 R9, RZ, RZ, R11 ;  /* 0x000000ffff097224 */ /* 0x000fe400078e000b */
[----:B0-----:R-:W-:-:S05]  /*21c90*/  FMUL R3, R22, UR11 ;  /* 0x0000000b16037c20 */ /* 0x001fca0008400000 */
[----:B------:R-:W-:Y:S01]  /*21ca0*/  FSEL R3, R3, -INF , P5 ;  /* 0xff80000003037808 */ /* 0x000fe20002800000 */
[----:B---3--:R-:W-:Y:S02]  /*21cb0*/  IMAD.MOV.U32 R11, RZ, RZ, R15 ;  /* 0x000000ffff0b7224 */ /* 0x008fe400078e000f */
[----:B-----5:R-:W-:Y:S01]  /*21cc0*/  FMUL R12, R12, UR11 ;  /* 0x0000000b0c0c7c20 */ /* 0x020fe20008400000 */
[----:B------:R-:W-:Y:S02]  /*21cd0*/  IMAD.MOV.U32 R10, RZ, RZ, R13 ;  /* 0x000000ffff0a7224 */ /* 0x000fe400078e000d */
[----:B------:R-:W3:Y:S02]  /*21ce0*/  LDL.LU R13, [R1] ;  /* 0x00000000010d7983 */ /* 0x000ee40000300800 */
[----:B------:R-:W-:Y:S02]  /*21cf0*/  FSEL R12, R12, -INF , P6 ;  /* 0xff8000000c0c7808 */ /* 0x000fe40003000000 */
[----:B------:R-:W-:Y:S01]  /*21d00*/  STL [R1+0x14], R3 ;  /* 0x0000140301007387 */ /* 0x000fe20000100800 */
[----:B----4-:R-:W-:Y:S03]  /*21d10*/  HMMA.16816.F32 R8, R8, R16, R24 ;  /* 0x000000100808723c */ /* 0x010fe60000001818 */
[----:B------:R2:W-:Y:S04]  /*21d20*/  STL [R1+0x18], R12 ;  /* 0x0000180c01007387 */ /* 0x0005e80000100800 */
[----:B------:R-:W4:Y:S04]  /*21d30*/  LDL.LU.64 R26, [R1+0x15e8] ;  /* 0x0015e800011a7983 */ /* 0x000f280000300a00 */
[----:B------:R-:W5:Y:S01]  /*21d40*/  LDL.LU.64 R24, [R1+0x15e0] ;  /* 0x0015e00001187983 */ /* 0x000f620000300a00 */
[----:B--2---:R-:W-:-:S03]  /*21d50*/  FMUL R12, R23, UR11 ;  /* 0x0000000b170c7c20 */ /* 0x004fc60008400000 */
[----:B------:R-:W2:Y:S01]  /*21d60*/  LDL R23, [R1+0x28] ;  /* 0x0000280001177983 */ /* 0x000ea20000100800 */
[----:B------:R-:W0:Y:S01]  /*21d70*/  S2R R20, SR_TID.X ;  /* 0x0000000000147919 */ /* 0x000e220000002100 */
[----:B------:R-:W1:Y:S01]  /*21d80*/  S2R R22, SR_CTAID.X ;  /* 0x0000000000167919 */ /* 0x000e620000002500 */
[----:B0-----:R-:W-:Y:S01]  /*21d90*/  SHF.R.U32.HI R20, RZ, 0x2, R20 ;  /* 0x00000002ff147819 */ /* 0x001fe20000011614 */
[----:B-1----:R-:W-:-:S03]  /*21da0*/  IMAD.SHL.U32 R22, R22, 0x20, RZ ;  /* 0x0000002016167824 */ /* 0x002fc600078e00ff */
[----:B------:R-:W-:-:S04]  /*21db0*/  SGXT.U32 R20, R20, 0x3 ;  /* 0x000000031414781a */ /* 0x000fc80000000000 */
[----:B------:R-:W-:Y:S02]  /*21dc0*/  LOP3.LUT R20, R22, 0x10, R20, 0xfe, !PT ;  /* 0x0000001016147812 */ /* 0x000fe400078efe14 */
[----:B------:R-:W4:Y:S01]  /*21dd0*/  LDL R22, [R1+0x40] ;  /* 0x0000400001167983 */ /* 0x000f220000100800 */
[----:B------:R-:W-:Y:S02]  /*21de0*/  FMUL R3, R21, UR11 ;  /* 0x0000000b15037c20 */ /* 0x000fe40008400000 */
[----:B------:R-:W0:Y:S01]  /*21df0*/  S2R R21, SR_TID.X ;  /* 0x0000000000157919 */ /* 0x000e220000002100 */
[----:B------:R-:W1:Y:S01]  /*21e00*/  S2R R17, SR_CTAID.X ;  /* 0x0000000000117919 */ /* 0x000e620000002500 */
[----:B------:R-:W-:Y:S01]  /*21e10*/  FMUL R14, R14, UR11 ;  /* 0x0000000b0e0e7c20 */ /* 0x000fe20008400000 */
[----:B--2---:R2:W-:Y:S04]  /*21e20*/  STL [R1+0x15d0], R23 ;  /* 0x0015d01701007387 */ /* 0x0045e80000100800 */
[----:B--2---:R-:W2:Y:S01]  /*21e30*/  LDL R23, [R1+0x44] ;  /* 0x0000440001177983 */ /* 0x004ea20000100800 */
[----:B0-----:R-:W-:Y:S01]  /*21e40*/  SHF.R.U32.HI R15, RZ, 0x2, R21 ;  /* 0x00000002ff0f7819 */ /* 0x001fe20000011615 */
[----:B-1----:R-:W-:-:S03]  /*21e50*/  IMAD.SHL.U32 R17, R17, 0x20, RZ ;  /* 0x0000002011117824 */ /* 0x002fc600078e00ff */
[----:B------:R-:W-:Y:S02]  /*21e60*/  SGXT.U32 R15, R15, 0x3 ;  /* 0x000000030f0f781a */ /* 0x000fe40000000000 */
[-C--:B------:R-:W-:Y:S02]  /*21e70*/  ISETP.GE.AND P5, PT, R28, R2.reuse, PT ;  /* 0x000000021c00720c */ /* 0x080fe40003fa6270 */
[----:B------:R-:W-:Y:S02]  /*21e80*/  LOP3.LUT R15, R15, R17, RZ, 0xfc, !PT ;  /* 0x000000110f0f7212 */ /* 0x000fe400078efcff */
[----:B------:R-:W-:Y:S02]  /*21e90*/  FSEL R28, R14, -INF , P1 ;  /* 0xff8000000e1c7808 */ /* 0x000fe40000800000 */
[-C--:B------:R-:W-:Y:S02]  /*21ea0*/  ISETP.GE.AND P6, PT, R20, R2.reuse, PT ;  /* 0x000000021400720c */ /* 0x080fe40003fc6270 */
[----:B------:R-:W-:Y:S01]  /*21eb0*/  ISETP.GE.AND P1, PT, R19, R2, PT ;  /* 0x000000021300720c */ /* 0x000fe20003f26270 */
[----:B---3--:R-:W-:Y:S01]  /*21ec0*/  FMUL R13, R13, UR11 ;  /* 0x0000000b0d0d7c20 */ /* 0x008fe20008400000 */
[----:B------:R-:W-:-:S02]  /*21ed0*/  FSEL R2, R3, -INF , P2 ;  /* 0xff80000003027808 */ /* 0x000fc40001000000 */
[----:B------:R-:W-:Y:S01]  /*21ee0*/  FSEL R12, R12, -INF , P3 ;  /* 0xff8000000c0c7808 */ /* 0x000fe20001800000 */
[----:B------:R-:W-:Y:S01]  /*21ef0*/  FMUL R14, R18, UR11 ;  /* 0x0000000b120e7c20 */ /* 0x000fe20008400000 */
[CC--:B------:R-:W-:Y:S02]  /*21f00*/  ISETP.GE.AND P2, PT, R15.reuse, R0.reuse, PT ;  /* 0x000000000f00720c */ /* 0x0c0fe40003f46270 */
[----:B------:R-:W-:Y:S02]  /*21f10*/  SHF.R.U32.HI R21, RZ, 0x2, R21 ;  /* 0x00000002ff157819 */ /* 0x000fe40000011615 */
[----:B------:R-:W-:Y:S01]  /*21f20*/  ISETP.GT.AND P3, PT, R15, R0, PT ;  /* 0x000000000f00720c */ /* 0x000fe20003f64270 */
[----:B-----5:R-:W-:Y:S01]  /*21f30*/  FMUL R15, R24, UR11 ;  /* 0x0000000b180f7c20 */ /* 0x020fe20008400000 */
[----:B------:R-:W-:Y:S01]  /*21f40*/  SGXT.U32 R21, R21, 0x3 ;  /* 0x000000031515781a */ /* 0x000fe20000000000 */
[----:B------:R-:W-:Y:S01]  /*21f50*/  FMUL R16, R4, UR11 ;  /* 0x0000000b04107c20 */ /* 0x000fe20008400000 */
[----:B------:R-:W-:-:S02]  /*21f60*/  FSEL R3, R13, -INF , P4 ;  /* 0xff8000000d037808 */ /* 0x000fc40002000000 */
[----:B------:R-:W-:Y:S01]  /*21f70*/  FSEL R13, R14, -INF , P5 ;  /* 0xff8000000e0d7808 */ /* 0x000fe20002800000 */
[----:B----4-:R-:W-:Y:S01]  /*21f80*/  FMUL R14, R26, UR11 ;  /* 0x0000000b1a0e7c20 */ /* 0x010fe20008400000 */
[----:B------:R-:W-:Y:S01]  /*21f90*/  FSEL R4, R15, -INF , P6 ;  /* 0xff8000000f047808 */ /* 0x000fe20003000000 */
[----:B------:R-:W-:Y:S01]  /*21fa0*/  FMUL R15, R5, UR11 ;  /* 0x0000000b050f7c20 */ /* 0x000fe20008400000 */
[----:B------:R-:W-:Y:S01]  /*21fb0*/  LOP3.LUT R21, R17, 0x8, R21, 0xfe, !PT ;  /* 0x0000000811157812 */ /* 0x000fe200078efe15 */
[----:B------:R-:W-:Y:S01]  /*21fc0*/  FMUL R17, R7, UR11 ;  /* 0x0000000b07117c20 */ /* 0x000fe20008400000 */
[----:B------:R-:W-:Y:S01]  /*21fd0*/  FSEL R5, R16, -INF , P2 ;  /* 0xff80000010057808 */ /* 0x000fe20001000000 */
[----:B------:R-:W-:Y:S01]  /*21fe0*/  FMUL R7, R8, UR11 ;  /* 0x0000000b08077c20 */ /* 0x000fe20008400000 */
[----:B------:R-:W-:Y:S01]  /*21ff0*/  FMUL R16, R6, UR11 ;  /* 0x0000000b06107c20 */ /* 0x000fe20008400000 */
[----:B------:R-:W0:Y:S01]  /*22000*/  S2R R8, SR_TID.X ;  /* 0x0000000000087919 */ /* 0x000e220000002100 */
[----:B------:R-:W-:-:S02]  /*22010*/  FSEL R14, R14, -INF , P1 ;  /* 0xff8000000e0e7808 */ /* 0x000fc40000800000 */
[----:B------:R-:W-:Y:S01]  /*22020*/  FSEL R6, R15, -INF , P3 ;  /* 0xff8000000f067808 */ /* 0x000fe20001800000 */
[----:B------:R-:W-:Y:S01]  /*22030*/  VIADD R15, R0, 0x61 ;  /* 0x00000061000f7836 */ /* 0x000fe20000000000 */
[CC--:B------:R-:W-:Y:S02]  /*22040*/  ISETP.GE.AND P4, PT, R21.reuse, R0.reuse, PT ;  /* 0x000000001500720c */ /* 0x0c0fe40003f86270 */
[-C--:B------:R-:W-:Y:S02]  /*22050*/  ISETP.GT.AND P5, PT, R21, R0.reuse, PT ;  /* 0x000000001500720c */ /* 0x080fe40003fa4270 */
[CC--:B------:R-:W-:Y:S02]  /*22060*/  ISETP.GE.AND P6, PT, R20.reuse, R0.reuse, PT ;  /* 0x000000001400720c */ /* 0x0c0fe40003fc6270 */
[-C--:B------:R-:W-:Y:S02]  /*22070*/  ISETP.GT.AND P1, PT, R20, R0.reuse, PT ;  /* 0x000000001400720c */ /* 0x080fe40003f24270 */
[----:B------:R-:W-:-:S02]  /*22080*/  ISETP.GE.AND P2, PT, R19, R0, PT ;  /* 0x000000001300720c */ /* 0x000fc40003f46270 */
[----:B------:R-:W-:Y:S02]  /*22090*/  ISETP.GT.AND P3, PT, R19, R0, PT ;  /* 0x000000001300720c */ /* 0x000fe40003f64270 */
[----:B------:R-:W1:Y:S01]  /*220a0*/  S2R R0, SR_CTAID.X ;  /* 0x0000000000007919 */ /* 0x000e620000002500 */
[----:B------:R-:W-:Y:S01]  /*220b0*/  FMUL R10, R10, UR11 ;  /* 0x0000000b0a0a7c20 */ /* 0x000fe20008400000 */
[----:B0-----:R-:W-:-:S04]  /*220c0*/  SHF.R.U32.HI R8, RZ, 0x2, R8 ;  /* 0x00000002ff087819 */ /* 0x001fc80000011608 */
[----:B------:R-:W-:Y:S01]  /*220d0*/  SGXT.U32 R8, R8, 0x3 ;  /* 0x000000030808781a */ /* 0x000fe20000000000 */
[----:B-1----:R-:W-:-:S05]  /*220e0*/  IMAD.SHL.U32 R0, R0, 0x20, RZ ;  /* 0x0000002000007824 */ /* 0x002fca00078e00ff */
[----:B------:R-:W-:Y:S02]  /*220f0*/  LOP3.LUT R8, R8, R0, RZ, 0xfc, !PT ;  /* 0x0000000008087212 */ /* 0x000fe400078efcff */
[----:B------:R-:W-:Y:S01]  /*22100*/  FSEL R0, R16, -INF , P4 ;  /* 0xff80000010007808 */ /* 0x000fe20002000000 */
[----:B------:R-:W-:Y:S01]  /*22110*/  FMUL R16, R9, UR11 ;  /* 0x0000000b09107c20 */ /* 0x000fe20008400000 */
[-C--:B------:R-:W-:Y:S02]  /*22120*/  ISETP.GE.AND P4, PT, R8, R15.reuse, PT ;  /* 0x0000000f0800720c */ /* 0x080fe40003f86270 */
[----:B------:R-:W-:Y:S02]  /*22130*/  FSEL R9, R7, -INF , P6 ;  /* 0xff80000007097808 */ /* 0x000fe40003000000 */
[----:B------:R-:W-:Y:S02]  /*22140*/  FSEL R8, R17, -INF , P5 ;  /* 0xff80000011087808 */ /* 0x000fe40002800000 */
[----:B------:R-:W-:Y:S01]  /*22150*/  FSEL R7, R16, -INF , P1 ;  /* 0xff80000010077808 */ /* 0x000fe20000800000 */
[----:B------:R-:W-:Y:S01]  /*22160*/  FMUL R16, R29, UR11 ;  /* 0x0000000b1d107c20 */ /* 0x000fe20008400000 */
[----:B------:R-:W-:-:S02]  /*22170*/  ISETP.GE.AND P5, PT, R21, R15, PT ;  /* 0x0000000f1500720c */ /* 0x000fc40003fa6270 */
[----:B------:R-:W-:Y:S01]  /*22180*/  FSEL R21, R10, -INF , P2 ;  /* 0xff8000000a157808 */ /* 0x000fe20001000000 */
[----:B--2---:R0:W-:Y:S04]  /*22190*/  STL [R1+0x15d8], R23 ;  /* 0x0015d81701007387 */ /* 0x0041e80000100800 */
[----:B0-----:R-:W2:Y:S04]  /*221a0*/  LDL R23, [R1+0x20] ;  /* 0x0000200001177983 */ /* 0x001ea80000100800 */
[----:B------:R-:W-:Y:S04]  /*221b0*/  STL [R1+0x10], R28 ;  /* 0x0000101c01007387 */ /* 0x000fe80000100800 */
[----:B------:R0:W-:Y:S04]  /*221c0*/  STL [R1+0x15d4], R28 ;  /* 0x0015d41c01007387 */ /* 0x0001e80000100800 */
[----:B0-----:R-:W3:Y:S04]  /*221d0*/  LDL R28, [R1+0x24] ;  /* 0x00002400011c7983 */ /* 0x001ee80000100800 */
[----:B------:R-:W4:Y:S04]  /*221e0*/  LDL.LU R18, [R1+0x4] ;  /* 0x0000040001127983 */ /* 0x000f280000300800 */
[----:B------:R-:W5:Y:S04]  /*221f0*/  LDL R24, [R1+0x14] ;  /* 0x0000140001187983 */ /* 0x000f680000100800 */
[----:B------:R-:W2:Y:S04]  /*22200*/  LDL R26, [R1+0x18] ;  /* 0x00001800011a7983 */ /* 0x000ea80000100800 */
[----:B------:R-:W2:Y:S04]  /*22210*/  LDL.LU R29, [R1+0x15dc] ;  /* 0x0015dc00011d7983 */ /* 0x000ea80000300800 */
[----:B------:R-:W2:Y:S01]  /*22220*/  LDL R10, [R1+0x48] ;  /* 0x00004800010a7983 */ /* 0x000ea20000100800 */
[----:B------:R-:W-:-:S02]  /*22230*/  ISETP.GE.AND P6, PT, R20, R15, PT ;  /* 0x0000000f1400720c */ /* 0x000fc40003fc6270 */
[----:B------:R-:W-:Y:S01]  /*22240*/  ISETP.GE.AND P1, PT, R19, R15, PT ;  /* 0x0000000f1300720c */ /* 0x000fe20003f26270 */
[----:B------:R-:W-:Y:S01]  /*22250*/  FMUL R11, R11, UR11 ;  /* 0x0000000b0b0b7c20 */ /* 0x000fe20008400000 */
[----:B------:R-:W-:Y:S02]  /*22260*/  FMUL R19, R27, UR11 ;  /* 0x0000000b1b137c20 */ /* 0x000fe40008400000 */
[----:B------:R-:W3:Y:S02]  /*22270*/  LDL R27, [R1+0x1c] ;  /* 0x00001c00011b7983 */ /* 0x000ee40000100800 */
[----:B------:R-:W-:Y:S02]  /*22280*/  FSEL R20, R11, -INF , P3 ;  /* 0xff8000000b147808 */ /* 0x000fe40001800000 */
[----:B------:R-:W3:Y:S01]  /*22290*/  LDL R11, [R1+0x60] ;  /* 0x00006000010b7983 */ /* 0x000ee20000100800 */
[----:B----4-:R-:W-:Y:S01]  /*222a0*/  FMUL R15, R18, UR11 ;  /* 0x0000000b120f7c20 */ /* 0x010fe20008400000 */
[----:B------:R-:W-:-:S02]  /*222b0*/  FMUL R18, R25, UR11 ;  /* 0x0000000b19127c20 */ /* 0x000fc40008400000 */
[----:B------:R-:W4:Y:S02]  /*222c0*/  LDL R25, [R1+0x2c] ;  /* 0x00002c0001197983 */ /* 0x000f240000100800 */
[----:B------:R-:W-:Y:S02]  /*222d0*/  FSEL R17, R15, -INF , P4 ;  /* 0xff8000000f117808 */ /* 0x000fe40002000000 */
[----:B------:R-:W3:Y:S01]  /*222e0*/  LDL R15, [R1+0x70] ;  /* 0x00007000010f7983 */ /* 0x000ee20000100800 */
[----:B--2---:R-:W-:-:S04]  /*222f0*/  FMNMX3 R10, R5, R6, R10, !PT ;  /* 0x00000006050a7276 */ /* 0x004fc8000780000a */
[----:B------:R-:W-:Y:S02]  /*22300*/  FMNMX3 R22, R10, R22, R23, !PT ;  /* 0x000000160a167276 */ /* 0x000fe40007800017 */
[----:B------:R-:W2:Y:S04]  /*22310*/  LDL.LU R23, [R1+0x15d8] ;  /* 0x0015d80001177983 */ /* 0x000ea80000300800 */
[----:B------:R-:W4:Y:S01]  /*22320*/  LDL R10, [R1+0x4c] ;  /* 0x00004c00010a7983 */ /* 0x000f220000100800 */
[----:B---3--:R-:W-:-:S04]  /*22330*/  FMNMX3 R15, R0, R8, R15, !PT ;  /* 0x00000008000f7276 */ /* 0x008fc8000780000f */
[----:B--2---:R-:W-:Y:S02]  /*22340*/  FMNMX3 R15, R15, R23, R28, !PT ;  /* 0x000000170f0f7276 */ /* 0x004fe4000780001c */
[----:B------:R-:W2:Y:S04]  /*22350*/  LDL.LU R28, [R1+0x15d4] ;  /* 0x0015d400011c7983 */ /* 0x000ea80000300800 */
[----:B------:R-:W5:Y:S01]  /*22360*/  LDL.LU R23, [R1+0x15d0] ;  /* 0x0015d00001177983 */ /* 0x000f620000300800 */
[----:B------:R-:W-:Y:S02]  /*22370*/  FMNMX3 R11, R9, R7, R11, !PT ;  /* 0x00000007090b7276 */ /* 0x000fe4000780000b */
[----:B----4-:R-:W-:Y:S02]  /*22380*/  FMNMX3 R10, R21, R20, R10, !PT ;  /* 0x00000014150a7276 */ /* 0x010fe4000780000a */
[----:B------:R-:W-:-:S02]  /*22390*/  FMNMX3 R11, R11, R25, R27, !PT ;  /* 0x000000190b0b7276 */ /* 0x000fc4000780001b */
[----:B------:R-:W-:Y:S02]  /*223a0*/  FMNMX3 R22, R22, R26, R3, !PT ;  /* 0x0000001a16167276 */ /* 0x000fe40007800003 */
[----:B------:R-:W-:Y:S02]  /*223b0*/  FSEL R16, R16, -INF , P5 ;  /* 0xff80000010107808 */ /* 0x000fe40002800000 */
[----:B------:R-:W-:Y:S02]  /*223c0*/  FSEL R18, R18, -INF , P6 ;  /* 0xff80000012127808 */ /* 0x000fe40003000000 */
[----:B------:R-:W-:Y:S02]  /*223d0*/  FMNMX3 R11, R11, R2, R4, !PT ;  /* 0x000000020b0b7276 */ /* 0x000fe40007800004 */
[----:B------:R-:W-:Y:S02]  /*223e0*/  FMNMX R25, R17, R22, !PT ;  /* 0x0000001611197209 */ /* 0x000fe40007800000 */
[----:B------:R-:W-:-:S03]  /*223f0*/  FSEL R19, R19, -INF , P1 ;  /* 0xff80000013137808 */ /* 0x000fc60000800000 */
[----:B------:R-:W0:Y:S02]  /*22400*/  SHFL.BFLY PT, R26, R25, 0x2, 0x1f ;  /* 0x0c401f00191a7f89 */ /* 0x000e2400000e0000 */
[----:B0-----:R-:W-:-:S05]  /*22410*/  FMNMX R25, R25, R26, !PT ;  /* 0x0000001a19197209 */ /* 0x001fca0007800000 */
[----:B------:R-:W-:Y:S04]  /*22420*/  SHFL.BFLY PT, R26, R25, 0x1, 0x1f ;  /* 0x0c201f00191a7f89 */ /* 0x000fe800000e0000 */
[----:B------:R-:W-:Y:S01]  /*22430*/  STL [R1+0x15cc], R14 ;  /* 0x0015cc0e01007387 */ /* 0x000fe20000100800 */
[----:B--2---:R-:W-:Y:S02]  /*22440*/  FMNMX3 R15, R15, R28, R13, !PT ;  /* 0x0000001c0f0f7276 */ /* 0x004fe4000780000d */
[----:B-----5:R-:W-:Y:S02]  /*22450*/  FMNMX3 R10, R10, R23, R24, !PT ;  /* 0x000000170a0a7276 */ /* 0x020fe40007800018 */
[----:B------:R-:W-:Y:S02]  /*22460*/  FMNMX R22, R16, R15, !PT ;  /* 0x0000000f10167209 */ /* 0x000fe40007800000 */
[----:B------:R-:W-:-:S02]  /*22470*/  FMNMX3 R10, R10, R12, R14, !PT ;  /* 0x0000000c0a0a7276 */ /* 0x000fc4000780000e */
[----:B------:R-:W-:Y:S02]  /*22480*/  FMNMX R15, R18, R11, !PT ;  /* 0x0000000b120f7209 */ /* 0x000fe40007800000 */
[----:B------:R-:W-:-:S03]  /*22490*/  FMNMX R10, R19, R10, !PT ;  /* 0x0000000a130a7209 */ /* 0x000fc60007800000 */
[----:B------:R-:W0:Y:S04]  /*224a0*/  SHFL.BFLY PT, R23, R15, 0x2, 0x1f ;  /* 0x0c401f000f177f89 */ /* 0x000e2800000e0000 */
[----:B------:R-:W1:Y:S04]  /*224b0*/  SHFL.BFLY PT, R11, R10, 0x2, 0x1f ;  /* 0x0c401f000a0b7f89 */ /* 0x000e6800000e0000 */
[----:B------:R-:W2:Y:S01]  /*224c0*/  SHFL.BFLY PT, R24, R22, 0x2, 0x1f ;  /* 0x0c401f0016187f89 */ /* 0x000ea200000e0000 */
[----:B0-----:R-:W-:Y:S02]  /*224d0*/  FMNMX R15, R15, R23, !PT ;  /* 0x000000170f0f7209 */ /* 0x001fe40007800000 */
[----:B-1----:R-:W-:-:S03]  /*224e0*/  FMNMX R10, R10, R11, !PT ;  /* 0x0000000b0a0a7209 */ /* 0x002fc60007800000 */
[----:B------:R-:W0:Y:S01]  /*224f0*/  SHFL.BFLY PT, R23, R15, 0x1, 0x1f ;  /* 0x0c201f000f177f89 */ /* 0x000e2200000e0000 */
[----:B--2---:R-:W-:-:S03]  /*22500*/  FMNMX R22, R22, R24, !PT ;  /* 0x0000001816167209 */ /* 0x004fc60007800000 */
[----:B------:R-:W1:Y:S04]  /*22510*/  SHFL.BFLY PT, R11, R10, 0x1, 0x1f ;  /* 0x0c201f000a0b7f89 */ /* 0x000e6800000e0000 */
[----:B------:R-:W2:Y:S01]  /*22520*/  SHFL.BFLY PT, R24, R22, 0x1, 0x1f ;  /* 0x0c201f0016187f89 */ /* 0x000ea200000e0000 */
[----:B------:R-:W-:Y:S02]  /*22530*/  FMNMX R28, R25, R26, !PT ;  /* 0x0000001a191c7209 */ /* 0x000fe40007800000 */
[----:B------:R-:W-:Y:S02]  /*22540*/  SHF.R.U32.HI R25, RZ, 0x2, R29 ;  /* 0x00000002ff197819 */ /* 0x000fe4000001161d */
[----:B------:R-:W-:Y:S02]  /*22550*/  LOP3.LUT R14, R29, 0x7f, RZ, 0xc0, !PT ;  /* 0x0000007f1d0e7812 */ /* 0x000fe400078ec0ff */
[----:B0-----:R-:W-:-:S02]  /*22560*/  FMNMX R27, R15, R23, !PT ;  /* 0x000000170f1b7209 */ /* 0x001fc40007800000 */
[----:B------:R-:W-:Y:S02]  /*22570*/  LOP3.LUT R23, R29, 0x1c, RZ, 0xc0, !PT ;  /* 0x0000001c1d177812 */ /* 0x000fe400078ec0ff */
[----:B------:R-:W-:Y:S02]  /*22580*/  SGXT.U32 R15, R25, 0x3 ;  /* 0x00000003190f781a */ /* 0x000fe40000000000 */
[----:B------:R-:W-:Y:S02]  /*22590*/  SHF.R.U32.HI R29, RZ, 0x3, R14 ;  /* 0x00000003ff1d7819 */ /* 0x000fe4000001160e */
[----:B-1----:R-:W-:Y:S02]  /*225a0*/  FMNMX R26, R10, R11, !PT ;  /* 0x0000000b0a1a7209 */ /* 0x002fe40007800000 */
[----:B--2---:R-:W-:Y:S02]  /*225b0*/  FMNMX R22, R22, R24, !PT ;  /* 0x0000001816167209 */ /* 0x004fe40007800000 */
[----:B------:R-:W-:-:S02]  /*225c0*/  LOP3.LUT R10, R15, 0x8, RZ, 0xfc, !PT ;  /* 0x000000080f0a7812 */ /* 0x000fc400078efcff */
[----:B------:R-:W-:Y:S02]  /*225d0*/  LEA R24, R23, UR7, 0x2 ;  /* 0x0000000717187c11 */ /* 0x000fe4000f8e10ff */
[----:B------:R-:W-:Y:S02]  /*225e0*/  LOP3.LUT R11, R15, 0x10, RZ, 0xfc, !PT ;  /* 0x000000100f0b7812 */ /* 0x000fe400078efcff */
[----:B------:R-:W-:Y:S02]  /*225f0*/  LOP3.LUT R29, R29, 0xc, RZ, 0xc0, !PT ;  /* 0x0000000c1d1d7812 */ /* 0x000fe400078ec0ff */
[----:B------:R-:W-:Y:S02]  /*22600*/  LEA R10, R10, UR7, 0x4 ;  /* 0x000000070a0a7c11 */ /* 0x000fe4000f8e20ff */
[----:B------:R-:W-:Y:S01]  /*22610*/  LEA R11, R11, UR7, 0x4 ;  /* 0x000000070b0b7c11 */ /* 0x000fe2000f8e20ff */
[----:B------:R-:W-:Y:S02]  /*22620*/  IMAD.IADD R23, R24, 0x1, R29 ;  /* 0x0000000118177824 */ /* 0x000fe400078e021d */
[----:B------:R-:W-:-:S02]  /*22630*/  IMAD.IADD R25, R29, 0x1, R10 ;  /* 0x000000011d197824 */ /* 0x000fc400078e020a */
[----:B------:R-:W-:Y:S01]  /*22640*/  IMAD.IADD R24, R29, 0x1, R11 ;  /* 0x000000011d187824 */ /* 0x000fe200078e020b */
[----:B------:R0:W-:Y:S04]  /*22650*/  @!P0 STS [R23], R28 ;  /* 0x0000001c17008388 */ /* 0x0001e80000000800 */
[----:B------:R1:W-:Y:S04]  /*22660*/  STL [R1+0x159c], R23 ;  /* 0x00159c1701007387 */ /* 0x0003e80000100800 */
[----:B------:R-:W-:Y:S01]  /*22670*/  @!P0 STS [R25], R22 ;  /* 0x0000001619008388 */ /* 0x000fe20000000800 */
[----:B0-----:R-:W-:-:S03]  /*22680*/  LEA R28, R14, UR7, 0x2 ;  /* 0x000000070e1c7c11 */ /* 0x001fc6000f8e10ff */
[----:B-1----:R-:W2:Y:S04]  /*22690*/  LDL.LU R23, [R1+0x20] ;  /* 0x0000200001177983 */ /* 0x002ea80000300800 */
[----:B------:R-:W3:Y:S04]  /*226a0*/  LDL.LU R14, [R1+0x18] ;  /* 0x00001800010e7983 */ /* 0x000ee80000300800 */
[----:B------:R0:W-:Y:S04]  /*226b0*/  STL [R1+0x15a0], R25 ;  /* 0x0015a01901007387 */ /* 0x0001e80000100800 */
[----:B------:R1:W-:Y:S04]  /*226c0*/  @!P0 STS [R24], R27 ;  /* 0x0000001b18008388 */ /* 0x0003e80000000800 */
[----:B0-----:R-:W4:Y:S04]  /*226d0*/  LDL.LU R25, [R1+0x40] ;  /* 0x0000400001197983 */ /* 0x001f280000300800 */
[----:B-1----:R-:W5:Y:S04]  /*226e0*/  LDL.LU R27, [R1+0x48] ;  /* 0x00004800011b7983 */ /* 0x002f680000300800 */
[----:B------:R0:W-:Y:S04]  /*226f0*/  STL [R1+0x15a4], R24 ;  /* 0x0015a41801007387 */ /* 0x0001e80000100800 */
[----:B0-----:R-:W2:Y:S01]  /*22700*/  LDL R24, [R1+0x56c] ;  /* 0x00056c0001187983 */ /* 0x001ea20000100800 */
[----:B------:R-:W-:-:S04]  /*22710*/  LOP3.LUT R15, R15, 0x18, RZ, 0xfc, !PT ;  /* 0x000000180f0f7812 */ /* 0x000fc800078efcff */
[----:B------:R-:W-:-:S05]  /*22720*/  LEA R15, R15, UR7, 0x4 ;  /* 0x000000070f0f7c11 */ /* 0x000fca000f8e20ff */
[----:B------:R-:W-:-:S05]  /*22730*/  IMAD.IADD R29, R29, 0x1, R15 ;  /* 0x000000011d1d7824 */ /* 0x000fca00078e020f */
[----:B------:R-:W-:Y:S01]  /*22740*/  @!P0 STS [R29], R26 ;  /* 0x0000001a1d008388 */ /* 0x000fe20000000800 */
[----:B------:R-:W-:Y:S06]  /*22750*/  BAR.SYNC.DEFER_BLOCKING 0x0 ;  /* 0x0000000000007b1d */ /* 0x000fec0000010000 */
[----:B------:R-:W0:Y:S04]  /*22760*/  LDS R22, [R28] ;  /* 0x000000001c167984 */ /* 0x000e280000000800 */
[----:B0-----:R-:W0:Y:S04]  /*22770*/  SHFL.BFLY PT, R26, R22, 0x2, 0x1f ;  /* 0x0c401f00161a7f89 */ /* 0x001e2800000e0000 */
[----:B------:R1:W-:Y:S01]  /*22780*/  STL [R1+0x15a8], R29 ;  /* 0x0015a81d01007387 */ /* 0x0003e20000100800 */
[----:B0-----:R-:W-:-:S05]  /*22790*/  FMNMX R22, R22, R26, !PT ;  /* 0x0000001a16167209 */ /* 0x001fca0007800000 */
[----:B------:R-:W0:Y:S01]  /*227a0*/  SHFL.BFLY PT, R26, R22, 0x1, 0x1f ;  /* 0x0c201f00161a7f89 */ /* 0x000e2200000e0000 */
[----:B-1----:R-:W1:Y:S01]  /*227b0*/  S2R R29, SR_TID.X ;  /* 0x00000000001d7919 */ /* 0x002e620000002100 */
[----:B0-----:R-:W-:-:S05]  /*227c0*/  FMNMX R22, R22, R26, !PT ;  /* 0x0000001a16167209 */ /* 0x001fca0007800000 */
[----:B------:R-:W-:Y:S01]  /*227d0*/  @!P0 STS [R28], R22 ;  /* 0x000000161c008388 */ /* 0x000fe20000000800 */
[----:B------:R-:W-:Y:S01]  /*227e0*/  BAR.SYNC.DEFER_BLOCKING 0x0 ;  /* 0x0000000000007b1d */ /* 0x000fe20000010000 */
[----:B-1----:R-:W-:-:S04]  /*227f0*/  LOP3.LUT R29, R29, 0x1c, RZ, 0xc0, !PT ;  /* 0x0000001c1d1d7812 */ /* 0x002fc800078ec0ff */
[----:B------:R-:W-:-:S05]  /*22800*/  LEA R29, R29, UR7, 0x2 ;  /* 0x000000071d1d7c11 */ /* 0x000fca000f8e10ff */
[----:B------:R-:W2:Y:S04]  /*22810*/  LDS R22, [R29] ;  /* 0x000000001d167984 */ /* 0x000ea80000000800 */
[----:B------:R2:W-:Y:S04]  /*22820*/  STL [R1+0x15ac], R28 ;  /* 0x0015ac1c01007387 */ /* 0x0005e80000100800 */
[----:B------:R-:W0:Y:S04]  /*22830*/  LDS R26, [R10] ;  /* 0x000000000a1a7984 */ /* 0x000e280000000800 */
[----:B------:R1:W-:Y:S01]  /*22840*/  STL [R1+0x15b0], R10 ;  /* 0x0015b00a01007387 */ /* 0x0003e20000100800 */
[----:B--2---:R-:W-:-:S05]  /*22850*/  FMNMX R28, R22, R24, !PT ;  /* 0x00000018161c7209 */ /* 0x004fca0007800000 */
[----:B------:R-:W-:-:S04]  /*22860*/  FADD R5, R5, -R28 ;  /* 0x8000001c05057221 */ /* 0x000fc80000000000 */
[----:B------:R-:W-:-:S04]  /*22870*/  FMUL R5, R5, 1.4426950216293334961 ;  /* 0x3fb8aa3b05057820 */ /* 0x000fc80000400000 */
[----:B-1----:R-:W1:Y:S01]  /*22880*/  MUFU.EX2 R10, R5 ;  /* 0x00000005000a7308 */ /* 0x002e620000000800 */
[--C-:B------:R-:W-:Y:S01]  /*22890*/  FADD R6, R6, -R28.reuse ;  /* 0x8000001c06067221 */ /* 0x100fe20000000000 */
[----:B------:R-:W-:Y:S03]  /*228a0*/  STL [R1+0x350], R28 ;  /* 0x0003501c01007387 */ /* 0x000fe60000100800 */
[----:B------:R-:W-:Y:S01]  /*228b0*/  FMUL R6, R6, 1.4426950216293334961 ;  /* 0x3fb8aa3b06067820 */ /* 0x000fe20000400000 */
[----:B-1----:R1:W-:Y:S03]  /*228c0*/  STL [R1+0x2e8], R10 ;  /* 0x0002e80a01007387 */ /* 0x0023e60000100800 */
[----:B-1----:R-:W1:Y:S01]  /*228d0*/  MUFU.EX2 R10, R6 ;  /* 0x00000006000a7308 */ /* 0x002e620000000800 */
[--C-:B-----5:R-:W-:Y:S01]  /*228e0*/  FADD R5, R27, -R28.reuse ;  /* 0x8000001c1b057221 */ /* 0x120fe20000000000 */
[----:B-1----:R1:W-:Y:S04]  /*228f0*/  STL [R1+0x2e0], R10 ;  /* 0x0002e00a01007387 */ /* 0x0023e80000100800 */
[----:B-1----:R-:W0:Y:S01]  /*22900*/  LDL R10, [R1+0x570] ;  /* 0x00057000010a7983 */ /* 0x002e220000100800 */
[----:B----4-:R-:W-:Y:S01]  /*22910*/  FADD R6, R25, -R28 ;  /* 0x8000001c19067221 */ /* 0x010fe20000000000 */
[----:B------:R-:W-:-:S03]  /*22920*/  FMUL R5, R5, 1.4426950216293334961 ;  /* 0x3fb8aa3b05057820 */ /* 0x000fc60000400000 */
[----:B------:R-:W-:-:S03]  /*22930*/  FMUL R6, R6, 1.4426950216293334961 ;  /* 0x3fb8aa3b06067820 */ /* 0x000fc60000400000 */
[----:B------:R-:W1:Y:S08]  /*22940*/  MUFU.EX2 R5, R5 ;  /* 0x0000000500057308 */ /* 0x000e700000000800 */
[----:B------:R-:W2:Y:S01]  /*22950*/  MUFU.EX2 R22, R6 ;  /* 0x0000000600167308 */ /* 0x000ea20000000800 */
[----:B-1----:R1:W-:Y:S04]  /*22960*/  STL [R1+0x2d8], R5 ;  /* 0x0002d80501007387 */ /* 0x0023e80000100800 */
[----:B--2---:R-:W-:Y:S04]  /*22970*/  STL [R1+0x2d0], R22 ;  /* 0x0002d01601007387 */ /* 0x004fe80000100800 */
[----:B------:R-:W2:Y:S04]  /*22980*/  LDL.LU R24, [R1+0x70] ;  /* 0x0000700001187983 */ /* 0x000ea80000300800 */
[----:B------:R-:W4:Y:S04]  /*22990*/  LDL.LU R27, [R1+0x44] ;  /* 0x00004400011b7983 */ /* 0x000f280000300800 */
[----:B------:R-:W5:Y:S01]  /*229a0*/  LDL.LU R25, [R1+0x24] ;  /* 0x0000240001197983 */ /* 0x000f620000300800 */
[--C-:B-1----:R-:W-:Y:S01]  /*229b0*/  FADD R5, R23, -R28.reuse ;  /* 0x8000001c17057221 */ /* 0x102fe20000000000 */
[----:B---3--:R-:W-:-:S03]  /*229c0*/  FADD R6, R14, -R28 ;  /* 0x8000001c0e067221 */ /* 0x008fc60000000000 */
[----:B------:R-:W-:Y:S01]  /*229d0*/  FMUL R5, R5, 1.4426950216293334961 ;  /* 0x3fb8aa3b05057820 */ /* 0x000fe20000400000 */
[----:B------:R-:W-:-:S03]  /*229e0*/  FMUL R6, R6, 1.4426950216293334961 ;  /* 0x3fb8aa3b06067820 */ /* 0x000fc60000400000 */
[----:B------:R1:W3:Y:S08]  /*229f0*/  MUFU.EX2 R29, R5 ;  /* 0x00000005001d7308 */ /* 0x0002f00000000800 */
[----:B------:R-:W3:Y:S01]  /*22a00*/  MUFU.EX2 R23, R6 ;  /* 0x0000000600177308 */ /* 0x000ee20000000800 */
[--C-:B------:R-:W-:Y:S01]  /*22a10*/  FADD R3, R3, -R28.reuse ;  /* 0x8000001c03037221 */ /* 0x100fe20000000000 */
[----:B-1----:R-:W1:Y:S03]  /*22a20*/  LDS R5, [R11] ;  /* 0x000000000b057984 */ /* 0x002e660000000800 */
[----:B------:R-:W-:Y:S01]  /*22a30*/  FMUL R3, R3, 1.4426950216293334961 ;  /* 0x3fb8aa3b03037820 */ /* 0x000fe20000400000 */
[----:B---3--:R-:W-:Y:S04]  /*22a40*/  STL [R1+0x2c8], R29 ;  /* 0x0002c81d01007387 */ /* 0x008fe80000100800 */
[----:B------:R-:W-:Y:S04]  /*22a50*/  STL [R1+0x15bc], R29 ;  /* 0x0015bc1d01007387 */ /* 0x000fe80000100800 */
[----:B------:R-:W-:Y:S04]  /*22a60*/  STL [R1+0x15b4], R11 ;  /* 0x0015b40b01007387 */ /* 0x000fe80000100800 */
[----:B------:R-:W3:Y:S04]  /*22a70*/  LDL.LU R14, [R1+0x10] ;  /* 0x00001000010e7983 */ /* 0x000ee80000300800 */
[----:B------:R-:W-:Y:S01]  /*22a80*/  STL [R1+0x2c0], R23 ;  /* 0x0002c01701007387 */ /* 0x000fe20000100800 */
[----:B------:R-:W-:Y:S01]  /*22a90*/  FADD R6, R17, -R28 ;  /* 0x8000001c11067221 */ /* 0x000fe20000000000 */
[----:B0-----:R-:W-:-:S02]  /*22aa0*/  FMNMX R10, R26, R10, !PT ;  /* 0x0000000a1a0a7209 */ /* 0x001fc40007800000 */
[----:B------:R0:W0:Y:S03]  /*22ab0*/  MUFU.EX2 R26, R3 ;  /* 0x00000003001a7308 */ /* 0x0000260000000800 */
[----:B------:R-:W-:Y:S04]  /*22ac0*/  STL [R1+0x34c], R10 ;  /* 0x00034c0a01007387 */ /* 0x000fe80000100800 */
[----:B------:R0:W-:Y:S02]  /*22ad0*/  STL [R1+0x15b8], R23 ;  /* 0x0015b81701007387 */ /* 0x0001e40000100800 */
[----:B0-----:R-:W-:-:S04]  /*22ae0*/  IMAD.MOV.U32 R23, RZ, RZ, R10 ;  /* 0x000000ffff177224 */ /* 0x001fc800078e000a */
[----:B------:R-:W-:Y:S01]  /*22af0*/  FADD R0, R0, -R23 ;  /* 0x8000001700007221 */ /* 0x000fe20000000000 */
[----:B------:R-:W-:-:S03]  /*22b00*/  FMUL R3, R6, 1.4426950216293334961 ;  /* 0x3fb8aa3b06037820 */ /* 0x000fc60000400000 */
[----:B------:R-:W-:Y:S01]  /*22b10*/  FMUL R0, R0, 1.4426950216293334961 ;  /* 0x3fb8aa3b00007820 */ /* 0x000fe20000400000 */
[----:B------:R0:W1:Y:S01]  /*22b20*/  MUFU.EX2 R22, R3 ;  /* 0x0000000300167308 */ /* 0x0000620000000800 */
[----:B------:R-:W-:Y:S04]  /*22b30*/  STL [R1+0x2b8], R26 ;  /* 0x0002b81a01007387 */ /* 0x000fe80000100800 */
[----:B------:R-:W-:Y:S03]  /*22b40*/  STL [R1+0x15c0], R26 ;  /* 0x0015c01a01007387 */ /* 0x000fe60000100800 */
[----:B------:R-:W2:Y:S01]  /*22b50*/  MUFU.EX2 R0, R0 ;  /* 0x0000000000007308 */ /* 0x000ea20000000800 */
[----:B------:R-:W3:Y:S01]  /*22b60*/  LDL R6, [R1+0x574] ;  /* 0x0005740001067983 */ /* 0x000ee20000100800 */
[----:B0-----:R-:W-:-:S04]  /*22b70*/  FADD R3, R8, -R23 ;  /* 0x8000001708037221 */ /* 0x001fc80000000000 */
[----:B------:R-:W-:Y:S01]  /*22b80*/  FMUL R3, R3, 1.4426950216293334961 ;  /* 0x3fb8aa3b03037820 */ /* 0x000fe20000400000 */
[----:B-1----:R-:W-:Y:S03]  /*22b90*/  STL [R1+0x2a8], R22 ;  /* 0x0002a81601007387 */ /* 0x002fe60000100800 */
[----:B------:R-:W0:Y:S01]  /*22ba0*/  MUFU.EX2 R8, R3 ;  /* 0x0000000300087308 */ /* 0x000e220000000800 */
[----:B--2---:R1:W-:Y:S02]  /*22bb0*/  STL [R1+0x2a4], R0 ;  /* 0x0002a40001007387 */ /* 0x0043e40000100800 */
[----:B-1----:R-:W-:-:S04]  /*22bc0*/  FADD R0, R24, -R23 ;  /* 0x8000001718007221 */ /* 0x002fc80000000000 */
[----:B------:R-:W-:-:S04]  /*22bd0*/  FMUL R0, R0, 1.4426950216293334961 ;  /* 0x3fb8aa3b00007820 */ /* 0x000fc80000400000 */
[----:B------:R5:W1:Y:S01]  /*22be0*/  MUFU.EX2 R29, R0 ;  /* 0x00000000001d7308 */ /* 0x000a620000000800 */
[----:B------:R-:W-:Y:S04]  /*22bf0*/  STL [R1+0x15c4], R22 ;  /* 0x0015c41601007387 */ /* 0x000fe80000100800 */
[----:B0-----:R0:W-:Y:S04]  /*22c00*/  STL [R1+0x2a0], R8 ;  /* 0x0002a00801007387 */ /* 0x0011e80000100800 */
[----:B------:R-:W2:Y:S04]  /*22c10*/  LDL.LU R11, [R1+0x60] ;  /* 0x00006000010b7983 */ /* 0x000ea80000300800 */
[----:B------:R-:W2:Y:S01]  /*22c20*/  LDL.LU R28, [R1+0x2c] ;  /* 0x00002c00011c7983 */ /* 0x000ea20000300800 */
[----:B-----5:R-:W-:-:S03]  /*22c30*/  FADD R0, R25, -R23 ;  /* 0x8000001719007221 */ /* 0x020fc60000000000 */
[----:B-1----:R-:W-:Y:S04]  /*22c40*/  STL [R1+0x29c], R29 ;  /* 0x00029c1d01007387 */ /* 0x002fe80000100800 */
[----:B------:R-:W5:Y:S01]  /*22c50*/  LDL.LU R25, [R1+0x1c] ;  /* 0x00001c0001197983 */ /* 0x000f620000300800 */
[----:B----4-:R-:W-:Y:S01]  /*22c60*/  FADD R3, R27, -R23 ;  /* 0x800000171b037221 */ /* 0x010fe20000000000 */
[----:B------:R-:W-:-:S03]  /*22c70*/  FMUL R0, R0, 1.4426950216293334961 ;  /* 0x3fb8aa3b00007820 */ /* 0x000fc60000400000 */
[----:B------:R-:W-:Y:S01]  /*22c80*/  FMUL R3, R3, 1.4426950216293334961 ;  /* 0x3fb8aa3b03037820 */ /* 0x000fe20000400000 */
[----:B------:R1:W-:Y:S08]  /*22c90*/  MUFU.EX2 R24, R0 ;  /* 0x0000000000187308 */ /* 0x0003f00000000800 */
[----:B------:R3:W4:Y:S01]  /*22ca0*/  MUFU.EX2 R10, R3 ;  /* 0x00000003000a7308 */ /* 0x0007220000000800 */
[----:B-1----:R-:W-:-:S04]  /*22cb0*/  FADD R0, R13, -R23 ;  /* 0x800000170d007221 */ /* 0x002fc80000000000 */
[----:B------:R-:W-:Y:S01]  /*22cc0*/  FMUL R0, R0, 1.4426950216293334961 ;  /* 0x3fb8aa3b00007820 */ /* 0x000fe20000400000 */
[----:B---3--:R-:W-:-:S03]  /*22cd0*/  FADD R3, R14, -R23 ;  /* 0x800000170e037221 */ /* 0x008fc60000000000 */
[----:B------:R-:W-:Y:S01]  /*22ce0*/  MUFU.EX2 R13, R0 ;  /* 0x00000000000d7308 */ /* 0x000fe20000000800 */
[----:B------:R-:W-:-:S07]  /*22cf0*/  FMUL R3, R3, 1.4426950216293334961 ;  /* 0x3fb8aa3b03037820 */ /* 0x000fce0000400000 */
[----:B------:R1:W3:Y:S01]  /*22d00*/  MUFU.EX2 R27, R3 ;  /* 0x00000003001b7308 */ /* 0x0002e20000000800 */
[----:B----4-:R-:W-:Y:S04]  /*22d10*/  STL [R1+0x298], R10 ;  /* 0x0002980a01007387 */ /* 0x010fe80000100800 */
[----:B------:R4:W-:Y:S04]  /*22d20*/  STL [R1+0x15c8], R10 ;  /* 0x0015c80a01007387 */ /* 0x0009e80000100800 */
[----:B------:R-:W-:Y:S04]  /*22d30*/  STL [R1+0x294], R24 ;  /* 0x0002941801007387 */ /* 0x000fe80000100800 */
[----:B-1----:R-:W1:Y:S04]  /*22d40*/  LDS R3, [R15] ;  /* 0x000000000f037984 */ /* 0x002e680000000800 */
[----:B---3--:R-:W-:Y:S01]  /*22d50*/  STL [R1+0x290], R27 ;  /* 0x0002901b01007387 */ /* 0x008fe20000100800 */
[----:B------:R-:W-:Y:S01]  /*22d60*/  BAR.SYNC.DEFER_BLOCKING 0x0 ;  /* 0x0000000000007b1d */ /* 0x000fe20000010000 */
[----:B------:R-:W-:Y:S01]  /*22d70*/  FMNMX R14, R5, R6, !PT ;  /* 0x00000006050e7209 */ /* 0x000fe20007800000 */
[----:B------:R-:W-:-:S04]  /*22d80*/  FADD R5, R16, -R23 ;  /* 0x8000001710057221 */ /* 0x000fc80000000000 */
[----:B------:R-:W-:-:S04]  /*22d90*/  FMUL R0, R5, 1.4426950216293334961 ;  /* 0x3fb8aa3b05007820 */ /* 0x000fc80000400000 */
[----:B0-----:R0:W3:Y:S01]  /*22da0*/  MUFU.EX2 R8, R0 ;  /* 0x0000000000087308 */ /* 0x0010e20000000800 */
[--C-:B------:R-:W-:Y:S01]  /*22db0*/  FADD R5, R9, -R14.reuse ;  /* 0x8000000e09057221 */ /* 0x100fe20000000000 */
[----:B------:R-:W-:Y:S01]  /*22dc0*/  FADD R7, R7, -R14 ;  /* 0x8000000e07077221 */ /* 0x000fe20000000000 */
[----:B------:R1:W-:Y:S02]  /*22dd0*/  STL [R1+0x348], R14 ;  /* 0x0003480e01007387 */ /* 0x0003e40000100800 */
[----:B0-----:R-:W-:Y:S02]  /*22de0*/  FMUL R0, R5, 1.4426950216293334961 ;  /* 0x3fb8aa3b05007820 */ /* 0x001fe40000400000 */
[----:B------:R-:W-:Y:S02]  /*22df0*/  STL [R1+0x288], R13 ;  /* 0x0002880d01007387 */ /* 0x000fe40000100800 */
[----:B------:R0:W1:Y:S02]  /*22e00*/  MUFU.EX2 R22, R0 ;  /* 0x0000000000167308 */ /* 0x0000640000000800 */
[----:B---3--:R-:W-:Y:S04]  /*22e10*/  STL [R1+0x280], R8 ;  /* 0x0002800801007387 */ /* 0x008fe80000100800 */
[----:B------:R-:W3:Y:S01]  /*22e20*/  LDL R6, [R1+0x588] ;  /* 0x0005880001067983 */ /* 0x000ee20000100800 */
[----:B0-----:R-:W-:-:S04]  /*22e30*/  FMUL R0, R7, 1.4426950216293334961 ;  /* 0x3fb8aa3b07007820 */ /* 0x001fc80000400000 */
[----:B----4-:R0:W4:Y:S01]  /*22e40*/  MUFU.EX2 R10, R0 ;  /* 0x00000000000a7308 */ /* 0x0101220000000800 */
[----:B--2---:R-:W-:-:S04]  /*22e50*/  FADD R5, R11, -R14 ;  /* 0x8000000e0b057221 */ /* 0x004fc80000000000 */
[----:B0-----:R-:W-:Y:S01]  /*22e60*/  FMUL R0, R5, 1.4426950216293334961 ;  /* 0x3fb8aa3b05007820 */ /* 0x001fe20000400000 */
[--C-:B------:R-:W-:Y:S01]  /*22e70*/  FADD R5, R28, -R14.reuse ;  /* 0x8000000e1c057221 */ /* 0x100fe20000000000 */
[----:B-1----:R-:W-:Y:S02]  /*22e80*/  STL [R1+0x278], R22 ;  /* 0x0002781601007387 */ /* 0x002fe40000100800 */
[----:B------:R0:W1:Y:S02]  /*22e90*/  MUFU.EX2 R23, R0 ;  /* 0x0000000000177308 */ /* 0x0000640000000800 */
[----:B------:R-:W2:Y:S01]  /*22ea0*/  LDL.LU R26, [R1+0x4c] ;  /* 0x00004c00011a7983 */ /* 0x000ea20000300800 */
[----:B0-----:R-:W-:Y:S01]  /*22eb0*/  FMUL R0, R5, 1.4426950216293334961 ;  /* 0x3fb8aa3b05007820 */ /* 0x001fe20000400000 */
[----:B-----5:R-:W-:-:S04]  /*22ec0*/  FADD R5, R25, -R14 ;  /* 0x8000000e19057221 */ /* 0x020fc80000000000 */
[----:B------:R0:W5:Y:S01]  /*22ed0*/  MUFU.EX2 R28, R0 ;  /* 0x00000000001c7308 */ /* 0x0001620000000800 */
[----:B----4-:R-:W-:Y:S04]  /*22ee0*/  STL [R1+0x26c], R10 ;  /* 0x00026c0a01007387 */ /* 0x010fe80000100800 */
[----:B------:R-:W4:Y:S01]  /*22ef0*/  LDL.LU R11, [R1+0x28] ;  /* 0x00002800010b7983 */ /* 0x000f220000300800 */
[----:B0-----:R-:W-:-:S03]  /*22f00*/  FMUL R0, R5, 1.4426950216293334961 ;  /* 0x3fb8aa3b05007820 */ /* 0x001fc60000400000 */
[----:B------:R-:W4:Y:S01]  /*22f10*/  LDL.LU R16, [R1+0x14] ;  /* 0x0000140001107983 */ /* 0x000f220000300800 */
[----:B------:R0:W0:Y:S01]  /*22f20*/  MUFU.EX2 R25, R0 ;  /* 0x0000000000197308 */ /* 0x0000220000000800 */
[--C-:B------:R-:W-:Y:S02]  /*22f30*/  FADD R2, R2, -R14.reuse ;  /* 0x8000000e02027221 */ /* 0x100fe40000000000 */
[----:B-1----:R-:W-:Y:S02]  /*22f40*/  STL [R1+0x264], R23 ;  /* 0x0002641701007387 */ /* 0x002fe40000100800 */
[----:B------:R-:W-:Y:S02]  /*22f50*/  FMUL R2, R2, 1.4426950216293334961 ;  /* 0x3fb8aa3b02027820 */ /* 0x000fe40000400000 */
[----:B-----5:R-:W-:Y:S02]  /*22f60*/  STL [R1+0x258], R28 ;  /* 0x0002581c01007387 */ /* 0x020fe40000100800 */
[----:B------:R1:W5:Y:S01]  /*22f70*/  MUFU.EX2 R17, R2 ;  /* 0x0000000200117308 */ /* 0x0003620000000800 */
[--C-:B0-----:R-:W-:Y:S01]  /*22f80*/  FADD R0, R4, -R14.reuse ;  /* 0x8000000e04007221 */ /* 0x101fe20000000000 */
[----:B------:R-:W-:Y:S01]  /*22f90*/  STL [R1+0x238], R25 ;  /* 0x0002381901007387 */ /* 0x000fe20000100800 */
[----:B-1----:R-:W-:-:S03]  /*22fa0*/  FADD R2, R18, -R14 ;  /* 0x8000000e12027221 */ /* 0x002fc60000000000 */
[----:B------:R-:W5:Y:S01]  /*22fb0*/  LDL.LU R14, [R1+0x15cc] ;  /* 0x0015cc00010e7983 */ /* 0x000f620000300800 */
[----:B------:R-:W-:Y:S01]  /*22fc0*/  FMUL R0, R0, 1.4426950216293334961 ;  /* 0x3fb8aa3b00007820 */ /* 0x000fe20000400000 */
[----:B------:R-:W-:Y:S02]  /*22fd0*/  FMUL R2, R2, 1.4426950216293334961 ;  /* 0x3fb8aa3b02027820 */ /* 0x000fe40000400000 */
[----:B------:R-:W5:Y:S01]  /*22fe0*/  LDL R7, [R1+0x2e8] ;  /* 0x0002e80001077983 */ /* 0x000f620000100800 */
[----:B------:R0:W1:Y:S08]  /*22ff0*/  MUFU.EX2 R9, R0 ;  /* 0x0000000000097308 */ /* 0x0000700000000800 */
[----:B------:R0:W0:Y:S01]  /*23000*/  MUFU.EX2 R4, R2 ;  /* 0x0000000200047308 */ /* 0x0000220000000800 */
[----:B---3--:R-:W-:-:S05]  /*23010*/  FMNMX R6, R3, R6, !PT ;  /* 0x0000000603067209 */ /* 0x008fca0007800000 */
[--C-:B0-----:R-:W-:Y:S01]  /*23020*/  FADD R0, R21, -R6.reuse ;  /* 0x8000000615007221 */ /* 0x101fe20000000000 */
[----:B------:R-:W-:-:S03]  /*23030*/  FADD R2, R20, -R6 ;  /* 0x8000000614027221 */ /* 0x000fc60000000000 */
[----:B------:R-:W-:Y:S01]  /*23040*/  FMUL R0, R0, 1.4426950216293334961 ;  /* 0x3fb8aa3b00007820 */ /* 0x000fe20000400000 */
[----:B------:R-:W-:-:S03]  /*23050*/  FMUL R2, R2, 1.4426950216293334961 ;  /* 0x3fb8aa3b02027820 */ /* 0x000fc60000400000 */
[----:B------:R2:W0:Y:S02]  /*23060*/  MUFU.EX2 R3, R0 ;  /* 0x0000000000037308 */ /* 0x0004240000000800 */
[----:B--2---:R-:W-:-:S06]  /*23070*/  FADD R0, R26, -R6 ;  /* 0x800000061a007221 */ /* 0x004fcc0000000000 */
[----:B------:R4:W2:Y:S01]  /*23080*/  MUFU.EX2 R26, R2 ;  /* 0x00000002001a7308 */ /* 0x0008a20000000800 */
[----:B------:R-:W-:Y:S01]  /*23090*/  FMUL R0, R0, 1.4426950216293334961 ;  /* 0x3fb8aa3b00007820 */ /* 0x000fe20000400000 */
[----:B----4-:R-:W-:-:S06]  /*230a0*/  FADD R2, R11, -R6 ;  /* 0x800000060b027221 */ /* 0x010fcc0000000000 */
[----:B------:R3:W4:Y:S01]  /*230b0*/  MUFU.EX2 R11, R0 ;  /* 0x00000000000b7308 */ /* 0x0007220000000800 */
[----:B------:R-:W-:Y:S01]  /*230c0*/  FMUL R2, R2, 1.4426950216293334961 ;  /* 0x3fb8aa3b02027820 */ /* 0x000fe20000400000 */
[----:B---3--:R-:W-:-:S06]  /*230d0*/  FADD R0, R16, -R6 ;  /* 0x8000000610007221 */ /* 0x008fcc0000000000 */
[----:B------:R3:W0:Y:S01]  /*230e0*/  MUFU.EX2 R20, R2 ;  /* 0x0000000200147308 */ /* 0x0006220000000800 */
[----:B------:R-:W-:-:S07]  /*230f0*/  FMUL R0, R0, 1.4426950216293334961 ;  /* 0x3fb8aa3b00007820 */ /* 0x000fce0000400000 */
[----:B------:R0:W2:Y:S01]  /*23100*/  MUFU.EX2 R18, R0 ;  /* 0x0000000000127308 */ /* 0x0000a20000000800 */
[----:B------:R2:W-:Y:S01]  /*23110*/  STL [R1+0x344], R6 ;  /* 0x0003440601007387 */ /* 0x0005e20000100800 */
[----:B---3--:R-:W-:-:S03]  /*23120*/  FADD R2, R12, -R6 ;  /* 0x800000060c027221 */ /* 0x008fc60000000000 */
[----:B-----5:R-:W-:Y:S04]  /*23130*/  STL [R1+0x234], R17 ;  /* 0x0002341101007387 */ /* 0x020fe80000100800 */
[----:B-1----:R-:W-:Y:S01]  /*23140*/  STL [R1+0x230], R9 ;  /* 0x0002300901007387 */ /* 0x002fe20000100800 */
[----:B0-----:R-:W-:-:S03]  /*23150*/  FADD R0, R14, -R6 ;  /* 0x800000060e007221 */ /* 0x001fc60000000000 */
[----:B------:R-:W-:Y:S01]  /*23160*/  STL [R1+0x20c], R4 ;  /* 0x00020c0401007387 */ /* 0x000fe20000100800 */
[----:B------:R-:W-:-:S03]  /*23170*/  FMUL R0, R0, 1.4426950216293334961 ;  /* 0x3fb8aa3b00007820 */ /* 0x000fc60000400000 */
[----:B------:R0:W-:Y:S01]  /*23180*/  STL [R1+0x210], R3 ;  /* 0x0002100301007387 */ /* 0x0001e20000100800 */
[----:B------:R-:W-:-:S03]  /*23190*/  FMUL R2, R2, 1.4426950216293334961 ;  /* 0x3fb8aa3b02027820 */ /* 0x000fc60000400000 */
[----:B------:R-:W3:Y:S04]  /*231a0*/  LDL R21, [R1+0x2d0] ;  /* 0x0002d00001157983 */ /* 0x000ee80000100800 */
[----:B--2---:R1:W-:Y:S04]  /*231b0*/  STL [R1+0x204], R26 ;  /* 0x0002041a01007387 */ /* 0x0043e80000100800 */
[----:B----4-:R2:W-:Y:S01]  /*231c0*/  STL [R1+0x200], R11 ;  /* 0x0002000b01007387 */ /* 0x0105e20000100800 */
[----:B------:R4:W5:Y:S03]  /*231d0*/  MUFU.EX2 R16, R2 ;  /* 0x0000000200107308 */ /* 0x0009660000000800 */
[----:B------:R-:W2:Y:S04]  /*231e0*/  LDL R12, [R1+0x2d8] ;  /* 0x0002d800010c7983 */ /* 0x000ea80000100800 */
[----:B------:R-:W-:Y:S01]  /*231f0*/  STL [R1+0x1f4], R20 ;  /* 0x0001f41401007387 */ /* 0x000fe20000100800 */
[----:B------:R0:W1:Y:S01]  /*23200*/  MUFU.EX2 R5, R0 ;  /* 0x0000000000057308 */ /* 0x0000620000000800 */
[----:B----4-:R-:W-:-:S02]  /*23210*/  FADD R2, R19, -R6 ;  /* 0x8000000613027221 */ /* 0x010fc40000000000 */
[----:B------:R-:W4:Y:S04]  /*23220*/  LDL R14, [R1+0x2a4] ;  /* 0x0002a400010e7983 */ /* 0x000f280000100800 */
[----:B------:R1:W-:Y:S04]  /*23230*/  STL [R1+0x1f0], R18 ;  /* 0x0001f01201007387 */ /* 0x0003e80000100800 */
[----:B0-----:R-:W2:Y:S04]  /*23240*/  LDL R0, [R1+0x2e0] ;  /* 0x0002e00001007983 */ /* 0x001ea80000100800 */
[----:B------:R-:W4:Y:S01]  /*23250*/  LDL R19, [R1+0x2a0] ;  /* 0x0002a00001137983 */ /* 0x000f220000100800 */
[----:B------:R-:W-:-:S04]  /*23260*/  FMUL R2, R2, 1.4426950216293334961 ;  /* 0x3fb8aa3b02027820 */ /* 0x000fc80000400000 */
[----:B------:R4:W0:Y:S01]  /*23270*/  MUFU.EX2 R6, R2 ;  /* 0x0000000200067308 */ /* 0x0008220000000800 */
[----:B-----5:R5:W-:Y:S01]  /*23280*/  STL [R1+0x1ec], R16 ;  /* 0x0001ec1001007387 */ /* 0x020be20000100800 */
[----:B------:R-:W-:-:S03]  /*23290*/  FADD R3, R3, R26 ;  /* 0x0000001a03037221 */ /* 0x000fc60000000000 */
[----:B-1----:R1:W-:Y:S01]  /*232a0*/  STL [R1+0x1e8], R5 ;  /* 0x0001e80501007387 */ /* 0x0023e20000100800 */
[----:B--2---:R-:W-:Y:S01]  /*232b0*/  FADD R7, R7, R0 ;  /* 0x0000000007077221 */ /* 0x004fe20000000000 */
[----:B------:R-:W-:Y:S02]  /*232c0*/  FADD R0, R22, R10 ;  /* 0x0000000a16007221 */ /* 0x000fe40000000000 */
[----:B------:R-:W2:Y:S01]  /*232d0*/  LDL.LU R10, [R1+0x15c8] ;  /* 0x0015c800010a7983 */ /* 0x000ea20000300800 */
[----:B----4-:R-:W-:-:S03]  /*232e0*/  FADD R2, R14, R19 ;  /* 0x000000130e027221 */ /* 0x010fc60000000000 */
[----:B------:R-:W4:Y:S01]  /*232f0*/  LDL.LU R22, [R1+0x15c4] ;  /* 0x0015c40001167983 */ /* 0x000f220000300800 */
[----:B------:R-:W-:-:S03]  /*23300*/  FADD R2, R29, R2 ;  /* 0x000000021d027221 */ /* 0x000fc60000000000 */
[----:B0-----:R-:W-:Y:S04]  /*23310*/  STL [R1+0x1e4], R6 ;  /* 0x0001e40601007387 */ /* 0x001fe80000100800 */
[----:B------:R-:W4:Y:S01]  /*23320*/  LDL.LU R26, [R1+0x15c0] ;  /* 0x0015c000011a7983 */ /* 0x000f220000300800 */
[----:B------:R-:W-:-:S03]  /*23330*/  FADD R0, R23, R0 ;  /* 0x0000000017007221 */ /* 0x000fc60000000000 */
[----:B------:R-:W4:Y:S04]  /*23340*/  LDL.LU R29, [R1+0x15bc] ;  /* 0x0015bc00011d7983 */ /* 0x000f280000300800 */
[----:B------:R-:W5:Y:S01]  /*23350*/  LDL.LU R23, [R1+0x15b8] ;  /* 0x0015b80001177983 */ /* 0x000f620000300800 */
[----:B------:R-:W-:Y:S01]  /*23360*/  FADD R7, R12, R7 ;  /* 0x000000070c077221 */ /* 0x000fe20000000000 */
[----:B------:R-:W-:Y:S01]  /*23370*/  FADD R3, R11, R3 ;  /* 0x000000030b037221 */ /* 0x000fe20000000000 */
[----:B------:R-:W-:Y:S01]  /*23380*/  FADD R0, R28, R0 ;  /* 0x000000001c007221 */ /* 0x000fe20000000000 */
[----:B------:R-:W5:Y:S01]  /*23390*/  LDL.LU R11, [R1+0x15b4] ;  /* 0x0015b400010b7983 */ /* 0x000f620000300800 */
[----:B---3--:R-:W-:Y:S02]  /*233a0*/  FADD R7, R21, R7 ;  /* 0x0000000715077221 */ /* 0x008fe40000000000 */
[----:B------:R-:W-:Y:S01]  /*233b0*/  FADD R0, R25, R0 ;  /* 0x0000000019007221 */ /* 0x000fe20000000000 */
[----:B------:R-:W-:-:S03]  /*233c0*/  FADD R3, R20, R3 ;  /* 0x0000000314037221 */ /* 0x000fc60000000000 */
[----:B------:R-:W-:Y:S01]  /*233d0*/  FADD R0, R17, R0 ;  /* 0x0000000011007221 */ /* 0x000fe20000000000 */
[----:B------:R-:W-:-:S03]  /*233e0*/  FADD R3, R18, R3 ;  /* 0x0000000312037221 */ /* 0x000fc60000000000 */
[----:B------:R-:W-:Y:S01]  /*233f0*/  FADD R0, R9, R0 ;  /* 0x0000000009007221 */ /* 0x000fe20000000000 */
[----:B------:R-:W-:-:S04]  /*23400*/  FADD R3, R16, R3 ;  /* 0x0000000310037221 */ /* 0x000fc80000000000 */
[----:B------:R-:W-:Y:S01]  /*23410*/  FADD R3, R5, R3 ;  /* 0x0000000305037221 */ /* 0x000fe20000000000 */
[----:B------:R-:W-:-:S03]  /*23420*/  FADD R4, R4, R0 ;  /* 0x0000000004047221 */ /* 0x000fc60000000000 */
[----:B------:R-:W-:Y:S01]  /*23430*/  FADD R3, R6, R3 ;  /* 0x0000000306037221 */ /* 0x000fe20000000000 */
[----:B--2---:R-:W-:Y:S02]  /*23440*/  FADD R2, R10, R2 ;  /* 0x000000020a027221 */ /* 0x004fe40000000000 */
[----:B------:R-:W2:Y:S02]  /*23450*/  LDL.LU R10, [R1+0x15b0] ;  /* 0x0015b000010a7983 */ /* 0x000ea40000300800 */
[----:B------:R-:W-:Y:S02]  /*23460*/  FADD R2, R24, R2 ;  /* 0x0000000218027221 */ /* 0x000fe40000000000 */
[----:B------:R-:W3:Y:S01]  /*23470*/  LDL.LU R28, [R1+0x15ac] ;  /* 0x0015ac00011c7983 */ /* 0x000ee20000300800 */
[----:B----4-:R-:W-:-:S03]  /*23480*/  FADD R7, R29, R7 ;  /* 0x000000071d077221 */ /* 0x010fc60000000000 */
[----:B------:R-:W4:Y:S01]  /*23490*/  LDL.LU R29, [R1+0x15a8] ;  /* 0x0015a800011d7983 */ /* 0x000f220000300800 */
[----:B-----5:R-:W-:-:S03]  /*234a0*/  FADD R7, R23, R7 ;  /* 0x0000000717077221 */ /* 0x020fc60000000000 */
[----:B------:R-:W5:Y:S04]  /*234b0*/  LDL.LU R24, [R1+0x15a4] ;  /* 0x0015a40001187983 */ /* 0x000f680000300800 */
[----:B------:R-:W2:Y:S04]  /*234c0*/  LDL.LU R25, [R1+0x15a0] ;  /* 0x0015a00001197983 */ /* 0x000ea80000300800 */
[----:B------:R-:W2:Y:S04]  /*234d0*/  LDL.LU R23, [R1+0x159c] ;  /* 0x00159c0001177983 */ /* 0x000ea80000300800 */
[----:B------:R-:W3:Y:S01]  /*234e0*/  LDL R19, [R1+0x354] ;  /* 0x0003540001137983 */ /* 0x000ee20000100800 */
[----:B------:R-:W-:-:S03]  /*234f0*/  FADD R2, R27, R2 ;  /* 0x000000021b027221 */ /* 0x000fc60000000000 */
[----:B------:R-:W3:Y:S01]  /*23500*/  LDL R18, [R1+0x358] ;  /* 0x0003580001127983 */ /* 0x000ee20000100800 */
[----:B------:R-:W-:-:S03]  /*23510*/  FADD R2, R13, R2 ;  /* 0x000000020d027221 */ /* 0x000fc60000000000 */
[----:B------:R-:W3:Y:S04]  /*23520*/  LDL R9, [R1+0x145c] ;  /* 0x00145c0001097983 */ /* 0x000ee80000100800 */
[----:B------:R-:W3:Y:S04]  /*23530*/  LDL R16, [R1+0x5d0] ;  /* 0x0005d00001107983 */ /* 0x000ee80000100800 */
[----:B------:R-:W3:Y:S04]  /*23540*/  LDL R13, [R1+0x1460] ;  /* 0x00146000010d7983 */ /* 0x000ee80000100800 */
[----:B------:R-:W3:Y:S01]  /*23550*/  LDL R12, [R1+0x5d4] ;  /* 0x0005d400010c7983 */ /* 0x000ee20000100800 */
[----:B------:R-:W-:Y:S01]  /*23560*/  FADD R7, R26, R7 ;  /* 0x000000071a077221 */ /* 0x000fe20000000000 */
[----:B-1----:R-:W-:-:S02]  /*23570*/  FADD R5, R8, R2 ;  /* 0x0000000208057221 */ /* 0x002fc40000000000 */
[----:B------:R-:W0:Y:S01]  /*23580*/  SHFL.BFLY PT, R0, R3, 0x2, 0x1f ;  /* 0x0c401f0003007f89 */ /* 0x000e2200000e0000 */
[----:B------:R-:W-:-:S03]  /*23590*/  FADD R7, R22, R7 ;  /* 0x0000000716077221 */ /* 0x000fc60000000000 */
[----:B------:R-:W1:Y:S04]  /*235a0*/  SHFL.BFLY PT, R6, R5, 0x2, 0x1f ;  /* 0x0c401f0005067f89 */ /* 0x000e6800000e0000 */
[----:B------:R-:W1:Y:S04]  /*235b0*/  SHFL.BFLY PT, R8, R7, 0x2, 0x1f ;  /* 0x0c401f0007087f89 */ /* 0x000e6800000e0000 */
[----:B------:R-:W1:Y:S01]  /*235c0*/  SHFL.BFLY PT, R2, R4, 0x2, 0x1f ;  /* 0x0c401f0004027f89 */ /* 0x000e6200000e0000 */
[----:B------:R-:W-:-:S03]  /*235d0*/  USHF.R.S32.HI UR8, URZ, 0x1f, UR5 ;  /* 0x0000001fff087899 */ /* 0x000fc60008011405 */
[----:B------:R-:W3:Y:S04]  /*235e0*/  LDL R17, [R1+0xdb0] ;  /* 0x000db00001117983 */ /* 0x000ee80000100800 */
[----:B------:R-:W3:Y:S01]  /*235f0*/  LDL R14, [R1+0x5d8] ;  /* 0x0005d800010e7983 */ /* 0x000ee20000100800 */
[----:B0-----:R-:W-:Y:S01]  /*23600*/  FADD R0, R3, R0 ;  /* 0x0000000003007221 */ /* 0x001fe20000000000 */
[----:B-1----:R-:W-:Y:S01]  /*23610*/  FADD R6, R5, R6 ;  /* 0x0000000605067221 */ /* 0x002fe20000000000 */
[----:B------:R-:W-:Y:S01]  /*23620*/  FADD R7, R7, R8 ;  /* 0x0000000807077221 */ /* 0x000fe20000000000 */
[----:B------:R-:W-:-:S04]  /*23630*/  FADD R2, R4, R2 ;  /* 0x0000000204027221 */ /* 0x000fc80000000000 */
[----:B------:R-:W0:Y:S04]  /*23640*/  SHFL.BFLY PT, R3, R7, 0x1, 0x1f ;  /* 0x0c201f0007037f89 */ /* 0x000e2800000e0000 */
[----:B------:R-:W1:Y:S04]  /*23650*/  SHFL.BFLY PT, R4, R6, 0x1, 0x1f ;  /* 0x0c201f0006047f89 */ /* 0x000e6800000e0000 */
[----:B------:R-:W1:Y:S04]  /*23660*/  SHFL.BFLY PT, R5, R2, 0x1, 0x1f ;  /* 0x0c201f0002057f89 */ /* 0x000e6800000e0000 */
[----:B------:R-:W1:Y:S01]  /*23670*/  SHFL.BFLY PT, R8, R0, 0x1, 0x1f ;  /* 0x0c201f0000087f89 */ /* 0x000e6200000e0000 */
[----:B0-----:R-:W-:Y:S01]  /*23680*/  FADD R3, R7, R3 ;  /* 0x0000000307037221 */ /* 0x001fe20000000000 */
[----:B-1----:R-:W-:Y:S01]  /*23690*/  FADD R4, R6, R4 ;  /* 0x0000000406047221 */ /* 0x002fe20000000000 */
[----:B------:R-:W-:Y:S01]  /*236a0*/  FADD R2, R2, R5 ;  /* 0x0000000502027221 */ /* 0x000fe20000000000 */
[----:B------:R-:W-:-:S02]  /*236b0*/  FADD R0, R0, R8 ;  /* 0x0000000800007221 */ /* 0x000fc40000000000 */
[----:B--2---:R-:W-:Y:S04]  /*236c0*/  @!P0 STS [R23], R3 ;  /* 0x0000000317008388 */ /* 0x004fe80000000800 */
[----:B------:R-:W-:Y:S04]  /*236d0*/  @!P0 STS [R25], R4 ;  /* 0x0000000419008388 */ /* 0x000fe80000000800 */
[----:B-----5:R-:W-:Y:S04]  /*236e0*/  @!P0 STS [R24], R2 ;  /* 0x0000000218008388 */ /* 0x020fe80000000800 */
[----:B----4-:R-:W-:Y:S01]  /*236f0*/  @!P0 STS [R29], R0 ;  /* 0x000000001d008388 */ /* 0x010fe20000000800 */
[----:B------:R-:W-:Y:S06]  /*23700*/  BAR.SYNC.DEFER_BLOCKING 0x0 ;  /* 0x0000000000007b1d */ /* 0x000fec0000010000 */
[----:B---3--:R-:W0:Y:S04]  /*23710*/  LDS R0, [R28] ;  /* 0x000000001c007984 */ /* 0x008e280000000800 */
[----:B0-----:R-:W0:Y:S02]  /*23720*/  SHFL.BFLY PT, R2, R0, 0x2, 0x1f ;  /* 0x0c401f0000027f89 */ /* 0x001e2400000e0000 */
[----:B0-----:R-:W-:-:S05]  /*23730*/  FADD R0, R0, R2 ;  /* 0x0000000200007221 */ /* 0x001fca0000000000 */
[----:B------:R-:W0:Y:S01]  /*23740*/  SHFL.BFLY PT, R2, R0, 0x1, 0x1f ;  /* 0x0c201f0000027f89 */ /* 0x000e2200000e0000 */
[----:B------:R-:W-:Y:S01]  /*23750*/  IADD3 R4, P1, PT, R19, UR5, RZ ;  /* 0x0000000513047c10 */ /* 0x000fe2000ff3e0ff */
[----:B0-----:R-:W-:-:S05]  /*23760*/  FADD R0, R0, R2 ;  /* 0x0000000200007221 */ /* 0x001fca0000000000 */
[----:B------:R0:W-:Y:S01]  /*23770*/  @!P0 STS [R28], R0 ;  /* 0x000000001c008388 */ /* 0x0001e20000000800 */
[----:B------:R-:W-:Y:S01]  /*23780*/  BAR.SYNC.DEFER_BLOCKING 0x0 ;  /* 0x0000000000007b1d */ /* 0x000fe20000010000 */
[----:B------:R-:W-:Y:S01]  /*23790*/  VIADD R2, R19, UR19 ;  /* 0x0000001313027c36 */ /* 0x000fe20008000000 */
[----:B------:R-:W-:-:S04]  /*237a0*/  IADD3.X R5, PT, PT, R18, UR8, RZ, P1, !PT ;  /* 0x0000000812057c10 */ /* 0x000fc80008ffe4ff */
[----:B------:R-:W2:Y:S01]  /*237b0*/  LDL R19, [R1+0x5e4] ;  /* 0x0005e40001137983 */ /* 0x000ea20000100800 */
[----:B------:R-:W-:-:S03]  /*237c0*/  IADD3 R2, P1, PT, R2, UR5, RZ ;  /* 0x0000000502027c10 */ /* 0x000fc6000ff3e0ff */
[----:B------:R-:W3:Y:S01]  /*237d0*/  LDL R18, [R1+0x5dc] ;  /* 0x0005dc0001127983 */ /* 0x000ee20000100800 */
[----:B------:R-:W-:-:S03]  /*237e0*/  IADD3 R8, P2, PT, R9, UR5, RZ ;  /* 0x0000000509087c10 */ /* 0x000fc6000ff5e0ff */
[----:B0-----:R-:W4:Y:S01]  /*237f0*/  LDL R0, [R1+0x5ec] ;  /* 0x0005ec0001007983 */ /* 0x001f220000100800 */
[----:B------:R-:W-:-:S03]  /*23800*/  IADD3.X R3, PT, PT, R16, UR8, RZ, P1, !PT ;  /* 0x0000000810037c10 */ /* 0x000fc60008ffe4ff */
[----:B------:R-:W5:Y:S01]  /*23810*/  LDL R16, [R1+0x5e0] ;  /* 0x0005e00001107983 */ /* 0x000f620000100800 */
[----:B------:R-:W-:-:S03]  /*23820*/  IADD3.X R9, PT, PT, R12, UR8, RZ, P2, !PT ;  /* 0x000000080c097c10 */ /* 0x000fc600097fe4ff */
[----:B------:R0:W5:Y:S04]  /*23830*/  LDG.E.U8 R25, desc[UR12][R4.64] ;  /* 0x0000000c04197981 */ /* 0x000168000c1e1100 */
[----:B------:R-:W5:Y:S01]  /*23840*/  LDL R12, [R1+0x5e8] ;  /* 0x0005e800010c7983 */ /* 0x000f620000100800 */
[----:B------:R-:W-:-:S03]  /*23850*/  IADD3 R6, P2, PT, R17, UR5, RZ ;  /* 0x0000000511067c10 */ /* 0x000fc6000ff5e0ff */
[----:B------:R-:W5:Y:S01]  /*23860*/  LDL R17, [R1+0x5fc] ;  /* 0x0005fc0001117983 */ /* 0x000f620000100800 */
[----:B0-----:R-:W-:-:S03]  /*23870*/  IADD3 R4, P1, PT, R13, UR5, RZ ;  /* 0x000000050d047c10 */ /* 0x001fc6000ff3e0ff */
[----:B------:R-:W5:Y:S01]  /*23880*/  LDL R13, [R1+0x5f4] ;  /* 0x0005f400010d7983 */ /* 0x000f620000100800 */
[----:B------:R-:W-:-:S03]  /*23890*/  IADD3.X R5, PT, PT, R14, UR8, RZ, P1, !PT ;  /* 0x000000080e057c10 */ /* 0x000fc60008ffe4ff */
[----:B------:R-:W5:Y:S04]  /*238a0*/  LDL R14, [R1+0x5f0] ;  /* 0x0005f000010e7983 */ /* 0x000f680000100800 */
[----:B------:R2:W5:Y:S04]  /*238b0*/  LDG.E.U8 R23, desc[UR12][R2.64] ;  /* 0x0000000c02177981 */ /* 0x000568000c1e1100 */
[----:B------:R-:W5:Y:S04]  /*238c0*/  LDG.E.U8 R20, desc[UR12][R8.64] ;  /* 0x0000000c08147981 */ /* 0x000f68000c1e1100 */
[----:B------:R4:W5:Y:S04]  /*238d0*/  LDG.E.U8 R24, desc[UR12][R4.64] ;  /* 0x0000000c04187981 */ /* 0x000968000c1e1100 */
[----:B------:R-:W-:Y:S04]  /*238e0*/  LDS R11, [R11] ;  /* 0x000000000b0b7984 */ /* 0x000fe80000000800 */
[----:B------:R-:W5:Y:S04]  /*238f0*/  LDL R9, [R1+0x5f8] ;  /* 0x0005f80001097983 */ /* 0x000f680000100800 */
[----:B------:R-:W5:Y:S04]  /*23900*/  LDL R8, [R1+0x614] ;  /* 0x0006140001087983 */ /* 0x000f680000100800 */
[----:B------:R-:W-:Y:S01]  /*23910*/  LDS R15, [R15] ;  /* 0x000000000f0f7984 */ /* 0x000fe20000000800 */
[----:B--2---:R-:W-:-:S03]  /*23920*/  IADD3 R2, P1, PT, R19, UR5, RZ ;  /* 0x0000000513027c10 */ /* 0x004fc6000ff3e0ff */
[----:B------:R-:W2:Y:S01]  /*23930*/  LDL R19, [R1+0x604] ;  /* 0x0006040001137983 */ /* 0x000ea20000100800 */
[----:B---3--:R-:W-:-:S03]  /*23940*/  IADD3.X R7, PT, PT, R18, UR8, RZ, P2, !PT ;  /* 0x0000000812077c10 */ /* 0x008fc600097fe4ff */
[----:B------:R-:W3:Y:S01]  /*23950*/  LDL R18, [R1+0x600] ;  /* 0x0006000001127983 */ /* 0x000ee20000100800 */
[----:B----4-:R-:W-:-:S03]  /*23960*/  IADD3 R4, P2, PT, R0, UR5, RZ ;  /* 0x0000000500047c10 */ /* 0x010fc6000ff5e0ff */
[----:B------:R-:W4:Y:S01]  /*23970*/  LDL R0, [R1+0x60c] ;  /* 0x00060c0001007983 */ /* 0x000f220000100800 */
[----:B-----5:R-:W-:-:S03]  /*23980*/  IADD3.X R3, PT, PT, R16, UR8, RZ, P1, !PT ;  /* 0x0000000810037c10 */ /* 0x020fc60008ffe4ff */
[----:B------:R0:W5:Y:S04]  /*23990*/  LDG.E.U8 R26, desc[UR12][R6.64] ;  /* 0x0000000c061a7981 */ /* 0x000168000c1e1100 */
[----:B------:R1:W5:Y:S01]  /*239a0*/  LDG.E.U8 R21, desc[UR12][R2.64] ;  /* 0x0000000c02157981 */ /* 0x000362000c1e1100 */
[----:B------:R-:W-:-:S03]  /*239b0*/  IADD3.X R5, PT, PT, R12, UR8, RZ, P2, !PT ;  /* 0x000000080c057c10 */ /* 0x000fc600097fe4ff */
[----:B------:R-:W5:Y:S04]  /*239c0*/  LDL R12, [R1+0x610] ;  /* 0x00061000010c7983 */ /* 0x000f680000100800 */
[----:B------:R-:W5:Y:S01]  /*239d0*/  LDL R16, [R1+0x61c] ;  /* 0x00061c0001107983 */ /* 0x000f620000100800 */
[----:B0-----:R-:W-:-:S03]  /*239e0*/  IADD3 R6, P1, PT, R13, UR5, RZ ;  /* 0x000000050d067c10 */ /* 0x001fc6000ff3e0ff */
[----:B------:R-:W5:Y:S01]  /*239f0*/  LDL R13, [R1+0x608] ;  /* 0x00060800010d7983 */ /* 0x000f620000100800 */
[----:B-1----:R-:W-:Y:S02]  /*23a00*/  IADD3 R2, P2, PT, R17, UR5, RZ ;  /* 0x0000000511027c10 */ /* 0x002fe4000ff5e0ff */
[----:B------:R-:W-:Y:S01]  /*23a10*/  IADD3.X R7, PT, PT, R14, UR8, RZ, P1, !PT ;  /* 0x000000080e077c10 */ /* 0x000fe20008ffe4ff */
[----:B------:R0:W-:Y:S04]  /*23a20*/  STL [R1+0x41c], R25 ;  /* 0x00041c1901007387 */ /* 0x0001e80000100800 */
[----:B------:R-:W5:Y:S04]  /*23a30*/  LDL R17, [R1+0x624] ;  /* 0x0006240001117983 */ /* 0x000f680000100800 */
[----:B------:R-:W5:Y:S04]  /*23a40*/  LDL R14, [R1+0x618] ;  /* 0x00061800010e7983 */ /* 0x000f680000100800 */
[----:B------:R2:W5:Y:S04]  /*23a50*/  LDG.E.U8 R22, desc[UR12][R4.64] ;  /* 0x0000000c04167981 */ /* 0x000568000c1e1100 */
[----:B------:R1:W-:Y:S01]  /*23a60*/  STL [R1+0x418], R23 ;  /* 0x0004181701007387 */ /* 0x0003e20000100800 */
[----:B------:R-:W-:-:S03]  /*23a70*/  IADD3.X R3, PT, PT, R9, UR8, RZ, P2, !PT ;  /* 0x0000000809037c10 */ /* 0x000fc600097fe4ff */
[----:B------:R-:W5:Y:S04]  /*23a80*/  LDL R9, [R1+0x62c] ;  /* 0x00062c0001097983 */ /* 0x000f680000100800 */
[----:B0-----:R-:W5:Y:S04]  /*23a90*/  LDG.E.U8 R25, desc[UR12][R6.64] ;  /* 0x0000000c06197981 */ /* 0x001f68000c1e1100 */
[----:B-1----:R0:W5:Y:S01]  /*23aa0*/  LDG.E.U8 R23, desc[UR12][R2.64] ;  /* 0x0000000c02177981 */ /* 0x002162000c1e1100 */
[----:B--2---:R-:W-:-:S04]  /*23ab0*/  IADD3 R4, P1, PT, R19, UR5, RZ ;  /* 0x0000000513047c10 */ /* 0x004fc8000ff3e0ff */
[----:B---3--:R-:W-:Y:S02]  /*23ac0*/  IADD3.X R5, PT, PT, R18, UR8, RZ, P1, !PT ;  /* 0x0000000812057c10 */ /* 0x008fe40008ffe4ff */
[----:B0-----:R-:W-:Y:S02]  /*23ad0*/  IADD3 R2, P1, PT, R8, UR5, RZ ;  /* 0x0000000508027c10 */ /* 0x001fe4000ff3e0ff */
[----:B----4-:R-:W-:Y:S02]  /*23ae0*/  IADD3 R6, P2, PT, R0, UR5, RZ ;  /* 0x0000000500067c10 */ /* 0x010fe4000ff5e0ff */
[----:B------:R-:W2:Y:S04]  /*23af0*/  LDL R0, [R1+0x620] ;  /* 0x0006200001007983 */ /* 0x000ea80000100800 */
[----:B------:R0:W-:Y:S04]  /*23b00*/  STL [R1+0x44c], R20 ;  /* 0x00044c1401007387 */ /* 0x0001e80000100800 */
[----:B------:R-:W3:Y:S01]  /*23b10*/  LDL R8, [R1+0x634] ;  /* 0x0006340001087983 */ /* 0x000ee20000100800 */
[----:B-----5:R-:W-:-:S03]  /*23b20*/  IADD3.X R3, PT, PT, R12, UR8, RZ, P1, !PT ;  /* 0x000000080c037c10 */ /* 0x020fc60008ffe4ff */
[----:B0-----:R0:W4:Y:S01]  /*23b30*/  LDG.E.U8 R20, desc[UR12][R4.64] ;  /* 0x0000000c04147981 */ /* 0x001122000c1e1100 */
[----:B------:R-:W-:-:S03]  /*23b40*/  IADD3.X R7, PT, PT, R13, UR8, RZ, P2, !PT ;  /* 0x000000080d077c10 */ /* 0x000fc600097fe4ff */
[----:B------:R-:W5:Y:S04]  /*23b50*/  LDL R13, [R1+0x628] ;  /* 0x00062800010d7983 */ /* 0x000f680000100800 */
[----:B------:R1:W-:Y:S04]  /*23b60*/  STL [R1+0x448], R24 ;  /* 0x0004481801007387 */ /* 0x0003e80000100800 */
[----:B------:R-:W4:Y:S01]  /*23b70*/  LDL R12, [R1+0x630] ;  /* 0x00063000010c7983 */ /* 0x000f220000100800 */
[----:B0-----:R-:W-:-:S03]  /*23b80*/  IADD3 R4, P2, PT, R16, UR5, RZ ;  /* 0x0000000510047c10 */ /* 0x001fc6000ff5e0ff */
[----:B------:R-:W4:Y:S01]  /*23b90*/  LDL R16, [R1+0x63c] ;  /* 0x00063c0001107983 */ /* 0x000f220000100800 */
[----:B------:R-:W-:-:S03]  /*23ba0*/  IADD3.X R5, PT, PT, R14, UR8, RZ, P2, !PT ;  /* 0x000000080e057c10 */ /* 0x000fc600097fe4ff */
[----:B------:R0:W-:Y:S04]  /*23bb0*/  STL [R1+0x444], R26 ;  /* 0x0004441a01007387 */ /* 0x0001e80000100800 */
[----:B-1----:R1:W4:Y:S04]  /*23bc0*/  LDG.E.U8 R24, desc[UR12][R6.64] ;  /* 0x0000000c06187981 */ /* 0x002328000c1e1100 */
[----:B------:R-:W4:Y:S04]  /*23bd0*/  LDL R19, [R1+0x644] ;  /* 0x0006440001137983 */ /* 0x000f280000100800 */
[----:B------:R-:W4:Y:S01]  /*23be0*/  LDL R14, [R1+0x638] ;  /* 0x00063800010e7983 */ /* 0x000f220000100800 */
[----:B-1----:R-:W-:-:S03]  /*23bf0*/  IADD3 R6, P1, PT, R17, UR5, RZ ;  /* 0x0000000511067c10 */ /* 0x002fc6000ff3e0ff */
[----:B0-----:R0:W4:Y:S04]  /*23c00*/  LDG.E.U8 R26, desc[UR12][R2.64] ;  /* 0x0000000c021a7981 */ /* 0x001128000c1e1100 */
[----:B------:R1:W-:Y:S04]  /*23c10*/  STL [R1+0x440], R21 ;  /* 0x0004401501007387 */ /* 0x0003e80000100800 */
[----:B------:R-:W4:Y:S01]  /*23c20*/  LDL R18, [R1+0x640] ;  /* 0x0006400001127983 */ /* 0x000f220000100800 */
[----:B0-----:R-:W-:-:S03]  /*23c30*/  IADD3 R2, P2, PT, R9, UR5, RZ ;  /* 0x0000000509027c10 */ /* 0x001fc6000ff5e0ff */
[----:B------:R-:W4:Y:S04]  /*23c40*/  LDL R9, [R1+0x64c] ;  /* 0x00064c0001097983 */ /* 0x000f280000100800 */
[----:B------:R0:W-:Y:S04]  /*23c50*/  STL [R1+0x43c], R22 ;  /* 0x00043c1601007387 */ /* 0x0001e80000100800 */
[----:B-1----:R3:W4:Y:S01]  /*23c60*/  LDG.E.U8 R21, desc[UR12][R4.64] ;  /* 0x0000000c04157981 */ /* 0x002722000c1e1100 */
[----:B--2---:R-:W-:-:S03]  /*23c70*/  IADD3.X R7, PT, PT, R0, UR8, RZ, P1, !PT ;  /* 0x0000000800077c10 */ /* 0x004fc60008ffe4ff */
[----:B------:R-:W2:Y:S04]  /*23c80*/  LDL R0, [R1+0x654] ;  /* 0x0006540001007983 */ /* 0x000ea80000100800 */
[----:B0-----:R0:W2:Y:S01]  /*23c90*/  LDG.E.U8 R22, desc[UR12][R6.64] ;  /* 0x0000000c06167981 */ /* 0x0010a2000c1e1100 */
[----:B---3--:R-:W-:-:S03]  /*23ca0*/  IADD3 R4, P1, PT, R8, UR5, RZ ;  /* 0x0000000508047c10 */ /* 0x008fc6000ff3e0ff */
[----:B------:R-:W3:Y:S04]  /*23cb0*/  LDL R8, [R1+0x648] ;  /* 0x0006480001087983 */ /* 0x000ee80000100800 */
[----:B------:R1:W-:Y:S04]  /*23cc0*/  STL [R1+0x438], R25 ;  /* 0x0004381901007387 */ /* 0x0003e80000100800 */
[----:B------:R-:W3:Y:S01]  /*23cd0*/  LDL R17, [R1+0x65c] ;  /* 0x00065c0001117983 */ /* 0x000ee20000100800 */
[----:B-----5:R-:W-:-:S03]  /*23ce0*/  IADD3.X R3, PT, PT, R13, UR8, RZ, P2, !PT ;  /* 0x000000080d037c10 */ /* 0x020fc600097fe4ff */
[----:B------:R-:W5:Y:S04]  /*23cf0*/  LDL R13, [R1+0x650] ;  /* 0x00065000010d7983 */ /* 0x000f680000100800 */
[----:B------:R4:W-:Y:S02]  /*23d00*/  STL [R1+0x3fc], R23 ;  /* 0x0003fc1701007387 */ /* 0x0009e40000100800 */
[----:B----4-:R-:W-:Y:S02]  /*23d10*/  IADD3.X R5, PT, PT, R12, UR8, RZ, P1, !PT ;  /* 0x000000080c057c10 */ /* 0x010fe40008ffe4ff */
[----:B------:R-:W4:Y:S01]  /*23d20*/  LDL R12, [R1+0x658] ;  /* 0x00065800010c7983 */ /* 0x000f220000100800 */
[----:B0-----:R-:W-:-:S03]  /*23d30*/  IADD3 R6, P2, PT, R16, UR5, RZ ;  /* 0x0000000510067c10 */ /* 0x001fc6000ff5e0ff */
[----:B-1----:R0:W4:Y:S04]  /*23d40*/  LDG.E.U8 R25, desc[UR12][R2.64] ;  /* 0x0000000c02197981 */ /* 0x002128000c1e1100 */
[----:B------:R-:W4:Y:S04]  /*23d50*/  LDL R16, [R1+0x664] ;  /* 0x0006640001107983 */ /* 0x000f280000100800 */
[----:B------:R1:W-:Y:S01]  /*23d60*/  STL [R1+0x3f8], R20 ;  /* 0x0003f81401007387 */ /* 0x0003e20000100800 */
[----:B0-----:R-:W-:-:S03]  /*23d70*/  IADD3 R2, P1, PT, R19, UR5, RZ ;  /* 0x0000000513027c10 */ /* 0x001fc6000ff3e0ff */
[----:B------:R0:W4:Y:S01]  /*23d80*/  LDG.E.U8 R23, desc[UR12][R4.64] ;  /* 0x0000000c04177981 */ /* 0x000122000c1e1100 */
[----:B------:R-:W-:-:S03]  /*23d90*/  IADD3.X R7, PT, PT, R14, UR8, RZ, P2, !PT ;  /* 0x000000080e077c10 */ /* 0x000fc600097fe4ff */
[----:B------:R-:W4:Y:S04]  /*23da0*/  LDL R14, [R1+0x66c] ;  /* 0x00066c00010e7983 */ /* 0x000f280000100800 */
[----:B-1----:R2:W4:Y:S01]  /*23db0*/  LDG.E.U8 R20, desc[UR12][R6.64] ;  /* 0x0000000c06147981 */ /* 0x002522000c1e1100 */
[----:B------:R-:W-:Y:S02]  /*23dc0*/  IADD3.X R3, PT, PT, R18, UR8, RZ, P1, !PT ;  /* 0x0000000812037c10 */ /* 0x000fe40008ffe4ff */
[----:B0-----:R-:W-:Y:S02]  /*23dd0*/  IADD3 R4, P2, PT, R9, UR5, RZ ;  /* 0x0000000509047c10 */ /* 0x001fe4000ff5e0ff */
[----:B------:R-:W4:Y:S04]  /*23de0*/  LDL R9, [R1+0x660] ;  /* 0x0006600001097983 */ /* 0x000f280000100800 */
[----:B------:R0:W-:Y:S04]  /*23df0*/  STL [R1+0x434], R24 ;  /* 0x0004341801007387 */ /* 0x0001e80000100800 */
[----:B0-----:R0:W4:Y:S01]  /*23e00*/  LDG.E.U8 R24, desc[UR12][R2.64] ;  /* 0x0000000c02187981 */ /* 0x001122000c1e1100 */
[----:B--2---:R-:W-:-:S03]  /*23e10*/  IADD3 R6, P1, PT, R0, UR5, RZ ;  /* 0x0000000500067c10 */ /* 0x004fc6000ff3e0ff */
[----:B------:R-:W2:Y:S01]  /*23e20*/  LDL R0, [R1+0x674] ;  /* 0x0006740001007983 */ /* 0x000ea20000100800 */
[----:B---3--:R-:W-:-:S03]  /*23e30*/  IADD3.X R5, PT, PT, R8, UR8, RZ, P2, !PT ;  /* 0x0000000808057c10 */ /* 0x008fc600097fe4ff */
[----:B------:R-:W3:Y:S04]  /*23e40*/  LDL R8, [R1+0x668] ;  /* 0x0006680001087983 */ /* 0x000ee80000100800 */
[----:B------:R1:W-:Y:S01]  /*23e50*/  STL [R1+0x430], R26 ;  /* 0x0004301a01007387 */ /* 0x0003e20000100800 */
[----:B0-----:R-:W-:-:S03]  /*23e60*/  IADD3 R2, P2, PT, R17, UR5, RZ ;  /* 0x0000000511027c10 */ /* 0x001fc6000ff5e0ff */
[----:B------:R-:W3:Y:S01]  /*23e70*/  LDL R17, [R1+0x67c] ;  /* 0x00067c0001117983 */ /* 0x000ee20000100800 */
[----:B-----5:R-:W-:-:S03]  /*23e80*/  IADD3.X R7, PT, PT, R13, UR8, RZ, P1, !PT ;  /* 0x000000080d077c10 */ /* 0x020fc60008ffe4ff */
[----:B------:R-:W5:Y:S04]  /*23e90*/  LDL R13, [R1+0x670] ;  /* 0x00067000010d7983 */ /* 0x000f680000100800 */
[----:B------:R0:W-:Y:S01]  /*23ea0*/  STL [R1+0x42c], R21 ;  /* 0x00042c1501007387 */ /* 0x0001e20000100800 */
[----:B----4-:R-:W-:-:S03]  /*23eb0*/  IADD3.X R3, PT, PT, R12, UR8, RZ, P2, !PT ;  /* 0x000000080c037c10 */ /* 0x010fc600097fe4ff */
[----:B------:R-:W4:Y:S04]  /*23ec0*/  LDL R12, [R1+0x678] ;  /* 0x00067800010c7983 */ /* 0x000f280000100800 */
[----:B-1----:R1:W4:Y:S04]  /*23ed0*/  LDG.E.U8 R26, desc[UR12][R4.64] ;  /* 0x0000000c041a7981 */ /* 0x002328000c1e1100 */
[----:B------:R-:W4:Y:S04]  /*23ee0*/  LDL R19, [R1+0x684] ;  /* 0x0006840001137983 */ /* 0x000f280000100800 */
[----:B0-----:R0:W4:Y:S01]  /*23ef0*/  LDG.E.U8 R21, desc[UR12][R6.64] ;  /* 0x0000000c06157981 */ /* 0x001122000c1e1100 */
[----:B-1----:R-:W-:-:S03]  /*23f00*/  IADD3 R4, P1, PT, R16, UR5, RZ ;  /* 0x0000000510047c10 */ /* 0x002fc6000ff3e0ff */
[----:B------:R1:W-:Y:S04]  /*23f10*/  STL [R1+0x428], R22 ;  /* 0x0004281601007387 */ /* 0x0003e80000100800 */
[----:B------:R-:W4:Y:S01]  /*23f20*/  LDL R18, [R1+0x680] ;  /* 0x0006800001127983 */ /* 0x000f220000100800 */
[----:B0-----:R-:W-:-:S03]  /*23f30*/  IADD3 R6, P2, PT, R14, UR5, RZ ;  /* 0x000000050e067c10 */ /* 0x001fc6000ff5e0ff */
[----:B------:R-:W4:Y:S04]  /*23f40*/  LDL R14, [R1+0x68c] ;  /* 0x00068c00010e7983 */ /* 0x000f280000100800 */
[----:B------:R0:W-:Y:S04]  /*23f50*/  STL [R1+0x424], R25 ;  /* 0x0004241901007387 */ /* 0x0001e80000100800 */
[----:B-1----:R2:W4:Y:S01]  /*23f60*/  LDG.E.U8 R22, desc[UR12][R2.64] ;  /* 0x0000000c02167981 */ /* 0x002522000c1e1100 */
[----:B------:R-:W-:-:S03]  /*23f70*/  IADD3.X R5, PT, PT, R9, UR8, RZ, P1, !PT ;  /* 0x0000000809057c10 */ /* 0x000fc60008ffe4ff */
[----:B------:R-:W4:Y:S04]  /*23f80*/  LDL R9, [R1+0x694] ;  /* 0x0006940001097983 */ /* 0x000f280000100800 */
[----:B0-----:R0:W4:Y:S01]  /*23f90*/  LDG.E.U8 R25, desc[UR12][R4.64] ;  /* 0x0000000c04197981 */ /* 0x001122000c1e1100 */
[----:B--2---:R-:W-:-:S03]  /*23fa0*/  IADD3 R2, P1, PT, R0, UR5, RZ ;  /* 0x0000000500027c10 */ /* 0x004fc6000ff3e0ff */
[----:B------:R-:W2:Y:S04]  /*23fb0*/  LDL R0, [R1+0x688] ;  /* 0x0006880001007983 */ /* 0x000ea80000100800 */
[----:B------:R1:W-:Y:S01]  /*23fc0*/  STL [R1+0x420], R23 ;  /* 0x0004201701007387 */ /* 0x0003e20000100800 */
[----:B---3--:R-:W-:-:S03]  /*23fd0*/  IADD3.X R7, PT, PT, R8, UR8, RZ, P2, !PT ;  /* 0x0000000808077c10 */ /* 0x008fc600097fe4ff */
[----:B------:R-:W3:Y:S04]  /*23fe0*/  LDL R16, [R1+0x69c] ;  /* 0x00069c0001107983 */ /* 0x000ee80000100800 */
[----:B------:R-:W3:Y:S01]  /*23ff0*/  LDL R8, [R1+0x690] ;  /* 0x0006900001087983 */ /* 0x000ee20000100800 */
[----:B0-----:R-:W-:-:S03]  /*24000*/  IADD3 R4, P2, PT, R17, UR5, RZ ;  /* 0x0000000511047c10 */ /* 0x001fc6000ff5e0ff */
[----:B------:R0:W-:Y:S01]  /*24010*/  STL [R1+0x3dc], R20 ;  /* 0x0003dc1401007387 */ /* 0x0001e20000100800 */
[----:B-----5:R-:W-:-:S03]  /*24020*/  IADD3.X R3, PT, PT, R13, UR8, RZ, P1, !PT ;  /* 0x000000080d037c10 */ /* 0x020fc60008ffe4ff */
[----:B------:R-:W5:Y:S04]  /*24030*/  LDL R17, [R1+0x6a4] ;  /* 0x0006a40001117983 */ /* 0x000f680000100800 */
[----:B------:R-:W5:Y:S01]  /*24040*/  LDL R13, [R1+0x698] ;  /* 0x00069800010d7983 */ /* 0x000f620000100800 */
[----:B----4-:R-:W-:-:S03]  /*24050*/  IADD3.X R5, PT, PT, R12, UR8, RZ, P2, !PT ;  /* 0x000000080c057c10 */ /* 0x010fc600097fe4ff */
[----:B------:R4:W-:Y:S04]  /*24060*/  STL [R1+0x3d8], R24 ;  /* 0x0003d81801007387 */ /* 0x0009e80000100800 */
[----:B------:R-:W5:Y:S04]  /*24070*/  LDL R12, [R1+0x6ac] ;  /* 0x0006ac00010c7983 */ /* 0x000f680000100800 */
[----:B-1----:R1:W5:Y:S04]  /*24080*/  LDG.E.U8 R23, desc[UR12][R6.64] ;  /* 0x0000000c06177981 */ /* 0x002368000c1e1100 */
[----:B0-----:R0:W5:Y:S04]  /*24090*/  LDG.E.U8 R20, desc[UR12][R2.64] ;  /* 0x0000000c02147981 */ /* 0x001168000c1e1100 */
[----:B----4-:R4:W5:Y:S01]  /*240a0*/  LDG.E.U8 R24, desc[UR12][R4.64] ;  /* 0x0000000c04187981 */ /* 0x010962000c1e1100 */
[----:B-1----:R-:W-:-:S02]  /*240b0*/  IADD3 R6, P1, PT, R19, UR5, RZ ;  /* 0x0000000513067c10 */ /* 0x002fc4000ff3e0ff */
[----:B0-----:R-:W-:Y:S02]  /*240c0*/  IADD3 R2, P2, PT, R14, UR5, RZ ;  /* 0x000000050e027c10 */ /* 0x001fe4000ff5e0ff */
[----:B------:R-:W5:Y:S01]  /*240d0*/  LDL R14, [R1+0x6a0] ;  /* 0x0006a000010e7983 */ /* 0x000f620000100800 */
[----:B------:R-:W-:-:S03]  /*240e0*/  IADD3.X R7, PT, PT, R18, UR8, RZ, P1, !PT ;  /* 0x0000000812077c10 */ /* 0x000fc60008ffe4ff */
[----:B------:R0:W-:Y:S01]  /*240f0*/  STL [R1+0x414], R26 ;  /* 0x0004141a01007387 */ /* 0x0001e20000100800 */
[----:B----4-:R-:W-:-:S03]  /*24100*/  IADD3 R4, P1, PT, R9, UR5, RZ ;  /* 0x0000000509047c10 */ /* 0x010fc6000ff3e0ff */
[----:B------:R-:W4:Y:S04]  /*24110*/  LDL R9, [R1+0x6b4] ;  /* 0x0006b40001097983 */ /* 0x000f280000100800 */
[----:B0-----:R3:W4:Y:S01]  /*24120*/  LDG.E.U8 R26, desc[UR12][R6.64] ;  /* 0x0000000c061a7981 */ /* 0x001722000c1e1100 */
[----:B--2---:R-:W-:-:S03]  /*24130*/  IADD3.X R3, PT, PT, R0, UR8, RZ, P2, !PT ;  /* 0x0000000800037c10 */ /* 0x004fc600097fe4ff */
[----:B------:R-:W2:Y:S04]  /*24140*/  LDL R0, [R1+0x6a8] ;  /* 0x0006a80001007983 */ /* 0x000ea80000100800 */
[----:B------:R-:W-:Y:S01]  /*24150*/  STL [R1+0x410], R21 ;  /* 0x0004101501007387 */ /* 0x000fe20000100800 */
[----:B---3--:R-:W-:-:S03]  /*24160*/  IADD3 R6, P2, PT, R16, UR5, RZ ;  /* 0x0000000510067c10 */ /* 0x008fc6000ff5e0ff */
[----:B------:R-:W3:Y:S01]  /*24170*/  LDL R16, [R1+0x6bc] ;  /* 0x0006bc0001107983 */ /* 0x000ee20000100800 */
[----:B------:R-:W-:-:S03]  /*24180*/  IADD3.X R5, PT, PT, R8, UR8, RZ, P1, !PT ;  /* 0x0000000808057c10 */ /* 0x000fc60008ffe4ff */
[----:B------:R-:W3:Y:S04]  /*24190*/  LDL R8, [R1+0x6b0] ;  /* 0x0006b00001087983 */ /* 0x000ee80000100800 */
[----:B------:R0:W-:Y:S04]  /*241a0*/  STL [R1+0x40c], R22 ;  /* 0x00040c1601007387 */ /* 0x0001e80000100800 */
[----:B------:R-:W3:Y:S01]  /*241b0*/  LDL R19, [R1+0x6c4] ;  /* 0x0006c40001137983 */ /* 0x000ee20000100800 */
[----:B-----5:R-:W-:-:S03]  /*241c0*/  IADD3.X R7, PT, PT, R13, UR8, RZ, P2, !PT ;  /* 0x000000080d077c10 */ /* 0x020fc600097fe4ff */
[----:B------:R-:W5:Y:S04]  /*241d0*/  LDL R13, [R1+0x6b8] ;  /* 0x0006b800010d7983 */ /* 0x000f680000100800 */
[----:B0-----:R0:W5:Y:S04]  /*241e0*/  LDG.E.U8 R22, desc[UR12][R4.64] ;  /* 0x0000000c04167981 */ /* 0x001168000c1e1100 */
[----:B------:R1:W-:Y:S04]  /*241f0*/  STL [R1+0x408], R25 ;  /* 0x0004081901007387 */ /* 0x0003e80000100800 */
[----:B------:R1:W5:Y:S01]  /*24200*/  LDG.E.U8 R21, desc[UR12][R2.64] ;  /* 0x0000000c02157981 */ /* 0x000362000c1e1100 */
[----:B0-----:R-:W-:-:S03]  /*24210*/  IADD3 R4, P2, PT, R12, UR5, RZ ;  /* 0x000000050c047c10 */ /* 0x001fc6000ff5e0ff */
[----:B------:R-:W5:Y:S04]  /*24220*/  LDL R12, [R1+0x6cc] ;  /* 0x0006cc00010c7983 */ /* 0x000f680000100800 */
[----:B------:R-:W5:Y:S01]  /*24230*/  LDL R18, [R1+0x6c0] ;  /* 0x0006c00001127983 */ /* 0x000f620000100800 */
[----:B-1----:R-:W-:-:S03]  /*24240*/  IADD3 R2, P1, PT, R17, UR5, RZ ;  /* 0x0000000511027c10 */ /* 0x002fc6000ff3e0ff */
[----:B------:R0:W-:Y:S01]  /*24250*/  STL [R1+0x404], R23 ;  /* 0x0004041701007387 */ /* 0x0001e20000100800 */
[----:B------:R-:W-:-:S03]  /*24260*/  IADD3.X R3, PT, PT, R14, UR8, RZ, P1, !PT ;  /* 0x000000080e037c10 */ /* 0x000fc60008ffe4ff */
[----:B------:R4:W5:Y:S04]  /*24270*/  LDG.E.U8 R25, desc[UR12][R6.64] ;  /* 0x0000000c06197981 */ /* 0x000968000c1e1100 */
[----:B------:R-:W5:Y:S04]  /*24280*/  LDL R14, [R1+0x6d4] ;  /* 0x0006d400010e7983 */ /* 0x000f680000100800 */
[----:B0-----:R3:W5:Y:S01]  /*24290*/  LDG.E.U8 R23, desc[UR12][R2.64] ;  /* 0x0000000c02177981 */ /* 0x001762000c1e1100 */
[----:B----4-:R-:W-:-:S03]  /*242a0*/  IADD3 R6, P1, PT, R9, UR5, RZ ;  /* 0x0000000509067c10 */ /* 0x010fc6000ff3e0ff */
[----:B------:R-:W4:Y:S04]  /*242b0*/  LDL R9, [R1+0x6c8] ;  /* 0x0006c80001097983 */ /* 0x000f280000100800 */
[----:B------:R-:W-:Y:S04]  /*242c0*/  STL [R1+0x400], R20 ;  /* 0x0004001401007387 */ /* 0x000fe80000100800 */
[----:B------:R-:W4:Y:S01]  /*242d0*/  LDL R17, [R1+0x6dc] ;  /* 0x0006dc0001117983 */ /* 0x000f220000100800 */
[----:B--2---:R-:W-:-:S03]  /*242e0*/  IADD3.X R5, PT, PT, R0, UR8, RZ, P2, !PT ;  /* 0x0000000800057c10 */ /* 0x004fc600097fe4ff */
[----:B------:R-:W2:Y:S04]  /*242f0*/  LDL R0, [R1+0x6d0] ;  /* 0x0006d00001007983 */ /* 0x000ea80000100800 */
[----:B------:R0:W-:Y:S01]  /*24300*/  STL [R1+0x3bc], R24 ;  /* 0x0003bc1801007387 */ /* 0x0001e20000100800 */
[----:B---3--:R-:W-:-:S03]  /*24310*/  IADD3 R2, P2, PT, R16, UR5, RZ ;  /* 0x0000000510027c10 */ /* 0x008fc6000ff5e0ff */
[----:B------:R-:W3:Y:S01]  /*24320*/  LDL R16, [R1+0x6e4] ;  /* 0x0006e40001107983 */ /* 0x000ee20000100800 */
[----:B------:R-:W-:-:S03]  /*24330*/  IADD3.X R7, PT, PT, R8, UR8, RZ, P1, !PT ;  /* 0x0000000808077c10 */ /* 0x000fc60008ffe4ff */
[----:B------:R-:W3:Y:S04]  /*24340*/  LDL R8, [R1+0x6d8] ;  /* 0x0006d80001087983 */ /* 0x000ee80000100800 */
[----:B------:R1:W-:Y:S04]  /*24350*/  STL [R1+0x3b8], R26 ;  /* 0x0003b81a01007387 */ /* 0x0003e80000100800 */
[----:B0-----:R0:W3:Y:S01]  /*24360*/  LDG.E.U8 R24, desc[UR12][R6.64] ;  /* 0x0000000c06187981 */ /* 0x0010e2000c1e1100 */
[----:B-----5:R-:W-:-:S03]  /*24370*/  IADD3.X R3, PT, PT, R13, UR8, RZ, P2, !PT ;  /* 0x000000080d037c10 */ /* 0x020fc600097fe4ff */
[----:B------:R-:W5:Y:S04]  /*24380*/  LDL R13, [R1+0x6ec] ;  /* 0x0006ec00010d7983 */ /* 0x000f680000100800 */
[----:B------:R0:W5:Y:S04]  /*24390*/  LDG.E.U8 R20, desc[UR12][R4.64] ;  /* 0x0000000c04147981 */ /* 0x000168000c1e1100 */
[----:B-1----:R1:W5:Y:S01]  /*243a0*/  LDG.E.U8 R26, desc[UR12][R2.64] ;  /* 0x0000000c021a7981 */ /* 0x002362000c1e1100 */
[----:B0-----:R-:W-:-:S03]  /*243b0*/  IADD3 R6, P2, PT, R12, UR5, RZ ;  /* 0x000000050c067c10 */ /* 0x001fc6000ff5e0ff */
[----:B------:R-:W5:Y:S01]  /*243c0*/  LDL R12, [R1+0x6e0] ;  /* 0x0006e000010c7983 */ /* 0x000f620000100800 */
[----:B------:R-:W-:-:S04]  /*243d0*/  IADD3 R4, P1, PT, R19, UR5, RZ ;  /* 0x0000000513047c10 */ /* 0x000fc8000ff3e0ff */
[----:B------:R-:W-:Y:S01]  /*243e0*/  IADD3.X R5, PT, PT, R18, UR8, RZ, P1, !PT ;  /* 0x0000000812057c10 */ /* 0x000fe20008ffe4ff */
[----:B------:R0:W-:Y:S01]  /*243f0*/  STL [R1+0x3f4], R21 ;  /* 0x0003f41501007387 */ /* 0x0001e20000100800 */
[----:B-1----:R-:W-:-:S03]  /*24400*/  IADD3 R2, P1, PT, R14, UR5, RZ ;  /* 0x000000050e027c10 */ /* 0x002fc6000ff3e0ff */
[----:B------:R-:W5:Y:S04]  /*24410*/  LDL R14, [R1+0x6f4] ;  /* 0x0006f400010e7983 */ /* 0x000f680000100800 */
[----:B0-----:R0:W5:Y:S01]  /*24420*/  LDG.E.U8 R21, desc[UR12][R4.64] ;  /* 0x0000000c04157981 */ /* 0x001162000c1e1100 */
[----:B----4-:R-:W-:-:S03]  /*24430*/  IADD3.X R7, PT, PT, R9, UR8, RZ, P2, !PT ;  /* 0x0000000809077c10 */ /* 0x010fc600097fe4ff */
[----:B------:R-:W4:Y:S04]  /*24440*/  LDL R9, [R1+0x6e8] ;  /* 0x0006e80001097983 */ /* 0x000f280000100800 */
[----:B------:R1:W-:Y:S01]  /*24450*/  STL [R1+0x3f0], R22 ;  /* 0x0003f01601007387 */ /* 0x0003e20000100800 */
[----:B0-----:R-:W-:-:S03]  /*24460*/  IADD3 R4, P2, PT, R17, UR5, RZ ;  /* 0x0000000511047c10 */ /* 0x001fc6000ff5e0ff */
[----:B------:R-:W4:Y:S04]  /*24470*/  LDL R17, [R1+0x6fc] ;  /* 0x0006fc0001117983 */ /* 0x000f280000100800 */
[----:B-1----:R3:W4:Y:S01]  /*24480*/  LDG.E.U8 R22, desc[UR12][R6.64] ;  /* 0x0000000c06167981 */ /* 0x002722000c1e1100 */
[----:B--2---:R-:W-:-:S03]  /*24490*/  IADD3.X R3, PT, PT, R0, UR8, RZ, P1, !PT ;  /* 0x0000000800037c10 */ /* 0x004fc60008ffe4ff */
[----:B------:R-:W2:Y:S04]  /*244a0*/  LDL R0, [R1+0x6f0] ;  /* 0x0006f00001007983 */ /* 0x000ea80000100800 */
[----:B------:R0:W-:Y:S01]  /*244b0*/  STL [R1+0x3ec], R25 ;  /* 0x0003ec1901007387 */ /* 0x0001e20000100800 */
[----:B---3--:R-:W-:-:S03]  /*244c0*/  IADD3 R6, P1, PT, R16, UR5, RZ ;  /* 0x0000000510067c10 */ /* 0x008fc6000ff3e0ff */
[----:B------:R-:W3:Y:S01]  /*244d0*/  LDL R19, [R1+0x704] ;  /* 0x0007040001137983 */ /* 0x000ee20000100800 */
[----:B------:R-:W-:-:S03]  /*244e0*/  IADD3.X R5, PT, PT, R8, UR8, RZ, P2, !PT ;  /* 0x0000000808057c10 */ /* 0x000fc600097fe4ff */
[----:B------:R-:W3:Y:S04]  /*244f0*/  LDL R8, [R1+0x6f8] ;  /* 0x0006f80001087983 */ /* 0x000ee80000100800 */
[----:B0-----:R5:W3:Y:S04]  /*24500*/  LDG.E.U8 R25, desc[UR12][R2.64] ;  /* 0x0000000c02197981 */ /* 0x001ae8000c1e1100 */
[----:B------:R0:W-:Y:S04]  /*24510*/  STL [R1+0x3e8], R23 ;  /* 0x0003e81701007387 */ /* 0x0001e80000100800 */
[----:B------:R-:W3:Y:S01]  /*24520*/  LDL R18, [R1+0x700] ;  /* 0x0007000001127983 */ /* 0x000ee20000100800 */
[----:B-----5:R-:W-:-:S03]  /*24530*/  IADD3 R2, P2, PT, R13, UR5, RZ ;  /* 0x000000050d027c10 */ /* 0x020fc6000ff5e0ff */
[----:B------:R-:W5:Y:S04]  /*24540*/  LDL R13, [R1+0x70c] ;  /* 0x00070c00010d7983 */ /* 0x000f680000100800 */
[----:B------:R1:W-:Y:S04]  /*24550*/  STL [R1+0x3e4], R20 ;  /* 0x0003e41401007387 */ /* 0x0003e80000100800 */
[----:B0-----:R0:W5:Y:S01]  /*24560*/  LDG.E.U8 R23, desc[UR12][R4.64] ;  /* 0x0000000c04177981 */ /* 0x001162000c1e1100 */
[----:B------:R-:W-:-:S03]  /*24570*/  IADD3.X R7, PT, PT, R12, UR8, RZ, P1, !PT ;  /* 0x000000080c077c10 */ /* 0x000fc60008ffe4ff */
[----:B------:R-:W5:Y:S04]  /*24580*/  LDL R12, [R1+0x714] ;  /* 0x00071400010c7983 */ /* 0x000f680000100800 */
[----:B-1----:R1:W5:Y:S01]  /*24590*/  LDG.E.U8 R20, desc[UR12][R6.64] ;  /* 0x0000000c06147981 */ /* 0x002362000c1e1100 */
[----:B0-----:R-:W-:-:S03]  /*245a0*/  IADD3 R4, P1, PT, R14, UR5, RZ ;  /* 0x000000050e047c10 */ /* 0x001fc6000ff3e0ff */
[----:B------:R-:W5:Y:S04]  /*245b0*/  LDL R14, [R1+0x708] ;  /* 0x00070800010e7983 */ /* 0x000f680000100800 */
[----:B------:R0:W-:Y:S01]  /*245c0*/  STL [R1+0x3e0], R24 ;  /* 0x0003e01801007387 */ /* 0x0001e20000100800 */
[----:B----4-:R-:W-:-:S03]  /*245d0*/  IADD3.X R3, PT, PT, R9, UR8, RZ, P2, !PT ;  /* 0x0000000809037c10 */ /* 0x010fc600097fe4ff */
[----:B------:R-:W4:Y:S04]  /*245e0*/  LDL R16, [R1+0x71c] ;  /* 0x00071c0001107983 */ /* 0x000f280000100800 */
[----:B------:R-:W4:Y:S01]  /*245f0*/  LDL R9, [R1+0x710] ;  /* 0x0007100001097983 */ /* 0x000f220000100800 */
[----:B-1----:R-:W-:-:S03]  /*24600*/  IADD3 R6, P2, PT, R17, UR5, RZ ;  /* 0x0000000511067c10 */ /* 0x002fc6000ff5e0ff */
[----:B------:R1:W-:Y:S04]  /*24610*/  STL [R1+0x39c], R26 ;  /* 0x00039c1a01007387 */ /* 0x0003e80000100800 */
[----:B------:R-:W4:Y:S04]  /*24620*/  LDL R17, [R1+0x724] ;  /* 0x0007240001117983 */ /* 0x000f280000100800 */
[----:B0-----:R3:W4:Y:S01]  /*24630*/  LDG.E.U8 R24, desc[UR12][R2.64] ;  /* 0x0000000c02187981 */ /* 0x001722000c1e1100 */
[----:B--2---:R-:W-:-:S03]  /*24640*/  IADD3.X R5, PT, PT, R0, UR8, RZ, P1, !PT ;  /* 0x0000000800057c10 */ /* 0x004fc60008ffe4ff */
[----:B------:R-:W2:Y:S04]  /*24650*/  LDL R0, [R1+0x718] ;  /* 0x0007180001007983 */ /* 0x000ea80000100800 */
[----:B------:R0:W-:Y:S01]  /*24660*/  STL [R1+0x398], R21 ;  /* 0x0003981501007387 */ /* 0x0001e20000100800 */
[----:B---3--:R-:W-:-:S03]  /*24670*/  IADD3 R2, P1, PT, R19, UR5, RZ ;  /* 0x0000000513027c10 */ /* 0x008fc6000ff3e0ff */
[----:B-1----:R5:W3:Y:S01]  /*24680*/  LDG.E.U8 R26, desc[UR12][R4.64] ;  /* 0x0000000c041a7981 */ /* 0x002ae2000c1e1100 */
[----:B------:R-:W-:-:S03]  /*24690*/  IADD3.X R7, PT, PT, R8, UR8, RZ, P2, !PT ;  /* 0x0000000808077c10 */ /* 0x000fc600097fe4ff */
[----:B------:R-:W3:Y:S04]  /*246a0*/  LDL R8, [R1+0x72c] ;  /* 0x00072c0001087983 */ /* 0x000ee80000100800 */
[----:B0-----:R0:W3:Y:S01]  /*246b0*/  LDG.E.U8 R21, desc[UR12][R6.64] ;  /* 0x0000000c06157981 */ /* 0x0010e2000c1e1100 */
[----:B------:R-:W-:Y:S02]  /*246c0*/  IADD3.X R3, PT, PT, R18, UR8, RZ, P1, !PT ;  /* 0x0000000812037c10 */ /* 0x000fe40008ffe4ff */
[----:B-----5:R-:W-:Y:S02]  /*246d0*/  IADD3 R4, P2, PT, R13, UR5, RZ ;  /* 0x000000050d047c10 */ /* 0x020fe4000ff5e0ff */
[----:B------:R-:W5:Y:S04]  /*246e0*/  LDL R13, [R1+0x720] ;  /* 0x00072000010d7983 */ /* 0x000f680000100800 */
[----:B------:R1:W-:Y:S01]  /*246f0*/  STL [R1+0x3d4], R22 ;  /* 0x0003d41601007387 */ /* 0x0003e20000100800 */
[----:B0-----:R-:W-:-:S03]  /*24700*/  IADD3 R6, P1, PT, R12, UR5, RZ ;  /* 0x000000050c067c10 */ /* 0x001fc6000ff3e0ff */
[----:B------:R-:W5:Y:S04]  /*24710*/  LDL R12, [R1+0x734] ;  /* 0x00073400010c7983 */ /* 0x000f680000100800 */
[----:B-1----:R4:W5:Y:S01]  /*24720*/  LDG.E.U8 R22, desc[UR12][R2.64] ;  /* 0x0000000c02167981 */ /* 0x002962000c1e1100 */
[----:B------:R-:W-:-:S03]  /*24730*/  IADD3.X R5, PT, PT, R14, UR8, RZ, P2, !PT ;  /* 0x000000080e057c10 */ /* 0x000fc600097fe4ff */
[----:B------:R-:W5:Y:S04]  /*24740*/  LDL R14, [R1+0x728] ;  /* 0x00072800010e7983 */ /* 0x000f680000100800 */
[----:B------:R0:W-:Y:S01]  /*24750*/  STL [R1+0x3d0], R25 ;  /* 0x0003d01901007387 */ /* 0x0001e20000100800 */
[----:B----4-:R-:W-:-:S03]  /*24760*/  IADD3 R2, P2, PT, R16, UR5, RZ ;  /* 0x0000000510027c10 */ /* 0x010fc6000ff5e0ff */
[----:B------:R-:W4:Y:S01]  /*24770*/  LDL R16, [R1+0x73c] ;  /* 0x00073c0001107983 */ /* 0x000f220000100800 */
[----:B------:R-:W-:-:S03]  /*24780*/  IADD3.X R7, PT, PT, R9, UR8, RZ, P1, !PT ;  /* 0x0000000809077c10 */ /* 0x000fc60008ffe4ff */
[----:B------:R-:W4:Y:S04]  /*24790*/  LDL R9, [R1+0x730] ;  /* 0x0007300001097983 */ /* 0x000f280000100800 */
[----:B------:R1:W-:Y:S04]  /*247a0*/  STL [R1+0x3cc], R23 ;  /* 0x0003cc1701007387 */ /* 0x0003e80000100800 */
[----:B0-----:R0:W4:Y:S04]  /*247b0*/  LDG.E.U8 R25, desc[UR12][R4.64] ;  /* 0x0000000c04197981 */ /* 0x001128000c1e1100 */
[----:B------:R-:W4:Y:S04]  /*247c0*/  LDL R19, [R1+0x744] ;  /* 0x0007440001137983 */ /* 0x000f280000100800 */
[----:B-1----:R3:W4:Y:S01]  /*247d0*/  LDG.E.U8 R23, desc[UR12][R6.64] ;  /* 0x0000000c06177981 */ /* 0x002722000c1e1100 */
[----:B0-----:R-:W-:-:S02]  /*247e0*/  IADD3 R4, P1, PT, R17, UR5, RZ ;  /* 0x0000000511047c10 */ /* 0x001fc4000ff3e0ff */
[----:B--2---:R-:W-:Y:S02]  /*247f0*/  IADD3.X R3, PT, PT, R0, UR8, RZ, P2, !PT ;  /* 0x0000000800037c10 */ /* 0x004fe400097fe4ff */
[----:B------:R-:W2:Y:S04]  /*24800*/  LDL R0, [R1+0x738] ;  /* 0x0007380001007983 */ /* 0x000ea80000100800 */
[----:B------:R0:W-:Y:S04]  /*24810*/  STL [R1+0x3c8], R20 ;  /* 0x0003c81401007387 */ /* 0x0001e80000100800 */
[----:B------:R-:W2:Y:S01]  /*24820*/  LDL R18, [R1+0x740] ;  /* 0x0007400001127983 */ /* 0x000ea20000100800 */
[----:B---3--:R-:W-:-:S03]  /*24830*/  IADD3 R6, P2, PT, R8, UR5, RZ ;  /* 0x0000000508067c10 */ /* 0x008fc6000ff5e0ff */
[----:B------:R-:W3:Y:S04]  /*24840*/  LDL R8, [R1+0x74c] ;  /* 0x00074c0001087983 */ /* 0x000ee80000100800 */
[----:B------:R1:W-:Y:S04]  /*24850*/  STL [R1+0x3c4], R24 ;  /* 0x0003c41801007387 */ /* 0x0003e80000100800 */
[----:B0-----:R0:W3:Y:S01]  /*24860*/  LDG.E.U8 R20, desc[UR12][R2.64] ;  /* 0x0000000c02147981 */ /* 0x0010e2000c1e1100 */
[----:B-----5:R-:W-:-:S03]  /*24870*/  IADD3.X R5, PT, PT, R13, UR8, RZ, P1, !PT ;  /* 0x000000080d057c10 */ /* 0x020fc60008ffe4ff */
[----:B------:R-:W5:Y:S04]  /*24880*/  LDL R13, [R1+0x754] ;  /* 0x00075400010d7983 */ /* 0x000f680000100800 */
[----:B-1----:R4:W5:Y:S01]  /*24890*/  LDG.E.U8 R24, desc[UR12][R4.64] ;  /* 0x0000000c04187981 */ /* 0x002962000c1e1100 */
[----:B0-----:R-:W-:-:S03]  /*248a0*/  IADD3 R2, P1, PT, R12, UR5, RZ ;  /* 0x000000050c027c10 */ /* 0x001fc6000ff3e0ff */
[----:B------:R-:W5:Y:S04]  /*248b0*/  LDL R12, [R1+0x748] ;  /* 0x00074800010c7983 */ /* 0x000f680000100800 */
[----:B------:R0:W-:Y:S04]  /*248c0*/  STL [R1+0x3c0], R26 ;  /* 0x0003c01a01007387 */ /* 0x0001e80000100800 */
[----:B------:R-:W5:Y:S01]  /*248d0*/  LDL R17, [R1+0x75c] ;  /* 0x00075c0001117983 */ /* 0x000f620000100800 */
[----:B------:R-:W-:-:S03]  /*248e0*/  IADD3.X R7, PT, PT, R14, UR8, RZ, P2, !PT ;  /* 0x000000080e077c10 */ /* 0x000fc600097fe4ff */
[----:B------:R-:W5:Y:S04]  /*248f0*/  LDL R14, [R1+0x750] ;  /* 0x00075000010e7983 */ /* 0x000f680000100800 */
[----:B------:R1:W-:Y:S01]  /*24900*/  STL [R1+0x37c], R21 ;  /* 0x00037c1501007387 */ /* 0x0003e20000100800 */
[----:B----4-:R-:W-:-:S03]  /*24910*/  IADD3 R4, P2, PT, R16, UR5, RZ ;  /* 0x0000000510047c10 */ /* 0x010fc6000ff5e0ff */
[----:B------:R-:W4:Y:S01]  /*24920*/  LDL R16, [R1+0x764] ;  /* 0x0007640001107983 */ /* 0x000f220000100800 */
[----:B------:R-:W-:-:S03]  /*24930*/  IADD3.X R3, PT, PT, R9, UR8, RZ, P1, !PT ;  /* 0x0000000809037c10 */ /* 0x000fc60008ffe4ff */
[----:B------:R-:W4:Y:S04]  /*24940*/  LDL R9, [R1+0x758] ;  /* 0x0007580001097983 */ /* 0x000f280000100800 */
[----:B0-----:R0:W4:Y:S04]  /*24950*/  LDG.E.U8 R26, desc[UR12][R6.64] ;  /* 0x0000000c061a7981 */ /* 0x001128000c1e1100 */
[----:B------:R2:W-:Y:S04]  /*24960*/  STL [R1+0x378], R22 ;  /* 0x0003781601007387 */ /* 0x0005e80000100800 */
[----:B-1----:R3:W4:Y:S01]  /*24970*/  LDG.E.U8 R21, desc[UR12][R2.64] ;  /* 0x0000000c02157981 */ /* 0x002722000c1e1100 */
[----:B0-----:R-:W-:-:S02]  /*24980*/  IADD3 R6, P1, PT, R19, UR5, RZ ;  /* 0x0000000513067c10 */ /* 0x001fc4000ff3e0ff */
[----:B--2---:R-:W-:Y:S02]  /*24990*/  IADD3.X R5, PT, PT, R0, UR8, RZ, P2, !PT ;  /* 0x0000000800057c10 */ /* 0x004fe400097fe4ff */
[----:B------:R-:W2:Y:S04]  /*249a0*/  LDL R0, [R1+0x76c] ;  /* 0x00076c0001007983 */ /* 0x000ea80000100800 */
[----:B------:R5:W2:Y:S01]  /*249b0*/  LDG.E.U8 R22, desc[UR12][R4.64] ;  /* 0x0000000c04167981 */ /* 0x000aa2000c1e1100 */
[----:B------:R-:W-:Y:S02]  /*249c0*/  IADD3.X R7, PT, PT, R18, UR8, RZ, P1, !PT ;  /* 0x0000000812077c10 */ /* 0x000fe40008ffe4ff */
[----:B---3--:R-:W-:Y:S02]  /*249d0*/  IADD3 R2, P2, PT, R8, UR5, RZ ;  /* 0x0000000508027c10 */ /* 0x008fe4000ff5e0ff */
[----:B------:R-:W3:Y:S04]  /*249e0*/  LDL R8, [R1+0x760] ;  /* 0x0007600001087983 */ /* 0x000ee80000100800 */
[----:B------:R0:W-:Y:S01]  /*249f0*/  STL [R1+0x3b4], R25 ;  /* 0x0003b41901007387 */ /* 0x0001e20000100800 */
[----:B-----5:R-:W-:-:S03]  /*24a00*/  IADD3 R4, P1, PT, R13, UR5, RZ ;  /* 0x000000050d047c10 */ /* 0x020fc6000ff3e0ff */
[----:B0-----:R0:W5:Y:S04]  /*24a10*/  LDG.E.U8 R25, desc[UR12][R6.64] ;  /* 0x0000000c06197981 */ /* 0x001168000c1e1100 */
[----:B------:R-:W5:Y:S01]  /*24a20*/  LDL R13, [R1+0x774] ;  /* 0x00077400010d7983 */ /* 0x000f620000100800 */
[----:B------:R-:W-:-:S03]  /*24a30*/  IADD3.X R3, PT, PT, R12, UR8, RZ, P2, !PT ;  /* 0x000000080c037c10 */ /* 0x000fc600097fe4ff */
[----:B------:R-:W5:Y:S04]  /*24a40*/  LDL R12, [R1+0x768] ;  /* 0x00076800010c7983 */ /* 0x000f680000100800 */
[----:B------:R1:W-:Y:S01]  /*24a50*/  STL [R1+0x3b0], R23 ;  /* 0x0003b01701007387 */ /* 0x0003e20000100800 */
[----:B0-----:R-:W-:-:S03]  /*24a60*/  IADD3 R6, P2, PT, R17, UR5, RZ ;  /* 0x0000000511067c10 */ /* 0x001fc6000ff5e0ff */
[----:B------:R-:W5:Y:S01]  /*24a70*/  LDL R17, [R1+0x77c] ;  /* 0x00077c0001117983 */ /* 0x000f620000100800 */
[----:B------:R-:W-:-:S03]  /*24a80*/  IADD3.X R5, PT, PT, R14, UR8, RZ, P1, !PT ;  /* 0x000000080e057c10 */ /* 0x000fc60008ffe4ff */
[----:B-1----:R0:W5:Y:S04]  /*24a90*/  LDG.E.U8 R23, desc[UR12][R2.64] ;  /* 0x0000000c02177981 */ /* 0x002168000c1e1100 */
[----:B------:R-:W5:Y:S04]  /*24aa0*/  LDL R14, [R1+0x770] ;  /* 0x00077000010e7983 */ /* 0x000f680000100800 */
[----:B------:R1:W-:Y:S01]  /*24ab0*/  STL [R1+0x3ac], R20 ;  /* 0x0003ac1401007387 */ /* 0x0003e20000100800 */
[----:B----4-:R-:W-:-:S03]  /*24ac0*/  IADD3.X R7, PT, PT, R9, UR8, RZ, P2, !PT ;  /* 0x0000000809077c10 */ /* 0x010fc600097fe4ff */
[----:B------:R-:W4:Y:S01]  /*24ad0*/  LDL R19, [R1+0x784] ;  /* 0x0007840001137983 */ /* 0x000f220000100800 */
[----:B0-----:R-:W-:-:S03]  /*24ae0*/  IADD3 R2, P1, PT, R16, UR5, RZ ;  /* 0x0000000510027c10 */ /* 0x001fc6000ff3e0ff */
[----:B------:R-:W4:Y:S04]  /*24af0*/  LDL R9, [R1+0x778] ;  /* 0x0007780001097983 */ /* 0x000f280000100800 */
[----:B-1----:R2:W4:Y:S04]  /*24b00*/  LDG.E.U8 R20, desc[UR12][R4.64] ;  /* 0x0000000c04147981 */ /* 0x002528000c1e1100 */
[----:B------:R0:W-:Y:S04]  /*24b10*/  STL [R1+0x3a8], R24 ;  /* 0x0003a81801007387 */ /* 0x0001e80000100800 */
[----:B------:R-:W4:Y:S04]  /*24b20*/  LDL R18, [R1+0x780] ;  /* 0x0007800001127983 */ /* 0x000f280000100800 */
[----:B0-----:R5:W4:Y:S01]  /*24b30*/  LDG.E.U8 R24, desc[UR12][R6.64] ;  /* 0x0000000c06187981 */ /* 0x001b22000c1e1100 */
[----:B--2---:R-:W-:-:S03]  /*24b40*/  IADD3 R4, P2, PT, R0, UR5, RZ ;  /* 0x0000000500047c10 */ /* 0x004fc6000ff5e0ff */
[----:B------:R-:W2:Y:S04]  /*24b50*/  LDL R0, [R1+0x78c] ;  /* 0x00078c0001007983 */ /* 0x000ea80000100800 */
[----:B------:R0:W-:Y:S01]  /*24b60*/  STL [R1+0x3a4], R26 ;  /* 0x0003a41a01007387 */ /* 0x0001e20000100800 */
[----:B---3--:R-:W-:-:S03]  /*24b70*/  IADD3.X R3, PT, PT, R8, UR8, RZ, P1, !PT ;  /* 0x0000000808037c10 */ /* 0x008fc60008ffe4ff */
[----:B------:R-:W3:Y:S04]  /*24b80*/  LDL R8, [R1+0x794] ;  /* 0x0007940001087983 */ /* 0x000ee80000100800 */
[----:B0-----:R0:W3:Y:S01]  /*24b90*/  LDG.E.U8 R26, desc[UR12][R2.64] ;  /* 0x0000000c021a7981 */ /* 0x0010e2000c1e1100 */
[----:B-----5:R-:W-:-:S03]  /*24ba0*/  IADD3 R6, P1, PT, R13, UR5, RZ ;  /* 0x000000050d067c10 */ /* 0x020fc6000ff3e0ff */
[----:B------:R-:W5:Y:S04]  /*24bb0*/  LDL R13, [R1+0x788] ;  /* 0x00078800010d7983 */ /* 0x000f680000100800 */
[----:B------:R1:W-:Y:S01]  /*24bc0*/  STL [R1+0x3a0], R21 ;  /* 0x0003a01501007387 */ /* 0x0003e20000100800 */
[----:B------:R-:W-:-:S03]  /*24bd0*/  IADD3.X R5, PT, PT, R12, UR8, RZ, P2, !PT ;  /* 0x000000080c057c10 */ /* 0x000fc600097fe4ff */
[----:B------:R-:W5:Y:S04]  /*24be0*/  LDL R16, [R1+0x79c] ;  /* 0x00079c0001107983 */ /* 0x000f680000100800 */
[----:B------:R-:W5:Y:S01]  /*24bf0*/  LDL R12, [R1+0x790] ;  /* 0x00079000010c7983 */ /* 0x000f620000100800 */
[----:B0-----:R-:W-:-:S03]  /*24c00*/  IADD3 R2, P2, PT, R17, UR5, RZ ;  /* 0x0000000511027c10 */ /* 0x001fc6000ff5e0ff */
[----:B------:R0:W-:Y:S04]  /*24c10*/  STL [R1+0x330], R22 ;  /* 0x0003301601007387 */ /* 0x0001e80000100800 */
[----:B------:R-:W5:Y:S04]  /*24c20*/  LDL R17, [R1+0x7a4] ;  /* 0x0007a40001117983 */ /* 0x000f680000100800 */
[----:B-1----:R4:W5:Y:S01]  /*24c30*/  LDG.E.U8 R21, desc[UR12][R4.64] ;  /* 0x0000000c04157981 */ /* 0x002962000c1e1100 */
[----:B------:R-:W-:-:S03]  /*24c40*/  IADD3.X R7, PT, PT, R14, UR8, RZ, P1, !PT ;  /* 0x000000080e077c10 */ /* 0x000fc60008ffe4ff */
[----:B------:R-:W5:Y:S04]  /*24c50*/  LDL R14, [R1+0x798] ;  /* 0x00079800010e7983 */ /* 0x000f680000100800 */
[----:B------:R1:W-:Y:S01]  /*24c60*/  STL [R1+0x32c], R25 ;  /* 0x00032c1901007387 */ /* 0x0003e20000100800 */
[----:B----4-:R-:W-:-:S03]  /*24c70*/  IADD3 R4, P1, PT, R19, UR5, RZ ;  /* 0x0000000513047c10 */ /* 0x010fc6000ff3e0ff */
[----:B0-----:R2:W4:Y:S01]  /*24c80*/  LDG.E.U8 R22, desc[UR12][R6.64] ;  /* 0x0000000c06167981 */ /* 0x001522000c1e1100 */
[----:B------:R-:W-:-:S03]  /*24c90*/  IADD3.X R3, PT, PT, R9, UR8, RZ, P2, !PT ;  /* 0x0000000809037c10 */ /* 0x000fc600097fe4ff */
[----:B------:R-:W4:Y:S04]  /*24ca0*/  LDL R9, [R1+0x7ac] ;  /* 0x0007ac0001097983 */ /* 0x000f280000100800 */
[----:B-1----:R3:W4:Y:S01]  /*24cb0*/  LDG.E.U8 R25, desc[UR12][R2.64] ;  /* 0x0000000c02197981 */ /* 0x002722000c1e1100 */
[----:B------:R-:W-:Y:S02]  /*24cc0*/  IADD3.X R5, PT, PT, R18, UR8, RZ, P1, !PT ;  /* 0x0000000812057c10 */ /* 0x000fe40008ffe4ff */
[----:B--2---:R-:W-:Y:S02]  /*24cd0*/  IADD3 R6, P2, PT, R0, UR5, RZ ;  /* 0x0000000500067c10 */ /* 0x004fe4000ff5e0ff */
[----:B------:R-:W2:Y:S04]  /*24ce0*/  LDL R0, [R1+0x7a0] ;  /* 0x0007a00001007983 */ /* 0x000ea80000100800 */
[----:B------:R0:W-:Y:S01]  /*24cf0*/  STL [R1+0x394], R23 ;  /* 0x0003941701007387 */ /* 0x0001e20000100800 */
[----:B---3--:R-:W-:-:S03]  /*24d00*/  IADD3 R2, P1, PT, R8, UR5, RZ ;  /* 0x0000000508027c10 */ /* 0x008fc6000ff3e0ff */
[----:B------:R-:W3:Y:S04]  /*24d10*/  LDL R8, [R1+0x7b4] ;  /* 0x0007b40001087983 */ /* 0x000ee80000100800 */
[----:B0-----:R0:W3:Y:S01]  /*24d20*/  LDG.E.U8 R23, desc[UR12][R4.64] ;  /* 0x0000000c04177981 */ /* 0x0010e2000c1e1100 */
[----:B-----5:R-:W-:-:S03]  /*24d30*/  IADD3.X R7, PT, PT, R13, UR8, RZ, P2, !PT ;  /* 0x000000080d077c10 */ /* 0x020fc600097fe4ff */
[----:B------:R-:W5:Y:S04]  /*24d40*/  LDL R13, [R1+0x7a8] ;  /* 0x0007a800010d7983 */ /* 0x000f680000100800 */
[----:B------:R1:W-:Y:S01]  /*24d50*/  STL [R1+0x390], R20 ;  /* 0x0003901401007387 */ /* 0x0003e20000100800 */
[----:B------:R-:W-:-:S03]  /*24d60*/  IADD3.X R3, PT, PT, R12, UR8, RZ, P1, !PT ;  /* 0x000000080c037c10 */ /* 0x000fc60008ffe4ff */
[----:B------:R-:W5:Y:S01]  /*24d70*/  LDL R12, [R1+0x7b0] ;  /* 0x0007b000010c7983 */ /* 0x000f620000100800 */
[----:B0-----:R-:W-:-:S03]  /*24d80*/  IADD3 R4, P2, PT, R16, UR5, RZ ;  /* 0x0000000510047c10 */ /* 0x001fc6000ff5e0ff */
[----:B------:R-:W5:Y:S04]  /*24d90*/  LDL R16, [R1+0x7bc] ;  /* 0x0007bc0001107983 */ /* 0x000f680000100800 */
[----:B------:R0:W-:Y:S04]  /*24da0*/  STL [R1+0x38c], R24 ;  /* 0x00038c1801007387 */ /* 0x0001e80000100800 */
[----:B-1----:R1:W5:Y:S01]  /*24db0*/  LDG.E.U8 R20, desc[UR12][R6.64] ;  /* 0x0000000c06147981 */ /* 0x002362000c1e1100 */
[----:B------:R-:W-:-:S03]  /*24dc0*/  IADD3.X R5, PT, PT, R14, UR8, RZ, P2, !PT ;  /* 0x000000080e057c10 */ /* 0x000fc600097fe4ff */
[----:B------:R-:W5:Y:S04]  /*24dd0*/  LDL R19, [R1+0x7c4] ;  /* 0x0007c40001137983 */ /* 0x000f680000100800 */
[----:B------:R-:W5:Y:S01]  /*24de0*/  LDL R14, [R1+0x7b8] ;  /* 0x0007b800010e7983 */ /* 0x000f620000100800 */
[----:B-1----:R-:W-:-:S03]  /*24df0*/  IADD3 R6, P1, PT, R17, UR5, RZ ;  /* 0x0000000511067c10 */ /* 0x002fc6000ff3e0ff */
[----:B0-----:R4:W5:Y:S04]  /*24e00*/  LDG.E.U8 R24, desc[UR12][R2.64] ;  /* 0x0000000c02187981 */ /* 0x001968000c1e1100 */
[----:B------:R0:W-:Y:S04]  /*24e10*/  STL [R1+0x388], R26 ;  /* 0x0003881a01007387 */ /* 0x0001e80000100800 */
[----:B------:R-:W5:Y:S01]  /*24e20*/  LDL R18, [R1+0x7c0] ;  /* 0x0007c00001127983 */ /* 0x000f620000100800 */
[----:B----4-:R-:W-:-:S03]  /*24e30*/  IADD3 R2, P2, PT, R9, UR5, RZ ;  /* 0x0000000509027c10 */ /* 0x010fc6000ff5e0ff */
[----:B------:R-:W4:Y:S04]  /*24e40*/  LDL R9, [R1+0x7cc] ;  /* 0x0007cc0001097983 */ /* 0x000f280000100800 */
[----:B------:R1:W-:Y:S04]  /*24e50*/  STL [R1+0x384], R21 ;  /* 0x0003841501007387 */ /* 0x0003e80000100800 */
[----:B0-----:R3:W4:Y:S01]  /*24e60*/  LDG.E.U8 R26, desc[UR12][R4.64] ;  /* 0x0000000c041a7981 */ /* 0x001722000c1e1100 */
[----:B--2---:R-:W-:-:S03]  /*24e70*/  IADD3.X R7, PT, PT, R0, UR8, RZ, P1, !PT ;  /* 0x0000000800077c10 */ /* 0x004fc60008ffe4ff */
[----:B------:R-:W2:Y:S04]  /*24e80*/  LDL R0, [R1+0x7d4] ;  /* 0x0007d40001007983 */ /* 0x000ea80000100800 */
[----:B-1----:R0:W2:Y:S01]  /*24e90*/  LDG.E.U8 R21, desc[UR12][R6.64] ;  /* 0x0000000c06157981 */ /* 0x0020a2000c1e1100 */
[----:B---3--:R-:W-:-:S03]  /*24ea0*/  IADD3 R4, P1, PT, R8, UR5, RZ ;  /* 0x0000000508047c10 */ /* 0x008fc6000ff3e0ff */
[----:B------:R-:W3:Y:S04]  /*24eb0*/  LDL R8, [R1+0x7c8] ;  /* 0x0007c80001087983 */ /* 0x000ee80000100800 */
[----:B------:R1:W-:Y:S04]  /*24ec0*/  STL [R1+0x380], R22 ;  /* 0x0003801601007387 */ /* 0x0003e80000100800 */
[----:B------:R-:W3:Y:S01]  /*24ed0*/  LDL R17, [R1+0x7dc] ;  /* 0x0007dc0001117983 */ /* 0x000ee20000100800 */
[----:B-----5:R-:W-:-:S03]  /*24ee0*/  IADD3.X R3, PT, PT, R13, UR8, RZ, P2, !PT ;  /* 0x000000080d037c10 */ /* 0x020fc600097fe4ff */
[----:B------:R-:W5:Y:S04]  /*24ef0*/  LDL R13, [R1+0x7d0] ;  /* 0x0007d000010d7983 */ /* 0x000f680000100800 */
[----:B------:R0:W-:Y:S04]  /*24f00*/  STL [R1+0x310], R25 ;  /* 0x0003101901007387 */ /* 0x0001e80000100800 */
[----:B-1----:R1:W5:Y:S01]  /*24f10*/  LDG.E.U8 R22, desc[UR12][R2.64] ;  /* 0x0000000c02167981 */ /* 0x002362000c1e1100 */
[----:B------:R-:W-:-:S03]  /*24f20*/  IADD3.X R5, PT, PT, R12, UR8, RZ, P1, !PT ;  /* 0x000000080c057c10 */ /* 0x000fc60008ffe4ff */
[----:B------:R-:W5:Y:S01]  /*24f30*/  LDL R12, [R1+0x7d8] ;  /* 0x0007d800010c7983 */ /* 0x000f620000100800 */
[----:B0-----:R-:W-:-:S03]  /*24f40*/  IADD3 R6, P2, PT, R16, UR5, RZ ;  /* 0x0000000510067c10 */ /* 0x001fc6000ff5e0ff */
[----:B------:R-:W5:Y:S04]  /*24f50*/  LDL R16, [R1+0x7e4] ;  /* 0x0007e40001107983 */ /* 0x000f680000100800 */
[----:B------:R0:W-:Y:S04]  /*24f60*/  STL [R1+0x30c], R23 ;  /* 0x00030c1701007387 */ /* 0x0001e80000100800 */
[----:B------:R4:W5:Y:S01]  /*24f70*/  LDG.E.U8 R25, desc[UR12][R4.64] ;  /* 0x0000000c04197981 */ /* 0x000962000c1e1100 */
[----:B-1----:R-:W-:Y:S02]  /*24f80*/  IADD3 R2, P1, PT, R19, UR5, RZ ;  /* 0x0000000513027c10 */ /* 0x002fe4000ff3e0ff */
[----:B------:R-:W-:-:S02]  /*24f90*/  IADD3.X R7, PT, PT, R14, UR8, RZ, P2, !PT ;  /* 0x000000080e077c10 */ /* 0x000fc400097fe4ff */
[----:B------:R-:W5:Y:S04]  /*24fa0*/  LDL R14, [R1+0x7ec] ;  /* 0x0007ec00010e7983 */ /* 0x000f680000100800 */
[----:B0-----:R2:W5:Y:S01]  /*24fb0*/  LDG.E.U8 R23, desc[UR12][R6.64] ;  /* 0x0000000c06177981 */ /* 0x001562000c1e1100 */
[----:B------:R-:W-:Y:S02]  /*24fc0*/  IADD3.X R3, PT, PT, R18, UR8, RZ, P1, !PT ;  /* 0x0000000812037c10 */ /* 0x000fe40008ffe4ff */
[----:B----4-:R-:W-:Y:S02]  /*24fd0*/  IADD3 R4, P2, PT, R9, UR5, RZ ;  /* 0x0000000509047c10 */ /* 0x010fe4000ff5e0ff */
        /* <DEDUP_REMOVED lines=9> */
[----:B------:R-:W3:Y:S04]  /*25070*/  LDL R17, [R1+0x7fc] ;  /* 0x0007fc0001117983 */ /* 0x000ee80000100800 */
[----:B-1----:R0:W3:Y:S01]  /*25080*/  LDG.E.U8 R24, desc[UR12][R4.64] ;  /* 0x0000000c04187981 */ /* 0x0020e2000c1e1100 */
[----:B-----5:R-:W-:-:S03]  /*25090*/  IADD3.X R7, PT, PT, R13, UR8, RZ, P1, !PT ;  /* 0x000000080d077c10 */ /* 0x020fc60008ffe4ff */
[----:B------:R-:W5:Y:S04]  /*250a0*/  LDL R13, [R1+0x7f0] ;  /* 0x0007f000010d7983 */ /* 0x000f680000100800 */
[----:B------:R1:W-:Y:S04]  /*250b0*/  STL [R1+0x35c], R26 ;  /* 0x00035c1a01007387 */ /* 0x0003e80000100800 */
[----:B------:R-:W5:Y:S01]  /*250c0*/  LDL R19, [R1+0x804] ;  /* 0x0008040001137983 */ /* 0x000f620000100800 */
[----:B------:R-:W-:-:S03]  /*250d0*/  IADD3.X R3, PT, PT, R12, UR8, RZ, P2, !PT ;  /* 0x000000080c037c10 */ /* 0x000fc600097fe4ff */
[----:B------:R-:W5:Y:S01]  /*250e0*/  LDL R12, [R1+0x7f8] ;  /* 0x0007f800010c7983 */ /* 0x000f620000100800 */
[----:B0-----:R-:W-:-:S03]  /*250f0*/  IADD3 R4, P1, PT, R16, UR5, RZ ;  /* 0x0000000510047c10 */ /* 0x001fc6000ff3e0ff */
[----:B-1----:R0:W5:Y:S04]  /*25100*/  LDG.E.U8 R26, desc[UR12][R6.64] ;  /* 0x0000000c061a7981 */ /* 0x002168000c1e1100 */
[----:B------:R1:W-:Y:S04]  /*25110*/  STL [R1+0x33c], R21 ;  /* 0x00033c1501007387 */ /* 0x0003e80000100800 */
[----:B------:R-:W5:Y:S01]  /*25120*/  LDL R18, [R1+0x800] ;  /* 0x0008000001127983 */ /* 0x000f620000100800 */
[----:B0-----:R-:W-:-:S03]  /*25130*/  IADD3 R6, P2, PT, R14, UR5, RZ ;  /* 0x000000050e067c10 */ /* 0x001fc6000ff5e0ff */
[----:B-1----:R2:W5:Y:S04]  /*25140*/  LDG.E.U8 R21, desc[UR12][R2.64] ;  /* 0x0000000c02157981 */ /* 0x002568000c1e1100 */
[----:B------:R-:W5:Y:S04]  /*25150*/  LDL R14, [R1+0x80c] ;  /* 0x00080c00010e7983 */ /* 0x000f680000100800 */
[----:B------:R0:W-:Y:S01]  /*25160*/  STL [R1+0x338], R22 ;  /* 0x0003381601007387 */ /* 0x0001e20000100800 */
[----:B----4-:R-:W-:-:S03]  /*25170*/  IADD3.X R5, PT, PT, R9, UR8, RZ, P1, !PT ;  /* 0x0000000809057c10 */ /* 0x010fc60008ffe4ff */
[----:B------:R-:W4:Y:S04]  /*25180*/  LDL R9, [R1+0x814] ;  /* 0x0008140001097983 */ /* 0x000f280000100800 */
[----:B0-----:R0:W4:Y:S01]  /*25190*/  LDG.E.U8 R22, desc[UR12][R4.64] ;  /* 0x0000000c04167981 */ /* 0x001122000c1e1100 */
[----:B--2---:R-:W-:-:S03]  /*251a0*/  IADD3 R2, P1, PT, R0, UR5, RZ ;  /* 0x0000000500027c10 */ /* 0x004fc6000ff3e0ff */
[----:B------:R-:W2:Y:S04]  /*251b0*/  LDL R0, [R1+0x808] ;  /* 0x0008080001007983 */ /* 0x000ea80000100800 */
[----:B------:R1:W-:Y:S04]  /*251c0*/  STL [R1+0x334], R25 ;  /* 0x0003341901007387 */ /* 0x0003e80000100800 */
        /* <DEDUP_REMOVED lines=9> */
[----:B------:R1:W-:Y:S01]  /*25260*/  STL [R1+0x2ec], R20 ;  /* 0x0002ec1401007387 */ /* 0x0003e20000100800 */
[----:B------:R-:W-:-:S03]  /*25270*/  IADD3.X R5, PT, PT, R12, UR8, RZ, P2, !PT ;  /* 0x000000080c057c10 */ /* 0x000fc600097fe4ff */
[----:B------:R1:W5:Y:S04]  /*25280*/  LDG.E.U8 R23, desc[UR12][R2.64] ;  /* 0x0000000c02177981 */ /* 0x000368000c1e1100 */
[----:B------:R-:W5:Y:S01]  /*25290*/  LDL R12, [R1+0x82c] ;  /* 0x00082c00010c7983 */ /* 0x000f620000100800 */
[----:B0-----:R-:W-:-:S03]  /*252a0*/  IADD3 R6, P1, PT, R19, UR5, RZ ;  /* 0x0000000513067c10 */ /* 0x001fc6000ff3e0ff */
[----:B-1----:R4:W5:Y:S01]  /*252b0*/  LDG.E.U8 R20, desc[UR12][R4.64] ;  /* 0x0000000c04147981 */ /* 0x002962000c1e1100 */
[----:B------:R-:W-:Y:S02]  /*252c0*/  IADD3.X R7, PT, PT, R18, UR8, RZ, P1, !PT ;  /* 0x0000000812077c10 */ /* 0x000fe40008ffe4ff */
[----:B------:R-:W-:Y:S02]  /*252d0*/  IADD3 R2, P2, PT, R14, UR5, RZ ;  /* 0x000000050e027c10 */ /* 0x000fe4000ff5e0ff */
[----:B------:R-:W5:Y:S04]  /*252e0*/  LDL R14, [R1+0x820] ;  /* 0x00082000010e7983 */ /* 0x000f680000100800 */
[----:B------:R0:W-:Y:S01]  /*252f0*/  STL [R1+0x328], R24 ;  /* 0x0003281801007387 */ /* 0x0001e20000100800 */
[----:B----4-:R-:W-:-:S03]  /*25300*/  IADD3 R4, P1, PT, R9, UR5, RZ ;  /* 0x0000000509047c10 */ /* 0x010fc6000ff3e0ff */
[----:B------:R-:W4:Y:S04]  /*25310*/  LDL R9, [R1+0x834] ;  /* 0x0008340001097983 */ /* 0x000f280000100800 */
[----:B0-----:R0:W4:Y:S01]  /*25320*/  LDG.E.U8 R24, desc[UR12][R6.64] ;  /* 0x0000000c06187981 */ /* 0x001122000c1e1100 */
[----:B--2---:R-:W-:-:S03]  /*25330*/  IADD3.X R3, PT, PT, R0, UR8, RZ, P2, !PT ;  /* 0x0000000800037c10 */ /* 0x004fc600097fe4ff */
[----:B------:R-:W2:Y:S04]  /*25340*/  LDL R0, [R1+0x828] ;  /* 0x0008280001007983 */ /* 0x000ea80000100800 */
[----:B------:R1:W-:Y:S01]  /*25350*/  STL [R1+0x324], R26 ;  /* 0x0003241a01007387 */ /* 0x0003e20000100800 */
[----:B0-----:R-:W-:-:S03]  /*25360*/  IADD3 R6, P2, PT, R16, UR5, RZ ;  /* 0x0000000510067c10 */ /* 0x001fc6000ff5e0ff */
[----:B------:R-:W2:Y:S01]  /*25370*/  LDL R16, [R1+0x83c] ;  /* 0x00083c0001107983 */ /* 0x000ea20000100800 */
[----:B---3--:R-:W-:-:S03]  /*25380*/  IADD3.X R5, PT, PT, R8, UR8, RZ, P1, !PT ;  /* 0x0000000808057c10 */ /* 0x008fc60008ffe4ff */
[----:B------:R-:W3:Y:S04]  /*25390*/  LDL R8, [R1+0x830] ;  /* 0x0008300001087983 */ /* 0x000ee80000100800 */
[----:B------:R0:W-:Y:S04]  /*253a0*/  STL [R1+0x320], R21 ;  /* 0x0003201501007387 */ /* 0x0001e80000100800 */
[----:B------:R-:W3:Y:S04]  /*253b0*/  LDL R19, [R1+0x844] ;  /* 0x0008440001137983 */ /* 0x000ee80000100800 */
[----:B-1----:R1:W3:Y:S04]  /*253c0*/  LDG.E.U8 R26, desc[UR12][R2.64] ;  /* 0x0000000c021a7981 */ /* 0x0022e8000c1e1100 */
[----:B0-----:R0:W3:Y:S01]  /*253d0*/  LDG.E.U8 R21, desc[UR12][R4.64] ;  /* 0x0000000c04157981 */ /* 0x0010e2000c1e1100 */
[----:B-----5:R-:W-:-:S03]  /*253e0*/  IADD3.X R7, PT, PT, R13, UR8, RZ, P2, !PT ;  /* 0x000000080d077c10 */ /* 0x020fc600097fe4ff */
[----:B------:R-:W5:Y:S04]  /*253f0*/  LDL R13, [R1+0x838] ;  /* 0x00083800010d7983 */ /* 0x000f680000100800 */
[----:B------:R0:W-:Y:S01]  /*25400*/  STL [R1+0x31c], R22 ;  /* 0x00031c1601007387 */ /* 0x0001e20000100800 */
[----:B-1----:R-:W-:-:S03]  /*25410*/  IADD3 R2, P1, PT, R17, UR5, RZ ;  /* 0x0000000511027c10 */ /* 0x002fc6000ff3e0ff */
[----:B------:R-:W5:Y:S01]  /*25420*/  LDL R18, [R1+0x840] ;  /* 0x0008400001127983 */ /* 0x000f620000100800 */
[----:B0-----:R-:W-:-:S03]  /*25430*/  IADD3 R4, P2, PT, R12, UR5, RZ ;  /* 0x000000050c047c10 */ /* 0x001fc6000ff5e0ff */
[----:B------:R-:W5:Y:S04]  /*25440*/  LDL R12, [R1+0x84c] ;  /* 0x00084c00010c7983 */ /* 0x000f680000100800 */
[----:B------:R0:W-:Y:S04]  /*25450*/  STL [R1+0x318], R25 ;  /* 0x0003181901007387 */ /* 0x0001e80000100800 */
[----:B------:R4:W5:Y:S01]  /*25460*/  LDG.E.U8 R22, desc[UR12][R6.64] ;  /* 0x0000000c06167981 */ /* 0x000962000c1e1100 */
[----:B------:R-:W-:-:S03]  /*25470*/  IADD3.X R3, PT, PT, R14, UR8, RZ, P1, !PT ;  /* 0x000000080e037c10 */ /* 0x000fc60008ffe4ff */
        /* <DEDUP_REMOVED lines=14> */
[----:B-1----:R-:W3:Y:S04]  /*25560*/  LDG.E.U8 R20, desc[UR12][R6.64] ;  /* 0x0000000c06147981 */ /* 0x002ee8000c1e1100 */
[----:B------:R1:W3:Y:S01]  /*25570*/  LDG.E.U8 R23, desc[UR12][R4.64] ;  /* 0x0000000c04177981 */ /* 0x0002e2000c1e1100 */
[----:B-----5:R-:W-:-:S03]  /*25580*/  IADD3.X R3, PT, PT, R13, UR8, RZ, P2, !PT ;  /* 0x000000080d037c10 */ /* 0x020fc600097fe4ff */
[----:B------:R-:W5:Y:S01]  /*25590*/  LDL R13, [R1+0x86c] ;  /* 0x00086c00010d7983 */ /* 0x000f620000100800 */
[----:B-1----:R-:W-:-:S03]  /*255a0*/  IADD3 R4, P1, PT, R19, UR5, RZ ;  /* 0x0000000513047c10 */ /* 0x002fc6000ff3e0ff */
[----:B0-----:R0:W5:Y:S01]  /*255b0*/  LDG.E.U8 R24, desc[UR12][R2.64] ;  /* 0x0000000c02187981 */ /* 0x001162000c1e1100 */
[----:B------:R-:W-:-:S03]  /*255c0*/  IADD3 R6, P2, PT, R12, UR5, RZ ;  /* 0x000000050c067c10 */ /* 0x000fc6000ff5e0ff */
[----:B------:R-:W5:Y:S01]  /*255d0*/  LDL R12, [R1+0x860] ;  /* 0x00086000010c7983 */ /* 0x000f620000100800 */
[----:B------:R-:W-:-:S03]  /*255e0*/  IADD3.X R5, PT, PT, R18, UR8, RZ, P1, !PT ;  /* 0x0000000812057c10 */ /* 0x000fc60008ffe4ff */
[----:B------:R1:W-:Y:S04]  /*255f0*/  STL [R1+0x308], R26 ;  /* 0x0003081a01007387 */ /* 0x0003e80000100800 */
[----:B-1----:R1:W5:Y:S01]  /*25600*/  LDG.E.U8 R26, desc[UR12][R4.64] ;  /* 0x0000000c041a7981 */ /* 0x002362000c1e1100 */
[----:B0-----:R-:W-:-:S03]  /*25610*/  IADD3 R2, P1, PT, R14, UR5, RZ ;  /* 0x000000050e027c10 */ /* 0x001fc6000ff3e0ff */
[----:B------:R-:W5:Y:S01]  /*25620*/  LDL R14, [R1+0x874] ;  /* 0x00087400010e7983 */ /* 0x000f620000100800 */
[----:B----4-:R-:W-:-:S03]  /*25630*/  IADD3.X R7, PT, PT, R9, UR8, RZ, P2, !PT ;  /* 0x0000000809077c10 */ /* 0x010fc600097fe4ff */
[----:B------:R-:W4:Y:S04]  /*25640*/  LDL R9, [R1+0x868] ;  /* 0x0008680001097983 */ /* 0x000f280000100800 */
[----:B------:R0:W-:Y:S01]  /*25650*/  STL [R1+0x304], R21 ;  /* 0x0003041501007387 */ /* 0x0001e20000100800 */
[----:B-1----:R-:W-:-:S03]  /*25660*/  IADD3 R4, P2, PT, R17, UR5, RZ ;  /* 0x0000000511047c10 */ /* 0x002fc6000ff5e0ff */
        /* <DEDUP_REMOVED lines=9> */
[----:B-1----:R5:W3:Y:S04]  /*25700*/  LDG.E.U8 R22, desc[UR12][R2.64] ;  /* 0x0000000c02167981 */ /* 0x002ae8000c1e1100 */
[----:B------:R0:W-:Y:S04]  /*25710*/  STL [R1+0x2fc], R25 ;  /* 0x0002fc1901007387 */ /* 0x0001e80000100800 */
[----:B------:R-:W3:Y:S01]  /*25720*/  LDL R18, [R1+0x880] ;  /* 0x0008800001127983 */ /* 0x000ee20000100800 */
[----:B-----5:R-:W-:-:S03]  /*25730*/  IADD3 R2, P2, PT, R13, UR5, RZ ;  /* 0x000000050d027c10 */ /* 0x020fc6000ff5e0ff */
[----:B0-----:R0:W5:Y:S04]  /*25740*/  LDG.E.U8 R25, desc[UR12][R4.64] ;  /* 0x0000000c04197981 */ /* 0x001168000c1e1100 */
[----:B------:R-:W5:Y:S04]  /*25750*/  LDL R13, [R1+0x88c] ;  /* 0x00088c00010d7983 */ /* 0x000f680000100800 */
[----:B------:R1:W-:Y:S01]  /*25760*/  STL [R1+0x2f8], R23 ;  /* 0x0002f81701007387 */ /* 0x0003e20000100800 */
[----:B------:R-:W-:-:S03]  /*25770*/  IADD3.X R7, PT, PT, R12, UR8, RZ, P1, !PT ;  /* 0x000000080c077c10 */ /* 0x000fc60008ffe4ff */
[----:B------:R-:W5:Y:S04]  /*25780*/  LDL R12, [R1+0x894] ;  /* 0x00089400010c7983 */ /* 0x000f680000100800 */
[----:B-1----:R1:W5:Y:S01]  /*25790*/  LDG.E.U8 R23, desc[UR12][R6.64] ;  /* 0x0000000c06177981 */ /* 0x002362000c1e1100 */
[----:B0-----:R-:W-:-:S03]  /*257a0*/  IADD3 R4, P1, PT, R14, UR5, RZ ;  /* 0x000000050e047c10 */ /* 0x001fc6000ff3e0ff */
[----:B------:R-:W5:Y:S04]  /*257b0*/  LDL R14, [R1+0x888] ;  /* 0x00088800010e7983 */ /* 0x000f680000100800 */
[----:B------:R0:W-:Y:S04]  /*257c0*/  STL [R1+0x2f4], R20 ;  /* 0x0002f41401007387 */ /* 0x0001e80000100800 */
        /* <DEDUP_REMOVED lines=11> */
[----:B------:R5:W2:Y:S01]  /*25880*/  LDG.E.U8 R24, desc[UR12][R4.64] ;  /* 0x0000000c04187981 */ /* 0x000aa2000c1e1100 */
[----:B---3--:R-:W-:-:S03]  /*25890*/  IADD3.X R7, PT, PT, R8, UR8, RZ, P2, !PT ;  /* 0x0000000808077c10 */ /* 0x008fc600097fe4ff */
[----:B------:R-:W3:Y:S04]  /*258a0*/  LDL R8, [R1+0x8ac] ;  /* 0x0008ac0001087983 */ /* 0x000ee80000100800 */
[----:B-1----:R0:W3:Y:S01]  /*258b0*/  LDG.E.U8 R26, desc[UR12][R6.64] ;  /* 0x0000000c061a7981 */ /* 0x0020e2000c1e1100 */
        /* <DEDUP_REMOVED lines=10> */
[----:B0-----:R-:W-:-:S03]  /*25960*/  IADD3 R2, P2, PT, R16, UR5, RZ ;  /* 0x0000000510027c10 */ /* 0x001fc6000ff5e0ff */
[----:B------:R-:W5:Y:S01]  /*25970*/  LDL R16, [R1+0x8bc] ;  /* 0x0008bc0001107983 */ /* 0x000f620000100800 */
[----:B----4-:R-:W-:-:S03]  /*25980*/  IADD3.X R7, PT, PT, R9, UR8, RZ, P1, !PT ;  /* 0x0000000809077c10 */ /* 0x010fc60008ffe4ff */
[----:B------:R-:W4:Y:S04]  /*25990*/  LDL R9, [R1+0x8b0] ;  /* 0x0008b00001097983 */ /* 0x000f280000100800 */
[----:B------:R0:W-:Y:S04]  /*259a0*/  STL [R1+0x2d4], R25 ;  /* 0x0002d41901007387 */ /* 0x0001e80000100800 */
[----:B-1----:R1:W4:Y:S04]  /*259b0*/  LDG.E.U8 R22, desc[UR12][R4.64] ;  /* 0x0000000c04167981 */ /* 0x002328000c1e1100 */
[----:B------:R-:W4:Y:S04]  /*259c0*/  LDL R19, [R1+0x8c4] ;  /* 0x0008c40001137983 */ /* 0x000f280000100800 */
[----:B0-----:R3:W4:Y:S01]  /*259d0*/  LDG.E.U8 R25, desc[UR12][R6.64] ;  /* 0x0000000c06197981 */ /* 0x001722000c1e1100 */
[----:B-1----:R-:W-:-:S02]  /*259e0*/  IADD3 R4, P1, PT, R17, UR5, RZ ;  /* 0x0000000511047c10 */ /* 0x002fc4000ff3e0ff */
        /* <DEDUP_REMOVED lines=18> */
[----:B-1----:R-:W-:-:S03]  /*25b10*/  IADD3 R4, P2, PT, R16, UR5, RZ ;  /* 0x0000000510047c10 */ /* 0x002fc6000ff5e0ff */
[----:B------:R-:W5:Y:S01]  /*25b20*/  LDL R16, [R1+0x8e4] ;  /* 0x0008e40001107983 */ /* 0x000f620000100800 */
[----:B----4-:R-:W-:-:S03]  /*25b30*/  IADD3.X R3, PT, PT, R9, UR8, RZ, P1, !PT ;  /* 0x0000000809037c10 */ /* 0x010fc60008ffe4ff */
[----:B0-----:R0:W4:Y:S04]  /*25b40*/  LDG.E.U8 R24, desc[UR12][R6.64] ;  /* 0x0000000c06187981 */ /* 0x001128000c1e1100 */
[----:B------:R-:W4:Y:S04]  /*25b50*/  LDL R9, [R1+0x8d8] ;  /* 0x0008d80001097983 */ /* 0x000f280000100800 */
[----:B------:R1:W-:Y:S01]  /*25b60*/  STL [R1+0x22c], R21 ;  /* 0x00022c1501007387 */ /* 0x0003e20000100800 */
[----:B0-----:R-:W-:-:S03]  /*25b70*/  IADD3 R6, P1, PT, R19, UR5, RZ ;  /* 0x0000000513067c10 */ /* 0x001fc6000ff3e0ff */
[----:B------:R3:W4:Y:S01]  /*25b80*/  LDG.E.U8 R26, desc[UR12][R2.64] ;  /* 0x0000000c021a7981 */ /* 0x000722000c1e1100 */
[----:B--2---:R-:W-:-:S03]  /*25b90*/  IADD3.X R5, PT, PT, R0, UR8, RZ, P2, !PT ;  /* 0x0000000800057c10 */ /* 0x004fc600097fe4ff */
[----:B------:R-:W2:Y:S04]  /*25ba0*/  LDL R0, [R1+0x8ec] ;  /* 0x0008ec0001007983 */ /* 0x000ea80000100800 */
[----:B-1----:R5:W2:Y:S01]  /*25bb0*/  LDG.E.U8 R21, desc[UR12][R4.64] ;  /* 0x0000000c04157981 */ /* 0x002aa2000c1e1100 */
[----:B------:R-:W-:Y:S02]  /*25bc0*/  IADD3.X R7, PT, PT, R18, UR8, RZ, P1, !PT ;  /* 0x0000000812077c10 */ /* 0x000fe40008ffe4ff */
[----:B---3--:R-:W-:Y:S02]  /*25bd0*/  IADD3 R2, P2, PT, R8, UR5, RZ ;  /* 0x0000000508027c10 */ /* 0x008fe4000ff5e0ff */
[----:B------:R-:W3:Y:S04]  /*25be0*/  LDL R8, [R1+0x8e0] ;  /* 0x0008e00001087983 */ /* 0x000ee80000100800 */
[----:B------:R0:W-:Y:S04]  /*25bf0*/  STL [R1+0x28c], R22 ;  /* 0x00028c1601007387 */ /* 0x0001e80000100800 */
[----:B0-----:R0:W3:Y:S01]  /*25c00*/  LDG.E.U8 R22, desc[UR12][R6.64] ;  /* 0x0000000c06167981 */ /* 0x0010e2000c1e1100 */
[----:B-----5:R-:W-:-:S03]  /*25c10*/  IADD3 R4, P1, PT, R13, UR5, RZ ;  /* 0x000000050d047c10 */ /* 0x020fc6000ff3e0ff */
[----:B------:R-:W5:Y:S01]  /*25c20*/  LDL R13, [R1+0x8f4] ;  /* 0x0008f400010d7983 */ /* 0x000f620000100800 */
[----:B------:R-:W-:-:S03]  /*25c30*/  IADD3.X R3, PT, PT, R12, UR8, RZ, P2, !PT ;  /* 0x000000080c037c10 */ /* 0x000fc600097fe4ff */
        /* <DEDUP_REMOVED lines=11> */
[----:B-1----:R2:W4:Y:S04]  /*25cf0*/  LDG.E.U8 R23, desc[UR12][R4.64] ;  /* 0x0000000c04177981 */ /* 0x002528000c1e1100 */
[----:B------:R-:W4:Y:S04]  /*25d00*/  LDL R9, [R1+0x8f8] ;  /* 0x0008f80001097983 */ /* 0x000f280000100800 */
        /* <DEDUP_REMOVED lines=11> */
[----:B------:R1:W-:Y:S04]  /*25dc0*/  STL [R1+0x268], R26 ;  /* 0x0002681a01007387 */ /* 0x0003e80000100800 */
[----:B------:R-:W5:Y:S01]  /*25dd0*/  LDL R16, [R1+0x91c] ;  /* 0x00091c0001107983 */ /* 0x000f620000100800 */
[----:B------:R-:W-:-:S03]  /*25de0*/  IADD3.X R5, PT, PT, R12, UR8, RZ, P2, !PT ;  /* 0x000000080c057c10 */ /* 0x000fc600097fe4ff */
        /* <DEDUP_REMOVED lines=8> */
[----:B-1----:R-:W-:-:S03]  /*25e70*/  IADD3 R4, P1, PT, R19, UR5, RZ ;  /* 0x0000000513047c10 */ /* 0x002fc6000ff3e0ff */
[----:B0-----:R2:W5:Y:S01]  /*25e80*/  LDG.E.U8 R21, desc[UR12][R6.64] ;  /* 0x0000000c06157981 */ /* 0x001562000c1e1100 */
[----:B----4-:R-:W-:-:S03]  /*25e90*/  IADD3.X R3, PT, PT, R9, UR8, RZ, P2, !PT ;  /* 0x0000000809037c10 */ /* 0x010fc600097fe4ff */
[----:B------:R-:W4:Y:S04]  /*25ea0*/  LDL R9, [R1+0x92c] ;  /* 0x00092c0001097983 */ /* 0x000f280000100800 */
[----:B------:R3:W4:Y:S01]  /*25eb0*/  LDG.E.U8 R22, desc[UR12][R2.64] ;  /* 0x0000000c02167981 */ /* 0x000722000c1e1100 */
        /* <DEDUP_REMOVED lines=15> */
[----:B-1----:R1:W5:Y:S04]  /*25fb0*/  LDG.E.U8 R23, desc[UR12][R6.64] ;  /* 0x0000000c06177981 */ /* 0x002368000c1e1100 */
[----:B------:R-:W5:Y:S01]  /*25fc0*/  LDL R19, [R1+0x944] ;  /* 0x0009440001137983 */ /* 0x000f620000100800 */
[----:B------:R-:W-:-:S03]  /*25fd0*/  IADD3.X R5, PT, PT, R14, UR8, RZ, P2, !PT ;  /* 0x000000080e057c10 */ /* 0x000fc600097fe4ff */
        /* <DEDUP_REMOVED lines=83> */
[----:B0-----:R0:W4:Y:S04]  /*26510*/  LDG.E.U8 R20, desc[UR12][R6.64] ;  /* 0x0000000c06147981 */ /* 0x001128000c1e1100 */
        /* <DEDUP_REMOVED lines=18> */
[----:B------:R4:W5:Y:S04]  /*26640*/  LDG.E.U8 R21, desc[UR12][R6.64] ;  /* 0x0000000c06157981 */ /* 0x000968000c1e1100 */
[----:B------:R-:W5:Y:S04]  /*26650*/  LDL R12, [R1+0x9cc] ;  /* 0x0009cc00010c7983 */ /* 0x000f680000100800 */
[----:B------:R0:W-:Y:S01]  /*26660*/  STL [R1+0x1d4], R22 ;  /* 0x0001d41601007387 */ /* 0x0001e20000100800 */
        /* <DEDUP_REMOVED lines=43> */
[----:B------:R-:W3:Y:S04]  /*26920*/  LDL R18, [R1+0xa00] ;  /* 0x000a000001127983 */ /* 0x000ee80000100800 */
[----:B0-----:R0:W3:Y:S01]  /*26930*/  LDG.E.U8 R22, desc[UR12][R4.64] ;  /* 0x0000000c04167981 */ /* 0x0010e2000c1e1100 */
[----:B-----5:R-:W-:-:S03]  /*26940*/  IADD3 R2, P2, PT, R13, UR5, RZ ;  /* 0x000000050d027c10 */ /* 0x020fc6000ff5e0ff */
        /* <DEDUP_REMOVED lines=26> */
[----:B------:R1:W-:Y:S04]  /*26af0*/  STL [R1+0x1a8], R26 ;  /* 0x0001a81a01007387 */ /* 0x0003e80000100800 */
[----:B-1----:R1:W5:Y:S01]  /*26b00*/  LDG.E.U8 R26, desc[UR12][R2.64] ;  /* 0x0000000c021a7981 */ /* 0x002362000c1e1100 */
[----:B0-----:R-:W-:-:S03]  /*26b10*/  IADD3 R6, P1, PT, R12, UR5, RZ ;  /* 0x000000050c067c10 */ /* 0x001fc6000ff3e0ff */
[----:B------:R-:W5:Y:S01]  /*26b20*/  LDL R12, [R1+0xa34] ;  /* 0x000a3400010c7983 */ /* 0x000f620000100800 */
[----:B------:R-:W-:-:S03]  /*26b30*/  IADD3.X R5, PT, PT, R14, UR8, RZ, P2, !PT ;  /* 0x000000080e057c10 */ /* 0x000fc600097fe4ff */
[----:B------:R-:W5:Y:S04]  /*26b40*/  LDL R14, [R1+0xa28] ;  /* 0x000a2800010e7983 */ /* 0x000f680000100800 */
        /* <DEDUP_REMOVED lines=56> */
[----:B------:R-:W5:Y:S04]  /*26ed0*/  LDL R19, [R1+0xa84] ;  /* 0x000a840001137983 */ /* 0x000f680000100800 */
[----:B-1----:R2:W5:Y:S01]  /*26ee0*/  LDG.E.U8 R25, desc[UR12][R4.64] ;  /* 0x0000000c04197981 */ /* 0x002562000c1e1100 */
[----:B----4-:R-:W-:-:S03]  /*26ef0*/  IADD3.X R7, PT, PT, R9, UR8, RZ, P2, !PT ;  /* 0x0000000809077c10 */ /* 0x010fc600097fe4ff */
        /* <DEDUP_REMOVED lines=15> */
[----:B------:R-:W5:Y:S04]  /*26ff0*/  LDL R12, [R1+0xa90] ;  /* 0x000a9000010c7983 */ /* 0x000f680000100800 */
[----:B-1----:R1:W5:Y:S01]  /*27000*/  LDG.E.U8 R24, desc[UR12][R4.64] ;  /* 0x0000000c04187981 */ /* 0x002362000c1e1100 */
[----:B0-----:R-:W-:-:S03]  /*27010*/  IADD3 R2, P2, PT, R17, UR5, RZ ;  /* 0x0000000511027c10 */ /* 0x001fc6000ff5e0ff */
[----:B------:R0:W-:Y:S04]  /*27020*/  STL [R1+0x3c], R26 ;  /* 0x00003c1a01007387 */ /* 0x0001e80000100800 */
[----:B------:R-:W5:Y:S01]  /*27030*/  LDL R17, [R1+0xaa4] ;  /* 0x000aa40001117983 */ /* 0x000f620000100800 */
        /* <DEDUP_REMOVED lines=19> */
[----:B-1----:R1:W5:Y:S04]  /*27170*/  LDG.E.U8 R25, desc[UR12][R6.64] ;  /* 0x0000000c06197981 */ /* 0x002368000c1e1100 */
[----:B------:R-:W5:Y:S01]  /*27180*/  LDL R12, [R1+0xab0] ;  /* 0x000ab000010c7983 */ /* 0x000f620000100800 */
[----:B0-----:R-:W-:-:S03]  /*27190*/  IADD3 R4, P2, PT, R16, UR5, RZ ;  /* 0x0000000510047c10 */ /* 0x001fc6000ff5e0ff */
        /* <DEDUP_REMOVED lines=9> */
[----:B----4-:R-:W-:-:S03]  /*27230*/  IADD3 R2, P2, PT, R9, UR5, RZ ;  /* 0x0000000509027c10 */ /* 0x010fc6000ff5e0ff */
[----:B------:R-:W4:Y:S04]  /*27240*/  LDL R9, [R1+0xacc] ;  /* 0x000acc0001097983 */ /* 0x000f280000100800 */
[----:B0-----:R3:W4:Y:S04]  /*27250*/  LDG.E.U8 R20, desc[UR12][R4.64] ;  /* 0x0000000c04147981 */ /* 0x001728000c1e1100 */
[----:B------:R0:W-:Y:S01]  /*27260*/  STL [R1+0x15c], R24 ;  /* 0x00015c1801007387 */ /* 0x0001e20000100800 */
[----:B--2---:R-:W-:-:S03]  /*27270*/  IADD3.X R7, PT, PT, R0, UR8, RZ, P1, !PT ;  /* 0x0000000800077c10 */ /* 0x004fc60008ffe4ff */
[----:B------:R-:W2:Y:S04]  /*27280*/  LDL R0, [R1+0xad4] ;  /* 0x000ad40001007983 */ /* 0x000ea80000100800 */
[----:B0-----:R0:W2:Y:S01]  /*27290*/  LDG.E.U8 R24, desc[UR12][R6.64] ;  /* 0x0000000c06187981 */ /* 0x0010a2000c1e1100 */
[----:B---3--:R-:W-:-:S03]  /*272a0*/  IADD3 R4, P1, PT, R8, UR5, RZ ;  /* 0x0000000508047c10 */ /* 0x008fc6000ff3e0ff */
[----:B------:R-:W3:Y:S04]  /*272b0*/  LDL R8, [R1+0xac8] ;  /* 0x000ac80001087983 */ /* 0x000ee80000100800 */
[----:B------:R-:W-:Y:S04]  /*272c0*/  STL [R1+0x158], R26 ;  /* 0x0001581a01007387 */ /* 0x000fe80000100800 */
[----:B------:R-:W3:Y:S01]  /*272d0*/  LDL R17, [R1+0xadc] ;  /* 0x000adc0001117983 */ /* 0x000ee20000100800 */
[----:B-----5:R-:W-:-:S03]  /*272e0*/  IADD3.X R3, PT, PT, R13, UR8, RZ, P2, !PT ;  /* 0x000000080d037c10 */ /* 0x020fc600097fe4ff */
[----:B------:R-:W5:Y:S01]  /*272f0*/  LDL R13, [R1+0xad0] ;  /* 0x000ad000010d7983 */ /* 0x000f620000100800 */
[----:B------:R-:W-:-:S03]  /*27300*/  IADD3.X R5, PT, PT, R12, UR8, RZ, P1, !PT ;  /* 0x000000080c057c10 */ /* 0x000fc60008ffe4ff */
[----:B------:R-:W5:Y:S01]  /*27310*/  LDL R12, [R1+0xae4] ;  /* 0x000ae400010c7983 */ /* 0x000f620000100800 */
[----:B0-----:R-:W-:-:S03]  /*27320*/  IADD3 R6, P2, PT, R16, UR5, RZ ;  /* 0x0000000510067c10 */ /* 0x001fc6000ff5e0ff */
[----:B------:R0:W-:Y:S04]  /*27330*/  STL [R1+0x34], R21 ;  /* 0x0000341501007387 */ /* 0x0001e80000100800 */
[----:B------:R-:W5:Y:S01]  /*27340*/  LDG.E.U8 R27, desc[UR12][R4.64] ;  /* 0x0000000c041b7981 */ /* 0x000f62000c1e1100 */
[----:B------:R-:W-:-:S03]  /*27350*/  IADD3.X R7, PT, PT, R19, UR8, RZ, P2, !PT ;  /* 0x0000000813077c10 */ /* 0x000fc600097fe4ff */
[----:B------:R-:W5:Y:S04]  /*27360*/  LDL R16, [R1+0xad8] ;  /* 0x000ad80001107983 */ /* 0x000f680000100800 */
[----:B0-----:R0:W5:Y:S02]  /*27370*/  LDG.E.U8 R21, desc[UR12][R2.64] ;  /* 0x0000000c02157981 */ /* 0x001164000c1e1100 */
[----:B0-----:R-:W-:Y:S02]  /*27380*/  IADD3 R2, P1, PT, R14, UR5, RZ ;  /* 0x000000050e027c10 */ /* 0x001fe4000ff3e0ff */
[----:B------:R-:W5:Y:S01]  /*27390*/  LDL R14, [R1+0xaec] ;  /* 0x000aec00010e7983 */ /* 0x000f620000100800 */
[----:B----4-:R-:W-:-:S03]  /*273a0*/  IADD3 R4, P2, PT, R9, UR5, RZ ;  /* 0x0000000509047c10 */ /* 0x010fc6000ff5e0ff */
[----:B------:R0:W-:Y:S01]  /*273b0*/  STL [R1+0x100], R22 ;  /* 0x0001001601007387 */ /* 0x0001e20000100800 */
[----:B------:R-:W-:-:S03]  /*273c0*/  IADD3.X R3, PT, PT, R18, UR8, RZ, P1, !PT ;  /* 0x0000000812037c10 */ /* 0x000fc60008ffe4ff */
[----:B------:R-:W4:Y:S04]  /*273d0*/  LDL R9, [R1+0xae0] ;  /* 0x000ae00001097983 */ /* 0x000f280000100800 */
[----:B------:R-:W-:Y:S04]  /*273e0*/  STL [R1+0x14c], R25 ;  /* 0x00014c1901007387 */ /* 0x000fe80000100800 */
[----:B0-----:R2:W4:Y:S04]  /*273f0*/  LDG.E.U8 R22, desc[UR12][R6.64] ;  /* 0x0000000c06167981 */ /* 0x001528000c1e1100 */
[----:B------:R0:W4:Y:S01]  /*27400*/  LDG.E.U8 R26, desc[UR12][R2.64] ;  /* 0x0000000c021a7981 */ /* 0x000122000c1e1100 */
[----:B--2---:R-:W-:-:S03]  /*27410*/  IADD3 R6, P1, PT, R0, UR5, RZ ;  /* 0x0000000500067c10 */ /* 0x004fc6000ff3e0ff */
[----:B------:R-:W2:Y:S04]  /*27420*/  LDL R0, [R1+0xaf4] ;  /* 0x000af40001007983 */ /* 0x000ea80000100800 */
[----:B------:R1:W-:Y:S01]  /*27430*/  STL [R1+0x148], R23 ;  /* 0x0001481701007387 */ /* 0x0003e20000100800 */
[----:B---3--:R-:W-:-:S03]  /*27440*/  IADD3.X R5, PT, PT, R8, UR8, RZ, P2, !PT ;  /* 0x0000000808057c10 */ /* 0x008fc600097fe4ff */
[----:B------:R-:W3:Y:S04]  /*27450*/  LDL R8, [R1+0xae8] ;  /* 0x000ae80001087983 */ /* 0x000ee80000100800 */
[----:B-1----:R1:W3:Y:S01]  /*27460*/  LDG.E.U8 R23, desc[UR12][R4.64] ;  /* 0x0000000c04177981 */ /* 0x0022e2000c1e1100 */
[----:B-----5:R-:W-:-:S03]  /*27470*/  IADD3.X R7, PT, PT, R13, UR8, RZ, P1, !PT ;  /* 0x000000080d077c10 */ /* 0x020fc60008ffe4ff */
[----:B------:R-:W5:Y:S04]  /*27480*/  LDL R13, [R1+0xaf0] ;  /* 0x000af000010d7983 */ /* 0x000f680000100800 */
[----:B------:R1:W-:Y:S01]  /*27490*/  STL [R1+0x144], R20 ;  /* 0x0001441401007387 */ /* 0x0003e20000100800 */
[----:B0-----:R-:W-:-:S03]  /*274a0*/  IADD3 R2, P2, PT, R17, UR5, RZ ;  /* 0x0000000511027c10 */ /* 0x001fc6000ff5e0ff */
[----:B------:R0:W5:Y:S04]  /*274b0*/  LDG.E.U8 R25, desc[UR12][R6.64] ;  /* 0x0000000c06197981 */ /* 0x000168000c1e1100 */
[----:B-1----:R-:W5:Y:S01]  /*274c0*/  LDL R20, [R1+0xb04] ;  /* 0x000b040001147983 */ /* 0x002f620000100800 */
[----:B------:R-:W-:-:S03]  /*274d0*/  IADD3 R4, P1, PT, R12, UR5, RZ ;  /* 0x000000050c047c10 */ /* 0x000fc6000ff3e0ff */
[----:B------:R-:W5:Y:S04]  /*274e0*/  LDL R12, [R1+0xafc] ;  /* 0x000afc00010c7983 */ /* 0x000f680000100800 */
[----:B------:R1:W-:Y:S04]  /*274f0*/  STL [R1+0x140], R24 ;  /* 0x0001401801007387 */ /* 0x0003e80000100800 */
[----:B------:R-:W5:Y:S04]  /*27500*/  LDL R19, [R1+0xaf8] ;  /* 0x000af80001137983 */ /* 0x000f680000100800 */
[----:B------:R-:W5:Y:S01]  /*27510*/  LDL R18, [R1+0xb00] ;  /* 0x000b000001127983 */ /* 0x000f620000100800 */
[----:B------:R-:W-:-:S03]  /*27520*/  IADD3.X R3, PT, PT, R16, UR8, RZ, P2, !PT ;  /* 0x0000000810037c10 */ /* 0x000fc600097fe4ff */
[----:B------:R-:W5:Y:S04]  /*27530*/  LDL R17, [R1+0xb0c] ;  /* 0x000b0c0001117983 */ /* 0x000f680000100800 */
[----:B-1----:R2:W5:Y:S04]  /*27540*/  LDG.E.U8 R24, desc[UR12][R2.64] ;  /* 0x0000000c02187981 */ /* 0x002568000c1e1100 */
[----:B------:R-:W5:Y:S04]  /*27550*/  LDL R16, [R1+0xb08] ;  /* 0x000b080001107983 */ /* 0x000f680000100800 */
[----:B------:R1:W-:Y:S01]  /*27560*/  STL [R1+0x13c], R21 ;  /* 0x00013c1501007387 */ /* 0x0003e20000100800 */
[----:B----4-:R-:W-:-:S02]  /*27570*/  IADD3.X R5, PT, PT, R9, UR8, RZ, P1, !PT ;  /* 0x0000000809057c10 */ /* 0x010fc40008ffe4ff */
[----:B0-----:R-:W-:Y:S02]  /*27580*/  IADD3 R6, P2, PT, R14, UR5, RZ ;  /* 0x000000050e067c10 */ /* 0x001fe4000ff5e0ff */
[----:B------:R-:W4:Y:S04]  /*27590*/  LDL R14, [R1+0xb14] ;  /* 0x000b1400010e7983 */ /* 0x000f280000100800 */
[----:B-1----:R0:W4:Y:S01]  /*275a0*/  LDG.E.U8 R21, desc[UR12][R4.64] ;  /* 0x0000000c04157981 */ /* 0x002122000c1e1100 */
[----:B--2---:R-:W-:-:S03]  /*275b0*/  IADD3 R2, P1, PT, R0, UR5, RZ ;  /* 0x0000000500027c10 */ /* 0x004fc6000ff3e0ff */
[----:B------:R-:W2:Y:S04]  /*275c0*/  LDL R0, [R1+0xb10] ;  /* 0x000b100001007983 */ /* 0x000ea80000100800 */
[----:B------:R-:W-:Y:S04]  /*275d0*/  STL [R1+0x138], R27 ;  /* 0x0001381b01007387 */ /* 0x000fe80000100800 */
[----:B------:R-:W2:Y:S01]  /*275e0*/  LDL R9, [R1+0xb1c] ;  /* 0x000b1c0001097983 */ /* 0x000ea20000100800 */
[----:B---3--:R-:W-:-:S03]  /*275f0*/  IADD3.X R7, PT, PT, R8, UR8, RZ, P2, !PT ;  /* 0x0000000808077c10 */ /* 0x008fc600097fe4ff */
[----:B------:R-:W3:Y:S01]  /*27600*/  LDL R8, [R1+0xb18] ;  /* 0x000b180001087983 */ /* 0x000ee20000100800 */
[----:B-----5:R-:W-:-:S03]  /*27610*/  IADD3.X R3, PT, PT, R13, UR8, RZ, P1, !PT ;  /* 0x000000080d037c10 */ /* 0x020fc60008ffe4ff */
[----:B------:R-:W5:Y:S01]  /*27620*/  LDG.E.U8 R28, desc[UR12][R6.64] ;  /* 0x0000000c061c7981 */ /* 0x000f62000c1e1100 */
[----:B0-----:R-:W-:-:S04]  /*27630*/  IADD3 R4, P1, PT, R12, UR5, RZ ;  /* 0x000000050c047c10 */ /* 0x001fc8000ff3e0ff */
[----:B------:R-:W-:-:S05]  /*27640*/  IADD3.X R5, PT, PT, R19, UR8, RZ, P1, !PT ;  /* 0x0000000813057c10 */ /* 0x000fca0008ffe4ff */
[----:B------:R-:W5:Y:S04]  /*27650*/  LDG.E.U8 R29, desc[UR12][R4.64] ;  /* 0x0000000c041d7981 */ /* 0x000f68000c1e1100 */
[----:B------:R0:W-:Y:S04]  /*27660*/  STL [R1+0x2c], R22 ;  /* 0x00002c1601007387 */ /* 0x0001e80000100800 */
[----:B------:R-:W5:Y:S04]  /*27670*/  LDL R13, [R1+0xb24] ;  /* 0x000b2400010d7983 */ /* 0x000f680000100800 */
[----:B------:R-:W5:Y:S04]  /*27680*/  LDL R12, [R1+0xb20] ;  /* 0x000b2000010c7983 */ /* 0x000f680000100800 */
[----:B0-----:R0:W5:Y:S04]  /*27690*/  LDG.E.U8 R22, desc[UR12][R2.64] ;  /* 0x0000000c02167981 */ /* 0x001168000c1e1100 */
[----:B------:R-:W-:Y:S04]  /*276a0*/  STL [R1+0xd0], R26 ;  /* 0x0000d01a01007387 */ /* 0x000fe80000100800 */
[----:B------:R-:W5:Y:S01]  /*276b0*/  LDL R7, [R1+0xb2c] ;  /* 0x000b2c0001077983 */ /* 0x000f620000100800 */
[----:B0-----:R-:W-:-:S04]  /*276c0*/  IADD3 R2, P2, PT, R20, UR5, RZ ;  /* 0x0000000514027c10 */ /* 0x001fc8000ff5e0ff */
[----:B------:R-:W-:Y:S01]  /*276d0*/  IADD3.X R3, PT, PT, R18, UR8, RZ, P2, !PT ;  /* 0x0000000812037c10 */ /* 0x000fe200097fe4ff */
[----:B------:R0:W-:Y:S04]  /*276e0*/  STL [R1+0x134], R23 ;  /* 0x0001341701007387 */ /* 0x0001e80000100800 */
[----:B0-----:R0:W5:Y:S02]  /*276f0*/  LDG.E.U8 R23, desc[UR12][R2.64] ;  /* 0x0000000c02177981 */ /* 0x001164000c1e1100 */
[----:B0-----:R-:W-:-:S04]  /*27700*/  IADD3 R2, P1, PT, R17, UR5, RZ ;  /* 0x0000000511027c10 */ /* 0x001fc8000ff3e0ff */
[----:B------:R-:W-:-:S05]  /*27710*/  IADD3.X R3, PT, PT, R16, UR8, RZ, P1, !PT ;  /* 0x0000000810037c10 */ /* 0x000fca0008ffe4ff */
[----:B------:R4:W5:Y:S02]  /*27720*/  LDG.E.U8 R27, desc[UR12][R2.64] ;  /* 0x0000000c021b7981 */ /* 0x000964000c1e1100 */
[----:B----4-:R-:W-:-:S04]  /*27730*/  IADD3 R2, P1, PT, R14, UR5, RZ ;  /* 0x000000050e027c10 */ /* 0x010fc8000ff3e0ff */
[----:B--2---:R-:W-:-:S05]  /*27740*/  IADD3.X R3, PT, PT, R0, UR8, RZ, P1, !PT ;  /* 0x0000000800037c10 */ /* 0x004fca0008ffe4ff */
[----:B------:R0:W2:Y:S02]  /*27750*/  LDG.E.U8 R26, desc[UR12][R2.64] ;  /* 0x0000000c021a7981 */ /* 0x0000a4000c1e1100 */
[----:B0-----:R-:W-:-:S04]  /*27760*/  IADD3 R2, P1, PT, R9, UR5, RZ ;  /* 0x0000000509027c10 */ /* 0x001fc8000ff3e0ff */
[----:B---3--:R-:W-:Y:S01]  /*27770*/  IADD3.X R3, PT, PT, R8, UR8, RZ, P1, !PT ;  /* 0x0000000808037c10 */ /* 0x008fe20008ffe4ff */
[----:B-----5:R-:W-:Y:S04]  /*27780*/  STL [R1+0x158c], R29 ;  /* 0x00158c1d01007387 */ /* 0x020fe80000100800 */
[----:B------:R-:W3:Y:S04]  /*27790*/  LDL R6, [R1+0xb28] ;  /* 0x000b280001067983 */ /* 0x000ee80000100800 */
[----:B------:R0:W-:Y:S04]  /*277a0*/  STL [R1+0x130], R25 ;  /* 0x0001301901007387 */ /* 0x0001e80000100800 */
[----:B------:R-:W4:Y:S04]  /*277b0*/  LDL R0, [R1+0xb34] ;  /* 0x000b340001007983 */ /* 0x000f280000100800 */
[----:B------:R-:W-:Y:S04]  /*277c0*/  STL [R1+0x12c], R24 ;  /* 0x00012c1801007387 */ /* 0x000fe80000100800 */
[----:B------:R-:W5:Y:S04]  /*277d0*/  LDL R9, [R1+0xb30] ;  /* 0x000b300001097983 */ /* 0x000f680000100800 */
[----:B------:R-:W2:Y:S04]  /*277e0*/  LDL R8, [R1+0xb3c] ;  /* 0x000b3c0001087983 */ /* 0x000ea80000100800 */
[----:B------:R1:W-:Y:S04]  /*277f0*/  STL [R1+0x128], R21 ;  /* 0x0001281501007387 */ /* 0x0003e80000100800 */
[----:B0-----:R0:W2:Y:S04]  /*27800*/  LDG.E.U8 R25, desc[UR12][R2.64] ;  /* 0x0000000c02197981 */ /* 0x0010a8000c1e1100 */
[----:B------:R-:W2:Y:S04]  /*27810*/  LDL R20, [R1+0xb44] ;  /* 0x000b440001147983 */ /* 0x000ea80000100800 */
[----:B-1----:R-:W2:Y:S01]  /*27820*/  LDL R21, [R1+0xb38] ;  /* 0x000b380001157983 */ /* 0x002ea20000100800 */
[----:B0-----:R-:W-:-:S03]  /*27830*/  IADD3 R2, P1, PT, R13, UR5, RZ ;  /* 0x000000050d027c10 */ /* 0x001fc6000ff3e0ff */
[----:B------:R-:W2:Y:S01]  /*27840*/  LDL R19, [R1+0xb40] ;  /* 0x000b400001137983 */ /* 0x000ea20000100800 */
[----:B------:R-:W-:Y:S02]  /*27850*/  IADD3.X R3, PT, PT, R12, UR8, RZ, P1, !PT ;  /* 0x000000080c037c10 */ /* 0x000fe40008ffe4ff */
[----:B------:R-:W-:Y:S01]  /*27860*/  IADD3 R4, P1, PT, R7, UR5, RZ ;  /* 0x0000000507047c10 */ /* 0x000fe2000ff3e0ff */
[----:B------:R-:W-:Y:S04]  /*27870*/  STL [R1+0x124], R28 ;  /* 0x0001241c01007387 */ /* 0x000fe80000100800 */
[----:B------:R0:W2:Y:S04]  /*27880*/  LDG.E.U8 R24, desc[UR12][R2.64] ;  /* 0x0000000c02187981 */ /* 0x0000a8000c1e1100 */
[----:B------:R-:W2:Y:S04]  /*27890*/  LDL R18, [R1+0xb4c] ;  /* 0x000b4c0001127983 */ /* 0x000ea80000100800 */
[----:B------:R-:W2:Y:S04]  /*278a0*/  LDL R17, [R1+0xb48] ;  /* 0x000b480001117983 */ /* 0x000ea80000100800 */
[----:B------:R1:W-:Y:S04]  /*278b0*/  STL [R1+0x120], R22 ;  /* 0x0001201601007387 */ /* 0x0003e80000100800 */
[----:B------:R-:W2:Y:S04]  /*278c0*/  LDL R16, [R1+0xb54] ;  /* 0x000b540001107983 */ /* 0x000ea80000100800 */
[----:B------:R-:W2:Y:S04]  /*278d0*/  LDL R14, [R1+0xb50] ;  /* 0x000b5000010e7983 */ /* 0x000ea80000100800 */
[----:B------:R-:W2:Y:S04]  /*278e0*/  LDL R13, [R1+0xb5c] ;  /* 0x000b5c00010d7983 */ /* 0x000ea80000100800 */
[----:B------:R-:W2:Y:S01]  /*278f0*/  LDL R12, [R1+0xb58] ;  /* 0x000b5800010c7983 */ /* 0x000ea20000100800 */
[----:B---3--:R-:W-:-:S05]  /*27900*/  IADD3.X R5, PT, PT, R6, UR8, RZ, P1, !PT ;  /* 0x0000000806057c10 */ /* 0x008fca0008ffe4ff */
[----:B-1----:R-:W3:Y:S01]  /*27910*/  LDG.E.U8 R22, desc[UR12][R4.64] ;  /* 0x0000000c04167981 */ /* 0x002ee2000c1e1100 */
[----:B----4-:R-:W-:-:S03]  /*27920*/  IADD3 R6, P1, PT, R0, UR5, RZ ;  /* 0x0000000500067c10 */ /* 0x010fc6000ff3e0ff */
[----:B------:R-:W4:Y:S01]  /*27930*/  LDL R5, [R1+0xb64] ;  /* 0x000b640001057983 */ /* 0x000f220000100800 */
[----:B-----5:R-:W-:Y:S02]  /*27940*/  IADD3.X R7, PT, PT, R9, UR8, RZ, P1, !PT ;  /* 0x0000000809077c10 */ /* 0x020fe40008ffe4ff */
[----:B--2---:R-:W-:-:S04]  /*27950*/  IADD3 R8, P1, PT, R8, UR5, RZ ;  /* 0x0000000508087c10 */ /* 0x004fc8000ff3e0ff */
[----:B------:R-:W-:-:S05]  /*27960*/  IADD3.X R9, PT, PT, R21, UR8, RZ, P1, !PT ;  /* 0x0000000815097c10 */ /* 0x000fca0008ffe4ff */
[----:B------:R-:W2:Y:S04]  /*27970*/  LDG.E.U8 R28, desc[UR12][R8.64] ;  /* 0x0000000c081c7981 */ /* 0x000ea8000c1e1100 */
[----:B------:R1:W-:Y:S04]  /*27980*/  STL [R1+0xc8], R23 ;  /* 0x0000c81701007387 */ /* 0x0003e80000100800 */
[----:B------:R-:W5:Y:S04]  /*27990*/  LDL R0, [R1+0xb60] ;  /* 0x000b600001007983 */ /* 0x000f680000100800 */
[----:B------:R0:W-:Y:S04]  /*279a0*/  STL [R1+0x11c], R27 ;  /* 0x00011c1b01007387 */ /* 0x0001e80000100800 */
[----:B------:R-:W3:Y:S04]  /*279b0*/  LDL R4, [R1+0xb6c] ;  /* 0x000b6c0001047983 */ /* 0x000ee80000100800 */
[----:B-1----:R-:W3:Y:S01]  /*279c0*/  LDG.E.U8 R23, desc[UR12][R6.64] ;  /* 0x0000000c06177981 */ /* 0x002ee2000c1e1100 */
[----:B0-----:R-:W-:-:S04]  /*279d0*/  IADD3 R2, P1, PT, R20, UR5, RZ ;  /* 0x0000000514027c10 */ /* 0x001fc8000ff3e0ff */
[----:B------:R-:W-:-:S05]  /*279e0*/  IADD3.X R3, PT, PT, R19, UR8, RZ, P1, !PT ;  /* 0x0000000813037c10 */ /* 0x000fca0008ffe4ff */
[----:B------:R0:W3:Y:S04]  /*279f0*/  LDG.E.U8 R27, desc[UR12][R2.64] ;  /* 0x0000000c021b7981 */ /* 0x0000e8000c1e1100 */
[----:B--2---:R-:W-:Y:S04]  /*27a00*/  STL [R1+0x1590], R28 ;  /* 0x0015901c01007387 */ /* 0x004fe80000100800 */
[----:B------:R1:W-:Y:S04]  /*27a10*/  STL [R1+0x118], R26 ;  /* 0x0001181a01007387 */ /* 0x0003e80000100800 */
[----:B------:R-:W2:Y:S04]  /*27a20*/  LDL R7, [R1+0xb68] ;  /* 0x000b680001077983 */ /* 0x000ea80000100800 */
[----:B------:R0:W-:Y:S04]  /*27a30*/  STL [R1+0x114], R25 ;  /* 0x0001141901007387 */ /* 0x0001e80000100800 */
[----:B------:R-:W2:Y:S04]  /*27a40*/  LDL R6, [R1+0xb74] ;  /* 0x000b740001067983 */ /* 0x000ea80000100800 */
[----:B------:R0:W-:Y:S04]  /*27a50*/  STL [R1+0x110], R24 ;  /* 0x0001101801007387 */ /* 0x0001e80000100800 */
[----:B------:R-:W2:Y:S04]  /*27a60*/  LDL R9, [R1+0xb70] ;  /* 0x000b700001097983 */ /* 0x000ea80000100800 */
[----:B------:R-:W2:Y:S04]  /*27a70*/  LDL R8, [R1+0xb7c] ;  /* 0x000b7c0001087983 */ /* 0x000ea80000100800 */
[----:B---3--:R3:W-:Y:S04]  /*27a80*/  STL [R1+0x10c], R22 ;  /* 0x00010c1601007387 */ /* 0x0087e80000100800 */
[----:B------:R-:W2:Y:S01]  /*27a90*/  LDL R21, [R1+0xb78] ;  /* 0x000b780001157983 */ /* 0x000ea20000100800 */
[----:B0-----:R-:W-:-:S03]  /*27aa0*/  IADD3 R2, P1, PT, R18, UR5, RZ ;  /* 0x0000000512027c10 */ /* 0x001fc6000ff3e0ff */
[----:B------:R-:W2:Y:S01]  /*27ab0*/  LDL R20, [R1+0xb84] ;  /* 0x000b840001147983 */ /* 0x000ea20000100800 */
[----:B------:R-:W-:-:S03]  /*27ac0*/  IADD3.X R3, PT, PT, R17, UR8, RZ, P1, !PT ;  /* 0x0000000811037c10 */ /* 0x000fc60008ffe4ff */
[----:B------:R-:W2:Y:S04]  /*27ad0*/  LDL R19, [R1+0xb8c] ;  /* 0x000b8c0001137983 */ /* 0x000ea80000100800 */
[----:B-1----:R0:W2:Y:S02]  /*27ae0*/  LDG.E.U8 R26, desc[UR12][R2.64] ;  /* 0x0000000c021a7981 */ /* 0x0020a4000c1e1100 */
[----:B0-----:R-:W-:-:S04]  /*27af0*/  IADD3 R2, P1, PT, R16, UR5, RZ ;  /* 0x0000000510027c10 */ /* 0x001fc8000ff3e0ff */
[----:B------:R-:W-:-:S05]  /*27b00*/  IADD3.X R3, PT, PT, R14, UR8, RZ, P1, !PT ;  /* 0x000000080e037c10 */ /* 0x000fca0008ffe4ff */
[----:B------:R0:W2:Y:S02]  /*27b10*/  LDG.E.U8 R25, desc[UR12][R2.64] ;  /* 0x0000000c02197981 */ /* 0x0000a4000c1e1100 */
[----:B0-----:R-:W-:-:S04]  /*27b20*/  IADD3 R2, P1, PT, R13, UR5, RZ ;  /* 0x000000050d027c10 */ /* 0x001fc8000ff3e0ff */
[----:B------:R-:W-:-:S05]  /*27b30*/  IADD3.X R3, PT, PT, R12, UR8, RZ, P1, !PT ;  /* 0x000000080c037c10 */ /* 0x000fca0008ffe4ff */
[----:B------:R4:W2:Y:S02]  /*27b40*/  LDG.E.U8 R24, desc[UR12][R2.64] ;  /* 0x0000000c02187981 */ /* 0x0008a4000c1e1100 */
[----:B----4-:R-:W-:-:S04]  /*27b50*/  IADD3 R2, P1, PT, R5, UR5, RZ ;  /* 0x0000000505027c10 */ /* 0x010fc8000ff3e0ff */
[----:B-----5:R-:W-:Y:S02]  /*27b60*/  IADD3.X R3, PT, PT, R0, UR8, RZ, P1, !PT ;  /* 0x0000000800037c10 */ /* 0x020fe40008ffe4ff */
[----:B------:R-:W-:Y:S01]  /*27b70*/  IADD3 R4, P1, PT, R4, UR5, RZ ;  /* 0x0000000504047c10 */ /* 0x000fe2000ff3e0ff */
[----:B------:R-:W4:Y:S04]  /*27b80*/  LDL R0, [R1+0xb80] ;  /* 0x000b800001007983 */ /* 0x000f280000100800 */
[----:B------:R0:W-:Y:S04]  /*27b90*/  STL [R1+0x104], R23 ;  /* 0x0001041701007387 */ /* 0x0001e80000100800 */
[----:B------:R-:W5:Y:S04]  /*27ba0*/  LDL R18, [R1+0xb88] ;  /* 0x000b880001127983 */ /* 0x000f680000100800 */
[----:B------:R-:W5:Y:S04]  /*27bb0*/  LDL R17, [R1+0xb94] ;  /* 0x000b940001117983 */ /* 0x000f680000100800 */
[----:B------:R-:W5:Y:S04]  /*27bc0*/  LDL R16, [R1+0xb90] ;  /* 0x000b900001107983 */ /* 0x000f680000100800 */
[----:B------:R-:W5:Y:S04]  /*27bd0*/  LDL R14, [R1+0xb9c] ;  /* 0x000b9c00010e7983 */ /* 0x000f680000100800 */
[----:B------:R-:W5:Y:S04]  /*27be0*/  LDL R13, [R1+0xb98] ;  /* 0x000b9800010d7983 */ /* 0x000f680000100800 */
[----:B------:R-:W5:Y:S04]  /*27bf0*/  LDL R12, [R1+0xba4] ;  /* 0x000ba400010c7983 */ /* 0x000f680000100800 */
[----:B------:R1:W-:Y:S04]  /*27c00*/  STL [R1+0xac], R27 ;  /* 0x0000ac1b01007387 */ /* 0x0003e80000100800 */
[----:B---3--:R3:W5:Y:S01]  /*27c10*/  LDG.E.U8 R22, desc[UR12][R2.64] ;  /* 0x0000000c02167981 */ /* 0x008762000c1e1100 */
[----:B--2---:R-:W-:-:S05]  /*27c20*/  IADD3.X R5, PT, PT, R7, UR8, RZ, P1, !PT ;  /* 0x0000000807057c10 */ /* 0x004fca0008ffe4ff */
[----:B0-----:R-:W2:Y:S01]  /*27c30*/  LDG.E.U8 R23, desc[UR12][R4.64] ;  /* 0x0000000c04177981 */ /* 0x001ea2000c1e1100 */
[----:B------:R-:W-:-:S03]  /*27c40*/  IADD3 R6, P1, PT, R6, UR5, RZ ;  /* 0x0000000506067c10 */ /* 0x000fc6000ff3e0ff */
[----:B------:R-:W2:Y:S01]  /*27c50*/  LDL R5, [R1+0xba0] ;  /* 0x000ba00001057983 */ /* 0x000ea20000100800 */
[----:B------:R-:W-:Y:S02]  /*27c60*/  IADD3.X R7, PT, PT, R9, UR8, RZ, P1, !PT ;  /* 0x0000000809077c10 */ /* 0x000fe40008ffe4ff */
[----:B------:R-:W-:-:S04]  /*27c70*/  IADD3 R8, P1, PT, R8, UR5, RZ ;  /* 0x0000000508087c10 */ /* 0x000fc8000ff3e0ff */
[----:B------:R-:W2:Y:S01]  /*27c80*/  LDG.E.U8 R7, desc[UR12][R6.64] ;  /* 0x0000000c06077981 */ /* 0x000ea2000c1e1100 */
[----:B------:R-:W-:-:S05]  /*27c90*/  IADD3.X R9, PT, PT, R21, UR8, RZ, P1, !PT ;  /* 0x0000000815097c10 */ /* 0x000fca0008ffe4ff */
[----:B-1----:R-:W2:Y:S01]  /*27ca0*/  LDG.E.U8 R27, desc[UR12][R8.64] ;  /* 0x0000000c081b7981 */ /* 0x002ea2000c1e1100 */
[----:B---3--:R-:W-:-:S03]  /*27cb0*/  IADD3 R2, P1, PT, R20, UR5, RZ ;  /* 0x0000000514027c10 */ /* 0x008fc6000ff3e0ff */
[----:B------:R-:W-:Y:S04]  /*27cc0*/  STL [R1+0xfc], R26 ;  /* 0x0000fc1a01007387 */ /* 0x000fe80000100800 */
[----:B------:R-:W3:Y:S01]  /*27cd0*/  LDL R4, [R1+0xbac] ;  /* 0x000bac0001047983 */ /* 0x000ee20000100800 */
[----:B----4-:R-:W-:-:S03]  /*27ce0*/  IADD3.X R3, PT, PT, R0, UR8, RZ, P1, !PT ;  /* 0x0000000800037c10 */ /* 0x010fc60008ffe4ff */
[----:B--2---:R0:W-:Y:S04]  /*27cf0*/  STL [R1+0x1594], R27 ;  /* 0x0015941b01007387 */ /* 0x0041e80000100800 */
[----:B------:R-:W-:Y:S04]  /*27d00*/  STL [R1+0xf8], R25 ;  /* 0x0000f81901007387 */ /* 0x000fe80000100800 */
[----:B------:R-:W2:Y:S04]  /*27d10*/  LDL R0, [R1+0xba8] ;  /* 0x000ba80001007983 */ /* 0x000ea80000100800 */
[----:B------:R-:W-:Y:S04]  /*27d20*/  STL [R1+0xf4], R24 ;  /* 0x0000f41801007387 */ /* 0x000fe80000100800 */
[----:B------:R-:W4:Y:S04]  /*27d30*/  LDL R6, [R1+0xbb4] ;  /* 0x000bb40001067983 */ /* 0x000f280000100800 */
[----:B0-----:R0:W4:Y:S04]  /*27d40*/  LDG.E.U8 R27, desc[UR12][R2.64] ;  /* 0x0000000c021b7981 */ /* 0x001128000c1e1100 */
[----:B-----5:R1:W-:Y:S04]  /*27d50*/  STL [R1+0xf0], R22 ;  /* 0x0000f01601007387 */ /* 0x0203e80000100800 */
[----:B------:R-:W5:Y:S01]  /*27d60*/  LDL R9, [R1+0xbb0] ;  /* 0x000bb00001097983 */ /* 0x000f620000100800 */
[----:B0-----:R-:W-:-:S03]  /*27d70*/  IADD3 R2, P1, PT, R19, UR5, RZ ;  /* 0x0000000513027c10 */ /* 0x001fc6000ff3e0ff */
[----:B------:R-:W5:Y:S01]  /*27d80*/  LDL R8, [R1+0xbbc] ;  /* 0x000bbc0001087983 */ /* 0x000f620000100800 */
[----:B------:R-:W-:-:S03]  /*27d90*/  IADD3.X R3, PT, PT, R18, UR8, RZ, P1, !PT ;  /* 0x0000000812037c10 */ /* 0x000fc60008ffe4ff */
[----:B------:R0:W-:Y:S04]  /*27da0*/  STL [R1+0xec], R23 ;  /* 0x0000ec1701007387 */ /* 0x0001e80000100800 */
[----:B------:R-:W5:Y:S04]  /*27db0*/  LDL R21, [R1+0xbb8] ;  /* 0x000bb80001157983 */ /* 0x000f680000100800 */
[----:B------:R0:W5:Y:S04]  /*27dc0*/  LDG.E.U8 R26, desc[UR12][R2.64] ;  /* 0x0000000c021a7981 */ /* 0x000168000c1e1100 */
[----:B------:R-:W5:Y:S04]  /*27dd0*/  LDL R20, [R1+0xbc4] ;  /* 0x000bc40001147983 */ /* 0x000f680000100800 */
[----:B------:R-:W5:Y:S01]  /*27de0*/  LDL R19, [R1+0xbc0] ;  /* 0x000bc00001137983 */ /* 0x000f620000100800 */
[----:B0-----:R-:W-:-:S03]  /*27df0*/  IADD3 R2, P1, PT, R17, UR5, RZ ;  /* 0x0000000511027c10 */ /* 0x001fc6000ff3e0ff */
[----:B------:R-:W5:Y:S01]  /*27e00*/  LDL R18, [R1+0xbcc] ;  /* 0x000bcc0001127983 */ /* 0x000f620000100800 */
[----:B------:R-:W-:-:S03]  /*27e10*/  IADD3.X R3, PT, PT, R16, UR8, RZ, P1, !PT ;  /* 0x0000000810037c10 */ /* 0x000fc60008ffe4ff */
[----:B------:R-:W5:Y:S04]  /*27e20*/  LDL R17, [R1+0xbc8] ;  /* 0x000bc80001117983 */ /* 0x000f680000100800 */
[----:B-1----:R0:W5:Y:S02]  /*27e30*/  LDG.E.U8 R22, desc[UR12][R2.64] ;  /* 0x0000000c02167981 */ /* 0x002164000c1e1100 */
[----:B0-----:R-:W-:-:S04]  /*27e40*/  IADD3 R2, P1, PT, R14, UR5, RZ ;  /* 0x000000050e027c10 */ /* 0x001fc8000ff3e0ff */
[----:B------:R-:W-:-:S05]  /*27e50*/  IADD3.X R3, PT, PT, R13, UR8, RZ, P1, !PT ;  /* 0x000000080d037c10 */ /* 0x000fca0008ffe4ff */
[----:B------:R0:W5:Y:S02]  /*27e60*/  LDG.E.U8 R25, desc[UR12][R2.64] ;  /* 0x0000000c02197981 */ /* 0x000164000c1e1100 */
[----:B0-----:R-:W-:-:S04]  /*27e70*/  IADD3 R2, P1, PT, R12, UR5, RZ ;  /* 0x000000050c027c10 */ /* 0x001fc8000ff3e0ff */
[----:B------:R-:W-:Y:S02]  /*27e80*/  IADD3.X R3, PT, PT, R5, UR8, RZ, P1, !PT ;  /* 0x0000000805037c10 */ /* 0x000fe40008ffe4ff */
[----:B---3--:R-:W-:Y:S01]  /*27e90*/  IADD3 R4, P1, PT, R4, UR5, RZ ;  /* 0x0000000504047c10 */ /* 0x008fe2000ff3e0ff */
[----:B------:R5:W-:Y:S04]  /*27ea0*/  STL [R1+0xe8], R7 ;  /* 0x0000e80701007387 */ /* 0x000be80000100800 */
[----:B------:R-:W3:Y:S04]  /*27eb0*/  LDL R16, [R1+0xbd4] ;  /* 0x000bd40001107983 */ /* 0x000ee80000100800 */
[----:B------:R-:W3:Y:S04]  /*27ec0*/  LDL R14, [R1+0xbdc] ;  /* 0x000bdc00010e7983 */ /* 0x000ee80000100800 */
[----:B------:R-:W3:Y:S04]  /*27ed0*/  LDL R13, [R1+0xbd8] ;  /* 0x000bd800010d7983 */ /* 0x000ee80000100800 */
[----:B------:R0:W3:Y:S01]  /*27ee0*/  LDG.E.U8 R24, desc[UR12][R2.64] ;  /* 0x0000000c02187981 */ /* 0x0000e2000c1e1100 */
[----:B--2---:R-:W-:-:S03]  /*27ef0*/  IADD3.X R5, PT, PT, R0, UR8, RZ, P1, !PT ;  /* 0x0000000800057c10 */ /* 0x004fc60008ffe4ff */
[----:B------:R-:W2:Y:S04]  /*27f00*/  LDL R0, [R1+0xbd0] ;  /* 0x000bd00001007983 */ /* 0x000ea80000100800 */
[----:B------:R-:W2:Y:S01]  /*27f10*/  LDG.E.U8 R23, desc[UR12][R4.64] ;  /* 0x0000000c04177981 */ /* 0x000ea2000c1e1100 */
[----:B----4-:R-:W-:-:S03]  /*27f20*/  IADD3 R6, P1, PT, R6, UR5, RZ ;  /* 0x0000000506067c10 */ /* 0x010fc6000ff3e0ff */
[----:B------:R-:W-:Y:S04]  /*27f30*/  STL [R1+0x90], R27 ;  /* 0x0000901b01007387 */ /* 0x000fe80000100800 */
[----:B------:R-:W4:Y:S01]  /*27f40*/  LDL R12, [R1+0xbe4] ;  /* 0x000be400010c7983 */ /* 0x000f220000100800 */
[----:B-----5:R-:W-:-:S03]  /*27f50*/  IADD3.X R7, PT, PT, R9, UR8, RZ, P1, !PT ;  /* 0x0000000809077c10 */ /* 0x020fc60008ffe4ff */
[----:B------:R-:W5:Y:S01]  /*27f60*/  LDL R5, [R1+0xbe0] ;  /* 0x000be00001057983 */ /* 0x000f620000100800 */
[----:B------:R-:W-:-:S03]  /*27f70*/  IADD3 R8, P1, PT, R8, UR5, RZ ;  /* 0x0000000508087c10 */ /* 0x000fc6000ff3e0ff */
[----:B------:R-:W2:Y:S01]  /*27f80*/  LDG.E.U8 R7, desc[UR12][R6.64] ;  /* 0x0000000c06077981 */ /* 0x000ea2000c1e1100 */
[----:B------:R-:W-:-:S03]  /*27f90*/  IADD3.X R9, PT, PT, R21, UR8, RZ, P1, !PT ;  /* 0x0000000815097c10 */ /* 0x000fc60008ffe4ff */
[----:B------:R1:W-:Y:S01]  /*27fa0*/  STL [R1+0xe4], R26 ;  /* 0x0000e41a01007387 */ /* 0x0003e20000100800 */
[----:B0-----:R-:W-:-:S03]  /*27fb0*/  IADD3 R2, P1, PT, R20, UR5, RZ ;  /* 0x0000000514027c10 */ /* 0x001fc6000ff3e0ff */
[----:B------:R-:W2:Y:S04]  /*27fc0*/  LDL R4, [R1+0xbec] ;  /* 0x000bec0001047983 */ /* 0x000ea80000100800 */
[----:B-1----:R-:W2:Y:S01]  /*27fd0*/  LDG.E.U8 R26, desc[UR12][R8.64] ;  /* 0x0000000c081a7981 */ /* 0x002ea2000c1e1100 */
[----:B------:R-:W-:-:S03]  /*27fe0*/  IADD3.X R3, PT, PT, R19, UR8, RZ, P1, !PT ;  /* 0x0000000813037c10 */ /* 0x000fc60008ffe4ff */
[----:B--2---:R-:W-:Y:S04]  /*27ff0*/  STL [R1+0x1598], R26 ;  /* 0x0015981a01007387 */ /* 0x004fe80000100800 */
[----:B------:R0:W-:Y:S04]  /*28000*/  STL [R1+0xe0], R22 ;  /* 0x0000e01601007387 */ /* 0x0001e80000100800 */
[----:B------:R-:W2:Y:S04]  /*28010*/  LDL R6, [R1+0xbe8] ;  /* 0x000be80001067983 */ /* 0x000ea80000100800 */
[----:B0-----:R0:W2:Y:S02]  /*28020*/  LDG.E.U8 R22, desc[UR12][R2.64] ;  /* 0x0000000c02167981 */ /* 0x0010a4000c1e1100 */
[----:B0-----:R-:W-:-:S04]  /*28030*/  IADD3 R2, P1, PT, R18, UR5, RZ ;  /* 0x0000000512027c10 */ /* 0x001fc8000ff3e0ff */
[----:B------:R-:W-:Y:S01]  /*28040*/  IADD3.X R3, PT, PT, R17, UR8, RZ, P1, !PT ;  /* 0x0000000811037c10 */ /* 0x000fe20008ffe4ff */
[----:B------:R0:W-:Y:S04]  /*28050*/  STL [R1+0xdc], R25 ;  /* 0x0000dc1901007387 */ /* 0x0001e80000100800 */
[----:B---3--:R1:W-:Y:S04]  /*28060*/  STL [R1+0xd8], R24 ;  /* 0x0000d81801007387 */ /* 0x0083e80000100800 */
[----:B------:R-:W3:Y:S04]  /*28070*/  LDL R9, [R1+0xbf0] ;  /* 0x000bf00001097983 */ /* 0x000ee80000100800 */
[----:B0-----:R0:W3:Y:S04]  /*28080*/  LDG.E.U8 R25, desc[UR12][R2.64] ;  /* 0x0000000c02197981 */ /* 0x0010e8000c1e1100 */
[----:B------:R-:W3:Y:S01]  /*28090*/  LDL R8, [R1+0xbfc] ;  /* 0x000bfc0001087983 */ /* 0x000ee20000100800 */
[----:B0-----:R-:W-:-:S04]  /*280a0*/  IADD3 R2, P1, PT, R16, UR5, RZ ;  /* 0x0000000510027c10 */ /* 0x001fc8000ff3e0ff */
[----:B------:R-:W-:Y:S02]  /*280b0*/  IADD3.X R3, PT, PT, R0, UR8, RZ, P1, !PT ;  /* 0x0000000800037c10 */ /* 0x000fe40008ffe4ff */
[----:B------:R-:W3:Y:S04]  /*280c0*/  LDL R0, [R1+0xbf4] ;  /* 0x000bf40001007983 */ /* 0x000ee80000100800 */
[----:B------:R0:W3:Y:S04]  /*280d0*/  LDG.E.U8 R27, desc[UR12][R2.64] ;  /* 0x0000000c021b7981 */ /* 0x0000e8000c1e1100 */
[----:B------:R0:W-:Y:S04]  /*280e0*/  STL [R1+0xd4], R23 ;  /* 0x0000d41701007387 */ /* 0x0001e80000100800 */
[----:B------:R-:W3:Y:S04]  /*280f0*/  LDL R21, [R1+0xbf8] ;  /* 0x000bf80001157983 */ /* 0x000ee80000100800 */
[----:B------:R-:W3:Y:S04]  /*28100*/  LDL R20, [R1+0xc04] ;  /* 0x000c040001147983 */ /* 0x000ee80000100800 */
[----:B------:R-:W3:Y:S01]  /*28110*/  LDL R19, [R1+0xc00] ;  /* 0x000c000001137983 */ /* 0x000ee20000100800 */
[----:B0-----:R-:W-:-:S03]  /*28120*/  IADD3 R2, P1, PT, R14, UR5, RZ ;  /* 0x000000050e027c10 */ /* 0x001fc6000ff3e0ff */
[----:B------:R-:W3:Y:S01]  /*28130*/  LDL R18, [R1+0xc0c] ;  /* 0x000c0c0001127983 */ /* 0x000ee20000100800 */
[----:B------:R-:W-:-:S03]  /*28140*/  IADD3.X R3, PT, PT, R13, UR8, RZ, P1, !PT ;  /* 0x000000080d037c10 */ /* 0x000fc60008ffe4ff */
[----:B------:R-:W3:Y:S04]  /*28150*/  LDL R17, [R1+0xc08] ;  /* 0x000c080001117983 */ /* 0x000ee80000100800 */
[----:B-1----:R4:W3:Y:S04]  /*28160*/  LDG.E.U8 R24, desc[UR12][R2.64] ;  /* 0x0000000c02187981 */ /* 0x0028e8000c1e1100 */
[----:B------:R0:W-:Y:S04]  /*28170*/  STL [R1+0xcc], R7 ;  /* 0x0000cc0701007387 */ /* 0x0001e80000100800 */
[----:B------:R-:W3:Y:S01]  /*28180*/  LDL R16, [R1+0xc14] ;  /* 0x000c140001107983 */ /* 0x000ee20000100800 */
[----:B----4-:R-:W-:-:S03]  /*28190*/  IADD3 R2, P1, PT, R12, UR5, RZ ;  /* 0x000000050c027c10 */ /* 0x010fc6000ff3e0ff */
[----:B------:R-:W4:Y:S01]  /*281a0*/  LDL R14, [R1+0xc10] ;  /* 0x000c1000010e7983 */ /* 0x000f220000100800 */
[----:B-----5:R-:W-:Y:S02]  /*281b0*/  IADD3.X R3, PT, PT, R5, UR8, RZ, P1, !PT ;  /* 0x0000000805037c10 */ /* 0x020fe40008ffe4ff */
[----:B------:R-:W-:Y:S01]  /*281c0*/  IADD3 R4, P1, PT, R4, UR5, RZ ;  /* 0x0000000504047c10 */ /* 0x000fe2000ff3e0ff */
[----:B------:R-:W5:Y:S04]  /*281d0*/  LDL R13, [R1+0xc1c] ;  /* 0x000c1c00010d7983 */ /* 0x000f680000100800 */
[----:B------:R-:W4:Y:S04]  /*281e0*/  LDL R12, [R1+0xc18] ;  /* 0x000c1800010c7983 */ /* 0x000f280000100800 */
[----:B------:R1:W4:Y:S01]  /*281f0*/  LDG.E.U8 R26, desc[UR12][R2.64] ;  /* 0x0000000c021a7981 */ /* 0x000322000c1e1100 */
[----:B--2---:R-:W-:-:S05]  /*28200*/  IADD3.X R5, PT, PT, R6, UR8, RZ, P1, !PT ;  /* 0x0000000806057c10 */ /* 0x004fca0008ffe4ff */
[----:B------:R-:W2:Y:S04]  /*28210*/  LDG.E.U8 R23, desc[UR12][R4.64] ;  /* 0x0000000c04177981 */ /* 0x000ea8000c1e1100 */
[----:B------:R-:W2:Y:S04]  /*28220*/  LDL R5, [R1+0xc24] ;  /* 0x000c240001057983 */ /* 0x000ea80000100800 */
[----:B------:R0:W-:Y:S01]  /*28230*/  STL [R1+0x78], R22 ;  /* 0x0000781601007387 */ /* 0x0001e20000100800 */
[----:B---3--:R-:W-:-:S03]  /*28240*/  IADD3 R6, P1, PT, R0, UR5, RZ ;  /* 0x0000000500067c10 */ /* 0x008fc6000ff3e0ff */
[----:B------:R-:W3:Y:S01]  /*28250*/  LDL R0, [R1+0xc20] ;  /* 0x000c200001007983 */ /* 0x000ee20000100800 */
[----:B0-----:R-:W-:-:S05]  /*28260*/  IADD3.X R7, PT, PT, R9, UR8, RZ, P1, !PT ;  /* 0x0000000809077c10 */ /* 0x001fca0008ffe4ff */
[----:B------:R-:W3:Y:S04]  /*28270*/  LDG.E.U8 R22, desc[UR12][R6.64] ;  /* 0x0000000c06167981 */ /* 0x000ee8000c1e1100 */
[----:B------:R0:W-:Y:S04]  /*28280*/  STL [R1+0xc4], R25 ;  /* 0x0000c41901007387 */ /* 0x0001e80000100800 */
[----:B------:R-:W3:Y:S04]  /*28290*/  LDL R4, [R1+0xc2c] ;  /* 0x000c2c0001047983 */ /* 0x000ee80000100800 */
[----:B------:R-:W-:Y:S04]  /*282a0*/  STL [R1+0xc0], R27 ;  /* 0x0000c01b01007387 */ /* 0x000fe80000100800 */
[----:B------:R-:W3:Y:S01]  /*282b0*/  LDL R7, [R1+0xc28] ;  /* 0x000c280001077983 */ /* 0x000ee20000100800 */
[----:B------:R-:W-:-:S04]  /*282c0*/  IADD3 R8, P1, PT, R8, UR5, RZ ;  /* 0x0000000508087c10 */ /* 0x000fc8000ff3e0ff */
[----:B------:R-:W-:Y:S02]  /*282d0*/  IADD3.X R9, PT, PT, R21, UR8, RZ, P1, !PT ;  /* 0x0000000815097c10 */ /* 0x000fe40008ffe4ff */
[----:B-1----:R-:W-:Y:S01]  /*282e0*/  IADD3 R2, P1, PT, R20, UR5, RZ ;  /* 0x0000000514027c10 */ /* 0x002fe2000ff3e0ff */
[----:B------:R1:W-:Y:S03]  /*282f0*/  STL [R1+0xbc], R24 ;  /* 0x0000bc1801007387 */ /* 0x0003e60000100800 */
[----:B------:R-:W-:Y:S01]  /*28300*/  IADD3.X R3, PT, PT, R19, UR8, RZ, P1, !PT ;  /* 0x0000000813037c10 */ /* 0x000fe20008ffe4ff */
[----:B------:R-:W3:Y:S04]  /*28310*/  LDL R6, [R1+0xc34] ;  /* 0x000c340001067983 */ /* 0x000ee80000100800 */
[----:B------:R1:W3:Y:S04]  /*28320*/  LDG.E.U8 R28, desc[UR12][R2.64] ;  /* 0x0000000c021c7981 */ /* 0x0002e8000c1e1100 */
[----:B0-----:R-:W3:Y:S01]  /*28330*/  LDG.E.U8 R25, desc[UR12][R8.64] ;  /* 0x0000000c08197981 */ /* 0x001ee2000c1e1100 */
[----:B-1----:R-:W-:-:S04]  /*28340*/  IADD3 R2, P1, PT, R18, UR5, RZ ;  /* 0x0000000512027c10 */ /* 0x002fc8000ff3e0ff */
[----:B------:R-:W-:-:S05]  /*28350*/  IADD3.X R3, PT, PT, R17, UR8, RZ, P1, !PT ;  /* 0x0000000811037c10 */ /* 0x000fca0008ffe4ff */
[----:B------:R0:W3:Y:S02]  /*28360*/  LDG.E.U8 R24, desc[UR12][R2.64] ;  /* 0x0000000c02187981 */ /* 0x0000e4000c1e1100 */
[----:B0-----:R-:W-:-:S04]  /*28370*/  IADD3 R2, P1, PT, R16, UR5, RZ ;  /* 0x0000000510027c10 */ /* 0x001fc8000ff3e0ff */
[----:B----4-:R-:W-:-:S05]  /*28380*/  IADD3.X R3, PT, PT, R14, UR8, RZ, P1, !PT ;  /* 0x000000080e037c10 */ /* 0x010fca0008ffe4ff */
[----:B------:R5:W4:Y:S02]  /*28390*/  LDG.E.U8 R27, desc[UR12][R2.64] ;  /* 0x0000000c021b7981 */ /* 0x000b24000c1e1100 */
[----:B-----5:R-:W-:-:S04]  /*283a0*/  IADD3 R2, P1, PT, R13, UR5, RZ ;  /* 0x000000050d027c10 */ /* 0x020fc8000ff3e0ff */
[----:B------:R-:W-:Y:S01]  /*283b0*/  IADD3.X R3, PT, PT, R12, UR8, RZ, P1, !PT ;  /* 0x000000080c037c10 */ /* 0x000fe20008ffe4ff */
[----:B------:R0:W-:Y:S04]  /*283c0*/  STL [R1+0xb8], R26 ;  /* 0x0000b81a01007387 */ /* 0x0001e80000100800 */
[----:B------:R-:W5:Y:S04]  /*283d0*/  LDL R9, [R1+0xc30] ;  /* 0x000c300001097983 */ /* 0x000f680000100800 */
[----:B------:R-:W4:Y:S04]  /*283e0*/  LDL R8, [R1+0xc3c] ;  /* 0x000c3c0001087983 */ /* 0x000f280000100800 */
[----:B0-----:R0:W4:Y:S04]  /*283f0*/  LDG.E.U8 R26, desc[UR12][R2.64] ;  /* 0x0000000c021a7981 */ /* 0x001128000c1e1100 */
[----:B------:R-:W4:Y:S04]  /*28400*/  LDL R20, [R1+0xc38] ;  /* 0x000c380001147983 */ /* 0x000f280000100800 */
[----:B--2---:R1:W-:Y:S04]  /*28410*/  STL [R1+0xb4], R23 ;  /* 0x0000b41701007387 */ /* 0x0043e80000100800 */
[----:B------:R-:W2:Y:S04]  /*28420*/  LDL R19, [R1+0xc40] ;  /* 0x000c400001137983 */ /* 0x000ea80000100800 */
[----:B------:R-:W2:Y:S01]  /*28430*/  LDL R18, [R1+0xc4c] ;  /* 0x000c4c0001127983 */ /* 0x000ea20000100800 */
[----:B0-----:R-:W-:-:S03]  /*28440*/  IADD3 R2, P1, PT, R5, UR5, RZ ;  /* 0x0000000505027c10 */ /* 0x001fc6000ff3e0ff */
[----:B------:R-:W2:Y:S01]  /*28450*/  LDL R17, [R1+0xc48] ;  /* 0x000c480001117983 */ /* 0x000ea20000100800 */
[----:B---3--:R-:W-:-:S03]  /*28460*/  IADD3.X R3, PT, PT, R0, UR8, RZ, P1, !PT ;  /* 0x0000000800037c10 */ /* 0x008fc60008ffe4ff */
[----:B------:R-:W3:Y:S04]  /*28470*/  LDL R0, [R1+0xc44] ;  /* 0x000c440001007983 */ /* 0x000ee80000100800 */
[----:B-1----:R3:W2:Y:S04]  /*28480*/  LDG.E.U8 R23, desc[UR12][R2.64] ;  /* 0x0000000c02177981 */ /* 0x0026a8000c1e1100 */
[----:B------:R0:W-:Y:S04]  /*28490*/  STL [R1+0xb0], R22 ;  /* 0x0000b01601007387 */ /* 0x0001e80000100800 */
[----:B------:R-:W2:Y:S04]  /*284a0*/  LDL R16, [R1+0xc54] ;  /* 0x000c540001107983 */ /* 0x000ea80000100800 */
[----:B------:R-:W2:Y:S01]  /*284b0*/  LDL R13, [R1+0xc50] ;  /* 0x000c5000010d7983 */ /* 0x000ea20000100800 */
[----:B------:R-:W-:-:S03]  /*284c0*/  IADD3 R4, P1, PT, R4, UR5, RZ ;  /* 0x0000000504047c10 */ /* 0x000fc6000ff3e0ff */
[----:B------:R-:W2:Y:S01]  /*284d0*/  LDL R14, [R1+0xc5c] ;  /* 0x000c5c00010e7983 */ /* 0x000ea20000100800 */
[----:B------:R-:W-:-:S03]  /*284e0*/  IADD3.X R5, PT, PT, R7, UR8, RZ, P1, !PT ;  /* 0x0000000807057c10 */ /* 0x000fc60008ffe4ff */
[----:B------:R-:W2:Y:S04]  /*284f0*/  LDL R12, [R1+0xc58] ;  /* 0x000c5800010c7983 */ /* 0x000ea80000100800 */
[----:B------:R-:W2:Y:S01]  /*28500*/  LDG.E.U8 R21, desc[UR12][R4.64] ;  /* 0x0000000c04157981 */ /* 0x000ea2000c1e1100 */
[----:B------:R-:W-:-:S03]  /*28510*/  IADD3 R6, P1, PT, R6, UR5, RZ ;  /* 0x0000000506067c10 */ /* 0x000fc6000ff3e0ff */
[----:B------:R-:W-:Y:S04]  /*28520*/  STL [R1+0x70], R28 ;  /* 0x0000701c01007387 */ /* 0x000fe80000100800 */
[----:B------:R-:W2:Y:S04]  /*28530*/  LDL R5, [R1+0xc64] ;  /* 0x000c640001057983 */ /* 0x000ea80000100800 */
[----:B------:R-:W2:Y:S04]  /*28540*/  LDL R4, [R1+0xc60] ;  /* 0x000c600001047983 */ /* 0x000ea80000100800 */
[----:B------:R1:W-:Y:S01]  /*28550*/  STL [R1+0xa8], R24 ;  /* 0x0000a81801007387 */ /* 0x0003e20000100800 */
[----:B-----5:R-:W-:-:S02]  /*28560*/  IADD3.X R7, PT, PT, R9, UR8, RZ, P1, !PT ;  /* 0x0000000809077c10 */ /* 0x020fc40008ffe4ff */
[----:B----4-:R-:W-:-:S03]  /*28570*/  IADD3 R8, P1, PT, R8, UR5, RZ ;  /* 0x0000000508087c10 */ /* 0x010fc6000ff3e0ff */
[----:B0-----:R-:W4:Y:S01]  /*28580*/  LDG.E.U8 R22, desc[UR12][R6.64] ;  /* 0x0000000c06167981 */ /* 0x001f22000c1e1100 */
[----:B------:R-:W-:-:S05]  /*28590*/  IADD3.X R9, PT, PT, R20, UR8, RZ, P1, !PT ;  /* 0x0000000814097c10 */ /* 0x000fca0008ffe4ff */
[----:B-1----:R-:W5:Y:S01]  /*285a0*/  LDG.E.U8 R24, desc[UR12][R8.64] ;  /* 0x0000000c08187981 */ /* 0x002f62000c1e1100 */
[----:B---3--:R-:W-:-:S03]  /*285b0*/  IADD3 R2, P1, PT, R0, UR5, RZ ;  /* 0x0000000500027c10 */ /* 0x008fc6000ff3e0ff */
[----:B------:R-:W3:Y:S01]  /*285c0*/  LDL R0, [R1+0xc6c] ;  /* 0x000c6c0001007983 */ /* 0x000ee20000100800 */
[----:B--2---:R-:W-:-:S05]  /*285d0*/  IADD3.X R3, PT, PT, R19, UR8, RZ, P1, !PT ;  /* 0x0000000813037c10 */ /* 0x004fca0008ffe4ff */
[----:B------:R0:W2:Y:S02]  /*285e0*/  LDG.E.U8 R28, desc[UR12][R2.64] ;  /* 0x0000000c021c7981 */ /* 0x0000a4000c1e1100 */
[----:B0-----:R-:W-:-:S04]  /*285f0*/  IADD3 R2, P1, PT, R18, UR5, RZ ;  /* 0x0000000512027c10 */ /* 0x001fc8000ff3e0ff */
[----:B------:R-:W-:Y:S01]  /*28600*/  IADD3.X R3, PT, PT, R17, UR8, RZ, P1, !PT ;  /* 0x0000000811037c10 */ /* 0x000fe20008ffe4ff */
[----:B------:R0:W-:Y:S04]  /*28610*/  STL [R1+0xa4], R27 ;  /* 0x0000a41b01007387 */ /* 0x0001e80000100800 */
[----:B------:R-:W2:Y:S04]  /*28620*/  LDL R7, [R1+0xc68] ;  /* 0x000c680001077983 */ /* 0x000ea80000100800 */
[----:B0-----:R0:W5:Y:S02]  /*28630*/  LDG.E.U8 R27, desc[UR12][R2.64] ;  /* 0x0000000c021b7981 */ /* 0x001164000c1e1100 */
[----:B0-----:R-:W-:-:S04]  /*28640*/  IADD3 R2, P1, PT, R16, UR5, RZ ;  /* 0x0000000510027c10 */ /* 0x001fc8000ff3e0ff */
[----:B------:R-:W-:Y:S01]  /*28650*/  IADD3.X R3, PT, PT, R13, UR8, RZ, P1, !PT ;  /* 0x000000080d037c10 */ /* 0x000fe20008ffe4ff */
[----:B------:R0:W-:Y:S04]  /*28660*/  STL [R1+0xa0], R26 ;  /* 0x0000a01a01007387 */ /* 0x0001e80000100800 */
[----:B------:R-:W5:Y:S04]  /*28670*/  LDL R8, [R1+0xc74] ;  /* 0x000c740001087983 */ /* 0x000f680000100800 */
[----:B0-----:R0:W5:Y:S04]  /*28680*/  LDG.E.U8 R26, desc[UR12][R2.64] ;  /* 0x0000000c021a7981 */ /* 0x001168000c1e1100 */
[----:B------:R1:W-:Y:S04]  /*28690*/  STL [R1+0x9c], R23 ;  /* 0x00009c1701007387 */ /* 0x0003e80000100800 */
[----:B------:R-:W5:Y:S01]  /*286a0*/  LDL R13, [R1+0xc70] ;  /* 0x000c7000010d7983 */ /* 0x000f620000100800 */
[----:B0-----:R-:W-:-:S04]  /*286b0*/  IADD3 R2, P1, PT, R14, UR5, RZ ;  /* 0x000000050e027c10 */ /* 0x001fc8000ff3e0ff */
[----:B------:R-:W-:Y:S02]  /*286c0*/  IADD3.X R3, PT, PT, R12, UR8, RZ, P1, !PT ;  /* 0x000000080c037c10 */ /* 0x000fe40008ffe4ff */
[----:B------:R-:W5:Y:S04]  /*286d0*/  LDL R12, [R1+0xc7c] ;  /* 0x000c7c00010c7983 */ /* 0x000f680000100800 */
[----:B------:R0:W-:Y:S04]  /*286e0*/  STL [R1+0x98], R21 ;  /* 0x0000981501007387 */ /* 0x0001e80000100800 */
[----:B------:R-:W5:Y:S04]  /*286f0*/  LDL R20, [R1+0xc78] ;  /* 0x000c780001147983 */ /* 0x000f680000100800 */
[----:B------:R-:W5:Y:S04]  /*28700*/  LDL R19, [R1+0xc84] ;  /* 0x000c840001137983 */ /* 0x000f680000100800 */
[----:B------:R-:W5:Y:S04]  /*28710*/  LDL R6, [R1+0xc80] ;  /* 0x000c800001067983 */ /* 0x000f680000100800 */
[----:B-1----:R1:W5:Y:S02]  /*28720*/  LDG.E.U8 R23, desc[UR12][R2.64] ;  /* 0x0000000c02177981 */ /* 0x002364000c1e1100 */
[----:B-1----:R-:W-:-:S04]  /*28730*/  IADD3 R2, P1, PT, R5, UR5, RZ ;  /* 0x0000000505027c10 */ /* 0x002fc8000ff3e0ff */
[----:B------:R-:W-:-:S05]  /*28740*/  IADD3.X R3, PT, PT, R4, UR8, RZ, P1, !PT ;  /* 0x0000000804037c10 */ /* 0x000fca0008ffe4ff */
[----:B0-----:R0:W5:Y:S01]  /*28750*/  LDG.E.U8 R21, desc[UR12][R2.64] ;  /* 0x0000000c02157981 */ /* 0x001162000c1e1100 */
[----:B---3--:R-:W-:-:S03]  /*28760*/  IADD3 R4, P1, PT, R0, UR5, RZ ;  /* 0x0000000500047c10 */ /* 0x008fc6000ff3e0ff */
[----:B------:R-:W3:Y:S04]  /*28770*/  LDL R0, [R1+0xc8c] ;  /* 0x000c8c0001007983 */ /* 0x000ee80000100800 */
[----:B----4-:R1:W-:Y:S04]  /*28780*/  STL [R1+0x94], R22 ;  /* 0x0000941601007387 */ /* 0x0103e80000100800 */
[----:B------:R-:W4:Y:S04]  /*28790*/  LDL R18, [R1+0xc88] ;  /* 0x000c880001127983 */ /* 0x000f280000100800 */
[----:B------:R-:W4:Y:S01]  /*287a0*/  LDL R17, [R1+0xc9c] ;  /* 0x000c9c0001117983 */ /* 0x000f220000100800 */
[----:B--2---:R-:W-:-:S03]  /*287b0*/  IADD3.X R5, PT, PT, R7, UR8, RZ, P1, !PT ;  /* 0x0000000807057c10 */ /* 0x004fc60008ffe4ff */
[----:B------:R-:W2:Y:S04]  /*287c0*/  LDL R7, [R1+0xc94] ;  /* 0x000c940001077983 */ /* 0x000ea80000100800 */
[----:B-1----:R-:W2:Y:S04]  /*287d0*/  LDG.E.U8 R22, desc[UR12][R4.64] ;  /* 0x0000000c04167981 */ /* 0x002ea8000c1e1100 */
[----:B------:R-:W2:Y:S01]  /*287e0*/  LDL R4, [R1+0xc90] ;  /* 0x000c900001047983 */ /* 0x000ea20000100800 */
[----:B-----5:R-:W-:-:S04]  /*287f0*/  IADD3 R8, P1, PT, R8, UR5, RZ ;  /* 0x0000000508087c10 */ /* 0x020fc8000ff3e0ff */
[----:B------:R-:W-:Y:S01]  /*28800*/  IADD3.X R9, PT, PT, R13, UR8, RZ, P1, !PT ;  /* 0x000000080d097c10 */ /* 0x000fe20008ffe4ff */
[----:B------:R1:W-:Y:S04]  /*28810*/  STL [R1+0x54], R28 ;  /* 0x0000541c01007387 */ /* 0x0003e80000100800 */
[----:B------:R-:W5:Y:S01]  /*28820*/  LDL R16, [R1+0xc98] ;  /* 0x000c980001107983 */ /* 0x000f620000100800 */
[----:B------:R-:W-:-:S03]  /*28830*/  IADD3 R12, P1, PT, R12, UR5, RZ ;  /* 0x000000050c0c7c10 */ /* 0x000fc6000ff3e0ff */
[----:B------:R-:W5:Y:S04]  /*28840*/  LDL R14, [R1+0xca4] ;  /* 0x000ca400010e7983 */ /* 0x000f680000100800 */
[----:B------:R-:W5:Y:S01]  /*28850*/  LDG.E.U8 R9, desc[UR12][R8.64] ;  /* 0x0000000c08097981 */ /* 0x000f62000c1e1100 */
[----:B------:R-:W-:Y:S02]  /*28860*/  IADD3.X R13, PT, PT, R20, UR8, RZ, P1, !PT ;  /* 0x00000008140d7c10 */ /* 0x000fe40008ffe4ff */
[----:B0-----:R-:W-:-:S04]  /*28870*/  IADD3 R2, P1, PT, R19, UR5, RZ ;  /* 0x0000000513027c10 */ /* 0x001fc8000ff3e0ff */
[----:B------:R-:W5:Y:S01]  /*28880*/  LDG.E.U8 R13, desc[UR12][R12.64] ;  /* 0x0000000c0c0d7981 */ /* 0x000f62000c1e1100 */
[----:B------:R-:W-:-:S03]  /*28890*/  IADD3.X R3, PT, PT, R6, UR8, RZ, P1, !PT ;  /* 0x0000000806037c10 */ /* 0x000fc60008ffe4ff */
[----:B------:R-:W5:Y:S04]  /*288a0*/  LDL R8, [R1+0xca0] ;  /* 0x000ca00001087983 */ /* 0x000f680000100800 */
[----:B------:R3:W5:Y:S04]  /*288b0*/  LDG.E.U8 R6, desc[UR12][R2.64] ;  /* 0x0000000c02067981 */ /* 0x000768000c1e1100 */
[----:B------:R0:W-:Y:S04]  /*288c0*/  STL [R1+0x8c], R27 ;  /* 0x00008c1b01007387 */ /* 0x0001e80000100800 */
[----:B------:R-:W5:Y:S04]  /*288d0*/  LDL R5, [R1+0xcac] ;  /* 0x000cac0001057983 */ /* 0x000f680000100800 */
[----:B------:R-:W-:Y:S01]  /*288e0*/  STL [R1+0x88], R26 ;  /* 0x0000881a01007387 */ /* 0x000fe20000100800 */
[----:B---3--:R-:W-:-:S04]  /*288f0*/  IADD3 R2, P1, PT, R0, UR5, RZ ;  /* 0x0000000500027c10 */ /* 0x008fc8000ff3e0ff */
[----:B----4-:R-:W-:-:S05]  /*28900*/  IADD3.X R3, PT, PT, R18, UR8, RZ, P1, !PT ;  /* 0x0000000812037c10 */ /* 0x010fca0008ffe4ff */
[----:B-1----:R2:W3:Y:S02]  /*28910*/  LDG.E.U8 R28, desc[UR12][R2.64] ;  /* 0x0000000c021c7981 */ /* 0x0024e4000c1e1100 */
[----:B--2---:R-:W-:-:S04]  /*28920*/  IADD3 R2, P1, PT, R7, UR5, RZ ;  /* 0x0000000507027c10 */ /* 0x004fc8000ff3e0ff */
[----:B------:R-:W-:-:S05]  /*28930*/  IADD3.X R3, PT, PT, R4, UR8, RZ, P1, !PT ;  /* 0x0000000804037c10 */ /* 0x000fca0008ffe4ff */
[----:B0-----:R0:W2:Y:S02]  /*28940*/  LDG.E.U8 R27, desc[UR12][R2.64] ;  /* 0x0000000c021b7981 */ /* 0x0010a4000c1e1100 */
[----:B0-----:R-:W-:-:S04]  /*28950*/  IADD3 R2, P1, PT, R17, UR5, RZ ;  /* 0x0000000511027c10 */ /* 0x001fc8000ff3e0ff */
[----:B-----5:R-:W-:Y:S01]  /*28960*/  IADD3.X R3, PT, PT, R16, UR8, RZ, P1, !PT ;  /* 0x0000000810037c10 */ /* 0x020fe20008ffe4ff */
[----:B------:R-:W-:Y:S04]  /*28970*/  STL [R1+0x1574], R6 ;  /* 0x0015740601007387 */ /* 0x000fe80000100800 */
[----:B------:R-:W-:Y:S04]  /*28980*/  STL [R1+0x84], R23 ;  /* 0x0000841701007387 */ /* 0x000fe80000100800 */
[----:B------:R-:W4:Y:S04]  /*28990*/  LDL R0, [R1+0xca8] ;  /* 0x000ca80001007983 */ /* 0x000f280000100800 */
[----:B------:R0:W-:Y:S04]  /*289a0*/  STL [R1+0x80], R21 ;  /* 0x0000801501007387 */ /* 0x0001e80000100800 */
[----:B------:R-:W5:Y:S04]  /*289b0*/  LDL R7, [R1+0xcb4] ;  /* 0x000cb40001077983 */ /* 0x000f680000100800 */
[----:B------:R-:W2:Y:S04]  /*289c0*/  LDL R4, [R1+0xcb0] ;  /* 0x000cb00001047983 */ /* 0x000ea80000100800 */
[----:B------:R-:W-:Y:S04]  /*289d0*/  STL [R1+0x7c], R22 ;  /* 0x00007c1601007387 */ /* 0x000fe80000100800 */
[----:B------:R-:W3:Y:S04]  /*289e0*/  LDL R18, [R1+0xcbc] ;  /* 0x000cbc0001127983 */ /* 0x000ee80000100800 */
[----:B0-----:R0:W3:Y:S04]  /*289f0*/  LDG.E.U8 R21, desc[UR12][R2.64] ;  /* 0x0000000c02157981 */ /* 0x0010e8000c1e1100 */
[----:B------:R-:W3:Y:S04]  /*28a00*/  LDL R12, [R1+0xcb8] ;  /* 0x000cb800010c7983 */ /* 0x000ee80000100800 */
[----:B------:R-:W3:Y:S01]  /*28a10*/  LDL R20, [R1+0xcc4] ;  /* 0x000cc40001147983 */ /* 0x000ee20000100800 */
[----:B0-----:R-:W-:-:S03]  /*28a20*/  IADD3 R2, P1, PT, R14, UR5, RZ ;  /* 0x000000050e027c10 */ /* 0x001fc6000ff3e0ff */
[----:B------:R4:W-:Y:S01]  /*28a30*/  STL [R1+0x74], R9 ;  /* 0x0000740901007387 */ /* 0x0009e20000100800 */
[----:B------:R-:W-:Y:S02]  /*28a40*/  IADD3.X R3, PT, PT, R8, UR8, RZ, P1, !PT ;  /* 0x0000000808037c10 */ /* 0x000fe40008ffe4ff */
[----:B------:R-:W-:Y:S01]  /*28a50*/  IADD3 R8, P1, PT, R5, UR5, RZ ;  /* 0x0000000505087c10 */ /* 0x000fe2000ff3e0ff */
[----:B------:R-:W3:Y:S04]  /*28a60*/  LDL R6, [R1+0xccc] ;  /* 0x000ccc0001067983 */ /* 0x000ee80000100800 */
[----:B------:R-:W3:Y:S04]  /*28a70*/  LDL R5, [R1+0xcc0] ;  /* 0x000cc00001057983 */ /* 0x000ee80000100800 */
[----:B------:R0:W3:Y:S04]  /*28a80*/  LDG.E.U8 R23, desc[UR12][R2.64] ;  /* 0x0000000c02177981 */ /* 0x0000e8000c1e1100 */
[----:B------:R-:W3:Y:S01]  /*28a90*/  LDL R14, [R1+0xcdc] ;  /* 0x000cdc00010e7983 */ /* 0x000ee20000100800 */
[----:B----4-:R-:W-:-:S03]  /*28aa0*/  IADD3.X R9, PT, PT, R0, UR8, RZ, P1, !PT ;  /* 0x0000000800097c10 */ /* 0x010fc60008ffe4ff */
[----:B------:R-:W4:Y:S04]  /*28ab0*/  LDL R0, [R1+0xcc8] ;  /* 0x000cc80001007983 */ /* 0x000f280000100800 */
[----:B------:R-:W4:Y:S01]  /*28ac0*/  LDG.E.U8 R22, desc[UR12][R8.64] ;  /* 0x0000000c08167981 */ /* 0x000f22000c1e1100 */
[----:B-----5:R-:W-:-:S03]  /*28ad0*/  IADD3 R16, P1, PT, R7, UR5, RZ ;  /* 0x0000000507107c10 */ /* 0x020fc6000ff3e0ff */
[----:B------:R-:W5:Y:S01]  /*28ae0*/  LDL R7, [R1+0xcd0] ;  /* 0x000cd00001077983 */ /* 0x000f620000100800 */
[----:B--2---:R-:W-:-:S03]  /*28af0*/  IADD3.X R17, PT, PT, R4, UR8, RZ, P1, !PT ;  /* 0x0000000804117c10 */ /* 0x004fc60008ffe4ff */
[----:B------:R-:W2:Y:S04]  /*28b00*/  LDL R4, [R1+0xcd8] ;  /* 0x000cd80001047983 */ /* 0x000ea80000100800 */
[----:B------:R-:W2:Y:S01]  /*28b10*/  LDL R8, [R1+0xcd4] ;  /* 0x000cd40001087983 */ /* 0x000ea20000100800 */
[----:B---3--:R-:W-:-:S03]  /*28b20*/  IADD3 R18, P1, PT, R18, UR5, RZ ;  /* 0x0000000512127c10 */ /* 0x008fc6000ff3e0ff */
[----:B------:R-:W3:Y:S04]  /*28b30*/  LDL R9, [R1+0xcfc] ;  /* 0x000cfc0001097983 */ /* 0x000ee80000100800 */
[----:B------:R-:W2:Y:S01]  /*28b40*/  LDG.E.U8 R26, desc[UR12][R16.64] ;  /* 0x0000000c101a7981 */ /* 0x000ea2000c1e1100 */
[----:B------:R-:W-:Y:S02]  /*28b50*/  IADD3.X R19, PT, PT, R12, UR8, RZ, P1, !PT ;  /* 0x000000080c137c10 */ /* 0x000fe40008ffe4ff */
[----:B0-----:R-:W-:Y:S01]  /*28b60*/  IADD3 R2, P1, PT, R20, UR5, RZ ;  /* 0x0000000514027c10 */ /* 0x001fe2000ff3e0ff */
[----:B------:R-:W-:Y:S04]  /*28b70*/  STL [R1+0x6c], R28 ;  /* 0x00006c1c01007387 */ /* 0x000fe80000100800 */
[----:B------:R-:W2:Y:S01]  /*28b80*/  LDG.E.U8 R12, desc[UR12][R18.64] ;  /* 0x0000000c120c7981 */ /* 0x000ea2000c1e1100 */
[----:B------:R-:W-:-:S05]  /*28b90*/  IADD3.X R3, PT, PT, R5, UR8, RZ, P1, !PT ;  /* 0x0000000805037c10 */ /* 0x000fca0008ffe4ff */
[----:B------:R0:W2:Y:S04]  /*28ba0*/  LDG.E.U8 R5, desc[UR12][R2.64] ;  /* 0x0000000c02057981 */ /* 0x0000a8000c1e1100 */
[----:B------:R-:W-:Y:S01]  /*28bb0*/  STL [R1+0x68], R27 ;  /* 0x0000681b01007387 */ /* 0x000fe20000100800 */
[----:B0-----:R-:W-:-:S04]  /*28bc0*/  IADD3 R2, P1, PT, R6, UR5, RZ ;  /* 0x0000000506027c10 */ /* 0x001fc8000ff3e0ff */
[----:B----4-:R-:W-:Y:S01]  /*28bd0*/  IADD3.X R3, PT, PT, R0, UR8, RZ, P1, !PT ;  /* 0x0000000800037c10 */ /* 0x010fe20008ffe4ff */
[----:B--2---:R-:W-:Y:S04]  /*28be0*/  STL [R1+0x1578], R5 ;  /* 0x0015780501007387 */ /* 0x004fe80000100800 */
[----:B------:R-:W2:Y:S04]  /*28bf0*/  LDL R6, [R1+0xcf8] ;  /* 0x000cf80001067983 */ /* 0x000ea80000100800 */
[----:B------:R0:W-:Y:S04]  /*28c00*/  STL [R1+0x64], R21 ;  /* 0x0000641501007387 */ /* 0x0001e80000100800 */
[----:B------:R-:W4:Y:S04]  /*28c10*/  LDL R0, [R1+0xd3c] ;  /* 0x000d3c0001007983 */ /* 0x000f280000100800 */
[----:B0-----:R0:W4:Y:S02]  /*28c20*/  LDG.E.U8 R21, desc[UR12][R2.64] ;  /* 0x0000000c02157981 */ /* 0x001124000c1e1100 */
[----:B0-----:R-:W-:-:S02]  /*28c30*/  IADD3 R2, P1, PT, R8, UR5, RZ ;  /* 0x0000000508027c10 */ /* 0x001fc4000ff3e0ff */
[----:B------:R-:W4:Y:S02]  /*28c40*/  LDL R8, [R1+0xd38] ;  /* 0x000d380001087983 */ /* 0x000f240000100800 */
[----:B-----5:R-:W-:Y:S02]  /*28c50*/  IADD3.X R3, PT, PT, R7, UR8, RZ, P1, !PT ;  /* 0x0000000807037c10 */ /* 0x020fe40008ffe4ff */
[----:B------:R0:W-:Y:S04]  /*28c60*/  STL [R1+0x60], R23 ;  /* 0x0000601701007387 */ /* 0x0001e80000100800 */
[----:B------:R-:W5:Y:S04]  /*28c70*/  LDL R7, [R1+0xd7c] ;  /* 0x000d7c0001077983 */ /* 0x000f680000100800 */
[----:B------:R-:W5:Y:S04]  /*28c80*/  LDL R5, [R1+0xd78] ;  /* 0x000d780001057983 */ /* 0x000f680000100800 */
[----:B0-----:R0:W5:Y:S04]  /*28c90*/  LDG.E.U8 R23, desc[UR12][R2.64] ;  /* 0x0000000c02177981 */ /* 0x001168000c1e1100 */
[----:B------:R-:W5:Y:S01]  /*28ca0*/  LDL R20, [R1+0xd04] ;  /* 0x000d040001147983 */ /* 0x000f620000100800 */
[----:B0-----:R-:W-:-:S03]  /*28cb0*/  IADD3 R2, P1, PT, R14, UR5, RZ ;  /* 0x000000050e027c10 */ /* 0x001fc6000ff3e0ff */
[----:B------:R0:W-:Y:S01]  /*28cc0*/  STL [R1+0x5c], R22 ;  /* 0x00005c1601007387 */ /* 0x0001e20000100800 */
[----:B------:R-:W-:-:S03]  /*28cd0*/  IADD3.X R3, PT, PT, R4, UR8, RZ, P1, !PT ;  /* 0x0000000804037c10 */ /* 0x000fc60008ffe4ff */
[----:B------:R-:W5:Y:S04]  /*28ce0*/  LDL R14, [R1+0xd44] ;  /* 0x000d4400010e7983 */ /* 0x000f680000100800 */
[----:B------:R-:W5:Y:S01]  /*28cf0*/  LDL R4, [R1+0xd00] ;  /* 0x000d000001047983 */ /* 0x000f620000100800 */
[----:B---3--:R-:W-:-:S03]  /*28d00*/  IADD3 R16, P1, PT, R9, UR5, RZ ;  /* 0x0000000509107c10 */ /* 0x008fc6000ff3e0ff */
[----:B0-----:R4:W3:Y:S04]  /*28d10*/  LDG.E.U8 R22, desc[UR12][R2.64] ;  /* 0x0000000c02167981 */ /* 0x0018e8000c1e1100 */
[----:B------:R-:W3:Y:S04]  /*28d20*/  LDL R19, [R1+0xd40] ;  /* 0x000d400001137983 */ /* 0x000ee80000100800 */
[----:B------:R-:W-:Y:S04]  /*28d30*/  STL [R1+0x50], R26 ;  /* 0x0000501a01007387 */ /* 0x000fe80000100800 */
[----:B------:R-:W3:Y:S01]  /*28d40*/  LDL R18, [R1+0xce4] ;  /* 0x000ce40001127983 */ /* 0x000ee20000100800 */
[----:B--2---:R-:W-:-:S03]  /*28d50*/  IADD3.X R17, PT, PT, R6, UR8, RZ, P1, !PT ;  /* 0x0000000806117c10 */ /* 0x004fc60008ffe4ff */
[----:B------:R-:W2:Y:S04]  /*28d60*/  LDL R6, [R1+0xd84] ;  /* 0x000d840001067983 */ /* 0x000ea80000100800 */
[----:B------:R-:W2:Y:S01]  /*28d70*/  LDG.E.U8 R9, desc[UR12][R16.64] ;  /* 0x0000000c10097981 */ /* 0x000ea2000c1e1100 */
[----:B----4-:R-:W-:-:S03]  /*28d80*/  IADD3 R2, P1, PT, R0, UR5, RZ ;  /* 0x0000000500027c10 */ /* 0x010fc6000ff3e0ff */
[----:B------:R-:W4:Y:S01]  /*28d90*/  LDL R0, [R1+0xd80] ;  /* 0x000d800001007983 */ /* 0x000f220000100800 */
[----:B------:R-:W-:-:S05]  /*28da0*/  IADD3.X R3, PT, PT, R8, UR8, RZ, P1, !PT ;  /* 0x0000000808037c10 */ /* 0x000fca0008ffe4ff */
[----:B------:R5:W4:Y:S02]  /*28db0*/  LDG.E.U8 R8, desc[UR12][R2.64] ;  /* 0x0000000c02087981 */ /* 0x000b24000c1e1100 */
[----:B-----5:R-:W-:-:S04]  /*28dc0*/  IADD3 R2, P1, PT, R7, UR5, RZ ;  /* 0x0000000507027c10 */ /* 0x020fc8000ff3e0ff */
[----:B------:R-:W-:Y:S02]  /*28dd0*/  IADD3.X R3, PT, PT, R5, UR8, RZ, P1, !PT ;  /* 0x0000000805037c10 */ /* 0x000fe40008ffe4ff */
[----:B------:R-:W5:Y:S04]  /*28de0*/  LDL R5, [R1+0xce0] ;  /* 0x000ce00001057983 */ /* 0x000f680000100800 */
[----:B------:R0:W5:Y:S02]  /*28df0*/  LDG.E.U8 R7, desc[UR12][R2.64] ;  /* 0x0000000c02077981 */ /* 0x000164000c1e1100 */
[----:B0-----:R-:W-:-:S04]  /*28e00*/  IADD3 R2, P1, PT, R20, UR5, RZ ;  /* 0x0000000514027c10 */ /* 0x001fc8000ff3e0ff */
[----:B------:R-:W-:-:S05]  /*28e10*/  IADD3.X R3, PT, PT, R4, UR8, RZ, P1, !PT ;  /* 0x0000000804037c10 */ /* 0x000fca0008ffe4ff */
[----:B------:R0:W5:Y:S02]  /*28e20*/  LDG.E.U8 R4, desc[UR12][R2.64] ;  /* 0x0000000c02047981 */ /* 0x000164000c1e1100 */
[----:B0-----:R-:W-:-:S04]  /*28e30*/  IADD3 R2, P1, PT, R14, UR5, RZ ;  /* 0x000000050e027c10 */ /* 0x001fc8000ff3e0ff */
[----:B---3--:R-:W-:-:S06]  /*28e40*/  IADD3.X R3, PT, PT, R19, UR8, RZ, P1, !PT ;  /* 0x0000000813037c10 */ /* 0x008fcc0008ffe4ff */
[----:B------:R-:W3:Y:S04]  /*28e50*/  LDG.E.U8 R3, desc[UR12][R2.64] ;  /* 0x0000000c02037981 */ /* 0x000ee8000c1e1100 */
[----:B------:R0:W-:Y:S01]  /*28e60*/  STL [R1+0x4c], R21 ;  /* 0x00004c1501007387 */ /* 0x0001e20000100800 */
[----:B--2---:R-:W-:-:S04]  /*28e70*/  IADD3 R16, P1, PT, R6, UR5, RZ ;  /* 0x0000000506107c10 */ /* 0x004fc8000ff3e0ff */
[----:B----4-:R-:W-:-:S05]  /*28e80*/  IADD3.X R17, PT, PT, R0, UR8, RZ, P1, !PT ;  /* 0x0000000800117c10 */ /* 0x010fca0008ffe4ff */
[----:B------:R1:W2:Y:S04]  /*28e90*/  LDG.E.U8 R0, desc[UR12][R16.64] ;  /* 0x0000000c10007981 */ /* 0x0002a8000c1e1100 */
[----:B-----5:R4:W-:Y:S04]  /*28ea0*/  STL [R1+0x157c], R4 ;  /* 0x00157c0401007387 */ /* 0x0209e80000100800 */
[----:B------:R-:W5:Y:S04]  /*28eb0*/  LDL R14, [R1+0xcec] ;  /* 0x000cec00010e7983 */ /* 0x000f680000100800 */
[----:B0-----:R-:W5:Y:S04]  /*28ec0*/  LDL R21, [R1+0xcf4] ;  /* 0x000cf40001157983 */ /* 0x001f680000100800 */
[----:B----4-:R-:W4:Y:S04]  /*28ed0*/  LDL R4, [R1+0xce8] ;  /* 0x000ce80001047983 */ /* 0x010f280000100800 */
[----:B------:R-:W4:Y:S04]  /*28ee0*/  LDL R20, [R1+0xcf0] ;  /* 0x000cf00001147983 */ /* 0x000f280000100800 */
[----:B------:R-:W-:Y:S04]  /*28ef0*/  STL [R1+0x44], R23 ;  /* 0x0000441701007387 */ /* 0x000fe80000100800 */
[----:B---3--:R-:W-:Y:S04]  /*28f00*/  STL [R1+0x1580], R3 ;  /* 0x0015800301007387 */ /* 0x008fe80000100800 */
[----:B------:R-:W3:Y:S04]  /*28f10*/  LDL R19, [R1+0xd0c] ;  /* 0x000d0c0001137983 */ /* 0x000ee80000100800 */
[----:B------:R0:W-:Y:S04]  /*28f20*/  STL [R1+0x40], R22 ;  /* 0x0000401601007387 */ /* 0x0001e80000100800 */
[----:B------:R-:W3:Y:S01]  /*28f30*/  LDL R6, [R1+0xd08] ;  /* 0x000d080001067983 */ /* 0x000ee20000100800 */
[----:B-1----:R-:W-:-:S04]  /*28f40*/  IADD3 R16, P1, PT, R18, UR5, RZ ;  /* 0x0000000512107c10 */ /* 0x002fc8000ff3e0ff */
[----:B------:R-:W-:-:S05]  /*28f50*/  IADD3.X R17, PT, PT, R5, UR8, RZ, P1, !PT ;  /* 0x0000000805117c10 */ /* 0x000fca0008ffe4ff */
[----:B0-----:R5:W3:Y:S04]  /*28f60*/  LDG.E.U8 R22, desc[UR12][R16.64] ;  /* 0x0000000c10167981 */ /* 0x001ae8000c1e1100 */
[----:B--2---:R0:W-:Y:S04]  /*28f70*/  STL [R1+0x1584], R0 ;  /* 0x0015840001007387 */ /* 0x0041e80000100800 */
[----:B------:R-:W2:Y:S04]  /*28f80*/  LDL R18, [R1+0xd14] ;  /* 0x000d140001127983 */ /* 0x000ea80000100800 */
[----:B------:R-:W2:Y:S04]  /*28f90*/  LDL R5, [R1+0xd10] ;  /* 0x000d100001057983 */ /* 0x000ea80000100800 */
[----:B------:R-:W2:Y:S04]  /*28fa0*/  LDL R2, [R1+0xd4c] ;  /* 0x000d4c0001027983 */ /* 0x000ea80000100800 */
[----:B------:R-:W2:Y:S04]  /*28fb0*/  LDL R3, [R1+0xd48] ;  /* 0x000d480001037983 */ /* 0x000ea80000100800 */
[----:B0-----:R-:W2:Y:S01]  /*28fc0*/  LDL R0, [R1+0xd88] ;  /* 0x000d880001007983 */ /* 0x001ea20000100800 */
[----:B-----5:R-:W-:-:S03]  /*28fd0*/  IADD3 R16, P1, PT, R14, UR5, RZ ;  /* 0x000000050e107c10 */ /* 0x020fc6000ff3e0ff */
[----:B------:R-:W5:Y:S01]  /*28fe0*/  LDL R14, [R1+0xd1c] ;  /* 0x000d1c00010e7983 */ /* 0x000f620000100800 */
[----:B----4-:R-:W-:-:S03]  /*28ff0*/  IADD3.X R17, PT, PT, R4, UR8, RZ, P1, !PT ;  /* 0x0000000804117c10 */ /* 0x010fc60008ffe4ff */
[----:B------:R-:W4:Y:S04]  /*29000*/  LDL R4, [R1+0xd18] ;  /* 0x000d180001047983 */ /* 0x000f280000100800 */
[----:B------:R0:W4:Y:S02]  /*29010*/  LDG.E.U8 R26, desc[UR12][R16.64] ;  /* 0x0000000c101a7981 */ /* 0x000124000c1e1100 */
[----:B0-----:R-:W-:-:S04]  /*29020*/  IADD3 R16, P1, PT, R21, UR5, RZ ;  /* 0x0000000515107c10 */ /* 0x001fc8000ff3e0ff */
[----:B------:R-:W-:Y:S02]  /*29030*/  IADD3.X R17, PT, PT, R20, UR8, RZ, P1, !PT ;  /* 0x0000000814117c10 */ /* 0x000fe40008ffe4ff */
[----:B------:R-:W4:Y:S04]  /*29040*/  LDL R20, [R1+0xd20] ;  /* 0x000d200001147983 */ /* 0x000f280000100800 */
[----:B------:R3:W4:Y:S02]  /*29050*/  LDG.E.U8 R21, desc[UR12][R16.64] ;  /* 0x0000000c10157981 */ /* 0x000724000c1e1100 */
[----:B---3--:R-:W-:-:S04]  /*29060*/  IADD3 R16, P1, PT, R19, UR5, RZ ;  /* 0x0000000513107c10 */ /* 0x008fc8000ff3e0ff */
[----:B------:R-:W-:Y:S02]  /*29070*/  IADD3.X R17, PT, PT, R6, UR8, RZ, P1, !PT ;  /* 0x0000000806117c10 */ /* 0x000fe40008ffe4ff */
[----:B------:R-:W3:Y:S04]  /*29080*/  LDL R6, [R1+0xd8c] ;  /* 0x000d8c0001067983 */ /* 0x000ee80000100800 */
[----:B------:R2:W3:Y:S02]  /*29090*/  LDG.E.U8 R29, desc[UR12][R16.64] ;  /* 0x0000000c101d7981 */ /* 0x0004e4000c1e1100 */
[----:B--2---:R-:W-:-:S04]  /*290a0*/  IADD3 R16, P1, PT, R18, UR5, RZ ;  /* 0x0000000512107c10 */ /* 0x004fc8000ff3e0ff */
[----:B------:R-:W-:Y:S02]  /*290b0*/  IADD3.X R17, PT, PT, R5, UR8, RZ, P1, !PT ;  /* 0x0000000805117c10 */ /* 0x000fe40008ffe4ff */
[----:B------:R-:W2:Y:S04]  /*290c0*/  LDL R5, [R1+0xd24] ;  /* 0x000d240001057983 */ /* 0x000ea80000100800 */
[----:B------:R5:W2:Y:S02]  /*290d0*/  LDG.E.U8 R23, desc[UR12][R16.64] ;  /* 0x0000000c10177981 */ /* 0x000aa4000c1e1100 */
[----:B-----5:R-:W-:-:S04]  /*290e0*/  IADD3 R16, P1, PT, R14, UR5, RZ ;  /* 0x000000050e107c10 */ /* 0x020fc8000ff3e0ff */
[----:B----4-:R-:W-:Y:S02]  /*290f0*/  IADD3.X R17, PT, PT, R4, UR8, RZ, P1, !PT ;  /* 0x0000000804117c10 */ /* 0x010fe40008ffe4ff */
[----:B------:R-:W4:Y:S04]  /*29100*/  LDL R4, [R1+0xd54] ;  /* 0x000d540001047983 */ /* 0x000f280000100800 */
[----:B------:R0:W5:Y:S02]  /*29110*/  LDG.E.U8 R28, desc[UR12][R16.64] ;  /* 0x0000000c101c7981 */ /* 0x000164000c1e1100 */
[----:B0-----:R-:W-:Y:S02]  /*29120*/  IADD3 R16, P1, PT, R2, UR5, RZ ;  /* 0x0000000502107c10 */ /* 0x001fe4000ff3e0ff */
[----:B------:R-:W5:Y:S02]  /*29130*/  LDL R2, [R1+0xd50] ;  /* 0x000d500001027983 */ /* 0x000f640000100800 */
[----:B------:R-:W-:-:S02]  /*29140*/  IADD3.X R17, PT, PT, R3, UR8, RZ, P1, !PT ;  /* 0x0000000803117c10 */ /* 0x000fc40008ffe4ff */
[----:B------:R0:W-:Y:S04]  /*29150*/  STL [R1+0x38], R22 ;  /* 0x0000381601007387 */ /* 0x0001e80000100800 */
[----:B------:R3:W5:Y:S04]  /*29160*/  LDG.E.U8 R27, desc[UR12][R16.64] ;  /* 0x0000000c101b7981 */ /* 0x000768000c1e1100 */
[----:B------:R-:W5:Y:S04]  /*29170*/  LDL R3, [R1+0x5c0] ;  /* 0x0005c00001037983 */ /* 0x000f680000100800 */
[----:B0-----:R-:W5:Y:S04]  /*29180*/  LDL R22, [R1+0xd90] ;  /* 0x000d900001167983 */ /* 0x001f680000100800 */
[----:B------:R-:W5:Y:S01]  /*29190*/  LDL R14, [R1+0xd2c] ;  /* 0x000d2c00010e7983 */ /* 0x000f620000100800 */
[----:B---3--:R-:W-:-:S04]  /*291a0*/  IADD3 R16, P1, PT, R6, UR5, RZ ;  /* 0x0000000506107c10 */ /* 0x008fc8000ff3e0ff */
[----:B------:R-:W-:Y:S02]  /*291b0*/  IADD3.X R17, PT, PT, R0, UR8, RZ, P1, !PT ;  /* 0x0000000800117c10 */ /* 0x000fe40008ffe4ff */
[----:B------:R-:W3:Y:S04]  /*291c0*/  LDL R0, [R1+0xd28] ;  /* 0x000d280001007983 */ /* 0x000ee80000100800 */
[----:B------:R0:W-:Y:S04]  /*291d0*/  STL [R1+0x30], R26 ;  /* 0x0000301a01007387 */ /* 0x0001e80000100800 */
[----:B------:R-:W3:Y:S04]  /*291e0*/  LDL R6, [R1+0xd5c] ;  /* 0x000d5c0001067983 */ /* 0x000ee80000100800 */
[----:B0-----:R0:W3:Y:S01]  /*291f0*/  LDG.E.U8 R26, desc[UR12][R16.64] ;  /* 0x0000000c101a7981 */ /* 0x0010e2000c1e1100 */
[----:B--2---:R-:W-:-:S03]  /*29200*/  IADD3 R18, P1, PT, R5, UR5, RZ ;  /* 0x0000000505127c10 */ /* 0x004fc6000ff3e0ff */
[----:B------:R-:W2:Y:S01]  /*29210*/  LDL R5, [R1+0xd58] ;  /* 0x000d580001057983 */ /* 0x000ea20000100800 */
[----:B------:R-:W-:-:S03]  /*29220*/  IADD3.X R19, PT, PT, R20, UR8, RZ, P1, !PT ;  /* 0x0000000814137c10 */ /* 0x000fc60008ffe4ff */
[----:B------:R5:W-:Y:S04]  /*29230*/  STL [R1+0x28], R21 ;  /* 0x0000281501007387 */ /* 0x000be80000100800 */
[----:B------:R-:W2:Y:S01]  /*29240*/  LDG.E.U8 R19, desc[UR12][R18.64] ;  /* 0x0000000c12137981 */ /* 0x000ea2000c1e1100 */
[----:B----4-:R-:W-:-:S03]  /*29250*/  IADD3 R20, P1, PT, R4, UR5, RZ ;  /* 0x0000000504147c10 */ /* 0x010fc6000ff3e0ff */
[----:B------:R-:W4:Y:S04]  /*29260*/  LDL R4, [R1+0xd94] ;  /* 0x000d940001047983 */ /* 0x000f280000100800 */
[----:B------:R1:W-:Y:S01]  /*29270*/  STL [R1+0x24], R29 ;  /* 0x0000241d01007387 */ /* 0x0003e20000100800 */
[----:B-----5:R-:W-:-:S03]  /*29280*/  IADD3.X R21, PT, PT, R2, UR8, RZ, P1, !PT ;  /* 0x0000000802157c10 */ /* 0x020fc60008ffe4ff */
[----:B------:R-:W5:Y:S04]  /*29290*/  LDL R2, [R1+0x5c4] ;  /* 0x0005c40001027983 */ /* 0x000f680000100800 */
[----:B------:R0:W-:Y:S01]  /*292a0*/  STL [R1+0x20], R23 ;  /* 0x0000201701007387 */ /* 0x0001e20000100800 */
[----:B------:R-:W-:-:S03]  /*292b0*/  IADD3 R22, P1, PT, R22, UR5, RZ ;  /* 0x0000000516167c10 */ /* 0x000fc6000ff3e0ff */
[----:B-1----:R-:W5:Y:S01]  /*292c0*/  LDG.E.U8 R29, desc[UR12][R20.64] ;  /* 0x0000000c141d7981 */ /* 0x002f62000c1e1100 */
[----:B0-----:R-:W-:Y:S02]  /*292d0*/  IADD3.X R23, PT, PT, R3, UR8, RZ, P1, !PT ;  /* 0x0000000803177c10 */ /* 0x001fe40008ffe4ff */
[----:B------:R-:W-:Y:S01]  /*292e0*/  IADD3 R16, P1, PT, R14, UR5, RZ ;  /* 0x000000050e107c10 */ /* 0x000fe2000ff3e0ff */
[----:B------:R0:W-:Y:S04]  /*292f0*/  STL [R1+0x1c], R28 ;  /* 0x00001c1c01007387 */ /* 0x0001e80000100800 */
[----:B------:R-:W5:Y:S01]  /*29300*/  LDL R3, [R1+0xd34] ;  /* 0x000d340001037983 */ /* 0x000f620000100800 */
[----:B---3--:R-:W-:-:S03]  /*29310*/  IADD3.X R17, PT, PT, R0, UR8, RZ, P1, !PT ;  /* 0x0000000800117c10 */ /* 0x008fc60008ffe4ff */
[----:B------:R-:W3:Y:S04]  /*29320*/  LDL R0, [R1+0xd30] ;  /* 0x000d300001007983 */ /* 0x000ee80000100800 */
[----:B------:R1:W-:Y:S04]  /*29330*/  STL [R1+0x18], R27 ;  /* 0x0000181b01007387 */ /* 0x0003e80000100800 */
[----:B0-----:R-:W3:Y:S04]  /*29340*/  LDG.E.U8 R28, desc[UR12][R22.64] ;  /* 0x0000000c161c7981 */ /* 0x001ee8000c1e1100 */
[----:B-1----:R0:W3:Y:S02]  /*29350*/  LDG.E.U8 R27, desc[UR12][R16.64] ;  /* 0x0000000c101b7981 */ /* 0x0020e4000c1e1100 */
[----:B0-----:R-:W-:-:S02]  /*29360*/  IADD3 R16, P1, PT, R6, UR5, RZ ;  /* 0x0000000506107c10 */ /* 0x001fc4000ff3e0ff */
[----:B------:R0:W-:Y:S04]  /*29370*/  STL [R1+0x10], R26 ;  /* 0x0000101a01007387 */ /* 0x0001e80000100800 */
[----:B------:R-:W3:Y:S04]  /*29380*/  LDL R23, [R1+0xd64] ;  /* 0x000d640001177983 */ /* 0x000ee80000100800 */
[----:B------:R-:W3:Y:S04]  /*29390*/  LDL R18, [R1+0xd60] ;  /* 0x000d600001127983 */ /* 0x000ee80000100800 */
[----:B------:R-:W3:Y:S01]  /*293a0*/  LDL R22, [R1+0xd98] ;  /* 0x000d980001167983 */ /* 0x000ee20000100800 */
[----:B--2---:R-:W-:-:S05]  /*293b0*/  IADD3.X R17, PT, PT, R5, UR8, RZ, P1, !PT ;  /* 0x0000000805117c10 */ /* 0x004fca0008ffe4ff */
[----:B0-----:R4:W2:Y:S02]  /*293c0*/  LDG.E.U8 R26, desc[UR12][R16.64] ;  /* 0x0000000c101a7981 */ /* 0x0018a4000c1e1100 */
[----:B----4-:R-:W-:-:S04]  /*293d0*/  IADD3 R16, P1, PT, R4, UR5, RZ ;  /* 0x0000000504107c10 */ /* 0x010fc8000ff3e0ff */
[----:B-----5:R-:W-:-:S05]  /*293e0*/  IADD3.X R17, PT, PT, R2, UR8, RZ, P1, !PT ;  /* 0x0000000802117c10 */ /* 0x020fca0008ffe4ff */
[----:B------:R0:W4:Y:S04]  /*293f0*/  LDG.E.U8 R2, desc[UR12][R16.64] ;  /* 0x0000000c10027981 */ /* 0x000128000c1e1100 */
[----:B------:R1:W-:Y:S04]  /*29400*/  STL [R1+0x14], R19 ;  /* 0x0000141301007387 */ /* 0x0003e80000100800 */
[----:B------:R-:W5:Y:S04]  /*29410*/  LDL R21, [R1+0xd6c] ;  /* 0x000d6c0001157983 */ /* 0x000f680000100800 */
[----:B------:R-:W2:Y:S04]  /*29420*/  LDL R20, [R1+0xd68] ;  /* 0x000d680001147983 */ /* 0x000ea80000100800 */
[----:B-1----:R-:W2:Y:S01]  /*29430*/  LDL R19, [R1+0x5b0] ;  /* 0x0005b00001137983 */ /* 0x002ea20000100800 */
[----:B0-----:R-:W-:-:S04]  /*29440*/  IADD3 R16, P1, PT, R3, UR5, RZ ;  /* 0x0000000503107c10 */ /* 0x001fc8000ff3e0ff */
[----:B---3--:R-:W-:-:S05]  /*29450*/  IADD3.X R17, PT, PT, R0, UR8, RZ, P1, !PT ;  /* 0x0000000800117c10 */ /* 0x008fca0008ffe4ff */
[----:B------:R0:W3:Y:S04]  /*29460*/  LDG.E.U8 R14, desc[UR12][R16.64] ;  /* 0x0000000c100e7981 */ /* 0x0000e8000c1e1100 */
[----:B----4-:R1:W-:Y:S04]  /*29470*/  STL [R1+0x156c], R2 ;  /* 0x00156c0201007387 */ /* 0x0103e80000100800 */
[----:B------:R-:W4:Y:S04]  /*29480*/  LDL R6, [R1+0xd74] ;  /* 0x000d740001067983 */ /* 0x000f280000100800 */
[----:B------:R-:W3:Y:S04]  /*29490*/  LDL R5, [R1+0xd70] ;  /* 0x000d700001057983 */ /* 0x000ee80000100800 */
[----:B------:R-:W3:Y:S04]  /*294a0*/  LDL R4, [R1+0xd9c] ;  /* 0x000d9c0001047983 */ /* 0x000ee80000100800 */
[----:B------:R-:W3:Y:S04]  /*294b0*/  LDL R3, [R1+0x5b4] ;  /* 0x0005b40001037983 */ /* 0x000ee80000100800 */
[----:B-1----:R-:W3:Y:S04]  /*294c0*/  LDL R2, [R1+0xda0] ;  /* 0x000da00001027983 */ /* 0x002ee80000100800 */
[----:B------:R-:W3:Y:S01]  /*294d0*/  LDL R0, [R1+0x5a4] ;  /* 0x0005a40001007983 */ /* 0x000ee20000100800 */
[----:B0-----:R-:W-:-:S04]  /*294e0*/  IADD3 R16, P1, PT, R23, UR5, RZ ;  /* 0x0000000517107c10 */ /* 0x001fc8000ff3e0ff */
[----:B------:R-:W-:-:S05]  /*294f0*/  IADD3.X R17, PT, PT, R18, UR8, RZ, P1, !PT ;  /* 0x0000000812117c10 */ /* 0x000fca0008ffe4ff */
[----:B------:R0:W3:Y:S02]  /*29500*/  LDG.E.U8 R18, desc[UR12][R16.64] ;  /* 0x0000000c10127981 */ /* 0x0000e4000c1e1100 */
[----:B0-----:R-:W-:-:S04]  /*29510*/  IADD3 R16, P1, PT, R22, UR5, RZ ;  /* 0x0000000516107c10 */ /* 0x001fc8000ff3e0ff */
[----:B--2---:R-:W-:-:S05]  /*29520*/  IADD3.X R17, PT, PT, R19, UR8, RZ, P1, !PT ;  /* 0x0000000813117c10 */ /* 0x004fca0008ffe4ff */
[----:B------:R5:W2:Y:S02]  /*29530*/  LDG.E.U8 R19, desc[UR12][R16.64] ;  /* 0x0000000c10137981 */ /* 0x000aa4000c1e1100 */
[----:B-----5:R-:W-:-:S04]  /*29540*/  IADD3 R16, P1, PT, R21, UR5, RZ ;  /* 0x0000000515107c10 */ /* 0x020fc8000ff3e0ff */
[----:B------:R-:W-:-:S05]  /*29550*/  IADD3.X R17, PT, PT, R20, UR8, RZ, P1, !PT ;  /* 0x0000000814117c10 */ /* 0x000fca0008ffe4ff */
[----:B------:R4:W5:Y:S02]  /*29560*/  LDG.E.U8 R20, desc[UR12][R16.64] ;  /* 0x0000000c10147981 */ /* 0x000964000c1e1100 */
[----:B----4-:R-:W-:-:S04]  /*29570*/  IADD3 R16, P1, PT, R6, UR5, RZ ;  /* 0x0000000506107c10 */ /* 0x010fc8000ff3e0ff */
[----:B---3--:R-:W-:-:S05]  /*29580*/  IADD3.X R17, PT, PT, R5, UR8, RZ, P1, !PT ;  /* 0x0000000805117c10 */ /* 0x008fca0008ffe4ff */
[----:B------:R0:W3:Y:S02]  /*29590*/  LDG.E.U8 R21, desc[UR12][R16.64] ;  /* 0x0000000c10157981 */ /* 0x0000e4000c1e1100 */
[----:B0-----:R-:W-:-:S04]  /*295a0*/  IADD3 R16, P1, PT, R4, UR5, RZ ;  /* 0x0000000504107c10 */ /* 0x001fc8000ff3e0ff */
[----:B------:R-:W-:-:S05]  /*295b0*/  IADD3.X R17, PT, PT, R3, UR8, RZ, P1, !PT ;  /* 0x0000000803117c10 */ /* 0x000fca0008ffe4ff */
[----:B------:R0:W4:Y:S02]  /*295c0*/  LDG.E.U8 R23, desc[UR12][R16.64] ;  /* 0x0000000c10177981 */ /* 0x000124000c1e1100 */
[----:B0-----:R-:W-:-:S04]  /*295d0*/  IADD3 R16, P1, PT, R2, UR5, RZ ;  /* 0x0000000502107c10 */ /* 0x001fc8000ff3e0ff */
[----:B------:R-:W-:-:S05]  /*295e0*/  IADD3.X R17, PT, PT, R0, UR8, RZ, P1, !PT ;  /* 0x0000000800117c10 */ /* 0x000fca0008ffe4ff */
[----:B------:R-:W4:Y:S04]  /*295f0*/  LDG.E.U8 R16, desc[UR12][R16.64] ;  /* 0x0000000c10107981 */ /* 0x000f28000c1e1100 */
[----:B------:R-:W-:Y:S04]  /*29600*/  STL [R1+0xc], R29 ;  /* 0x00000c1d01007387 */ /* 0x000fe80000100800 */
[----:B------:R-:W-:Y:S04]  /*29610*/  STL [R1+0x14ec], R14 ;  /* 0x0014ec0e01007387 */ /* 0x000fe80000100800 */
[----:B------:R-:W-:Y:S04]  /*29620*/  STL [R1+0x8], R28 ;  /* 0x0000081c01007387 */ /* 0x000fe80000100800 */
[----:B------:R-:W-:Y:S04]  /*29630*/  STL [R1+0x155c], R18 ;  /* 0x00155c1201007387 */ /* 0x000fe80000100800 */
[----:B------:R-:W-:Y:S04]  /*29640*/  STL [R1+0x4], R27 ;  /* 0x0000041b01007387 */ /* 0x000fe80000100800 */
[----:B--2---:R0:W-:Y:S04]  /*29650*/  STL [R1+0x1560], R19 ;  /* 0x0015601301007387 */ /* 0x0041e80000100800 */
[----:B------:R1:W-:Y:S04]  /*29660*/  STL [R1], R26 ;  /* 0x0000001a01007387 */ /* 0x0003e80000100800 */
[----:B-----5:R-:W-:Y:S01]  /*29670*/  STL [R1+0x1548], R20 ;  /* 0x0015481401007387 */ /* 0x020fe20000100800 */
[----:B0-----:R-:W0:Y:S03]  /*29680*/  S2R R19, SR_TID.X ;  /* 0x0000000000137919 */ /* 0x001e260000002100 */
[----:B---3--:R-:W-:Y:S04]  /*29690*/  STL [R1+0x14f0], R21 ;  /* 0x0014f01501007387 */ /* 0x008fe80000100800 */
[----:B----4-:R2:W-:Y:S04]  /*296a0*/  STL [R1+0x154c], R23 ;  /* 0x00154c1701007387 */ /* 0x0105e80000100800 */
[----:B-1----:R-:W3:Y:S04]  /*296b0*/  LDL.LU R26, [R1+0x41c] ;  /* 0x00041c00011a7983 */ /* 0x002ee80000300800 */
[----:B------:R-:W4:Y:S04]  /*296c0*/  LDL.LU R27, [R1+0x3fc] ;  /* 0x0003fc00011b7983 */ /* 0x000f280000300800 */
[----:B------:R-:W5:Y:S04]  /*296d0*/  LDL.LU R28, [R1+0x3dc] ;  /* 0x0003dc00011c7983 */ /* 0x000f680000300800 */
[----:B------:R-:W5:Y:S04]  /*296e0*/  LDL.LU R29, [R1+0x3bc] ;  /* 0x0003bc00011d7983 */ /* 0x000f680000300800 */
[----:B--2---:R-:W2:Y:S04]  /*296f0*/  LDL.LU R23, [R1+0x2b4] ;  /* 0x0002b40001177983 */ /* 0x004ea80000300800 */
        /* <DEDUP_REMOVED lines=12> */
[----:B------:R1:W-:Y:S02]  /*297c0*/  STL [R1+0x14f4], R16 ;  /* 0x0014f41001007387 */ /* 0x0003e40000100800 */
[----:B-1----:R-:W1:Y:S02]  /*297d0*/  S2R R16, SR_TID.X ;  /* 0x0000000000107919 */ /* 0x002e640000002100 */
[----:B-1----:R-:W-:-:S04]  /*297e0*/  LOP3.LUT R16, R16, 0x1c, RZ, 0xc0, !PT ;  /* 0x0000001c10107812 */ /* 0x002fc800078ec0ff */
[----:B------:R-:W-:-:S06]  /*297f0*/  LEA R16, R16, UR7, 0x2 ;  /* 0x0000000710107c11 */ /* 0x000fcc000f8e10ff */
[----:B------:R-:W1:Y:S04]  /*29800*/  LDS R16, [R16] ;  /* 0x0000000010107984 */ /* 0x000e680000000800 */
[----:B-1----:R-:W-:Y:S04]  /*29810*/  STL [R1+0x368], R16 ;  /* 0x0003681001007387 */ /* 0x002fe80000100800 */
[----:B------:R1:W0:Y:S04]  /*29820*/  LDS R16, [R10] ;  /* 0x000000000a107984 */ /* 0x0002280000000800 */
[----:B-1----:R-:W2:Y:S04]  /*29830*/  LDL.LU R10, [R1+0x310] ;  /* 0x00031000010a7983 */ /* 0x002ea80000300800 */
[----:B0-----:R0:W-:Y:S04]  /*29840*/  STL [R1+0x36c], R16 ;  /* 0x00036c1001007387 */ /* 0x0011e80000100800 */
[----:B------:R1:W-:Y:S01]  /*29850*/  STL [R1+0x1588], R19 ;  /* 0x0015881301007387 */ /* 0x0003e20000100800 */
[----:B0-----:R-:W-:Y:S01]  /*29860*/  LOP3.LUT R16, R19, 0x7f, RZ, 0xc0, !PT ;  /* 0x0000007f13107812 */ /* 0x001fe200078ec0ff */
[----:B------:R-:W-:Y:S06]  /*29870*/  BAR.SYNC.DEFER_BLOCKING 0x0 ;  /* 0x0000000000007b1d */ /* 0x000fec0000010000 */
[----:B-1----:R-:W2:Y:S04]  /*29880*/  LDL.LU R19, [R1+0x330] ;  /* 0x0003300001137983 */ /* 0x002ea80000300800 */
[----:B------:R0:W-:Y:S04]  /*29890*/  STL [R1+0x360], R11 ;  /* 0x0003600b01007387 */ /* 0x0001e80000100800 */
[----:B0-----:R-:W2:Y:S04]  /*298a0*/  LDL.LU R11, [R1+0x37c] ;  /* 0x00037c00010b7983 */ /* 0x001ea80000300800 */
[----:B------:R0:W-:Y:S04]  /*298b0*/  STL [R1+0x364], R15 ;  /* 0x0003640f01007387 */ /* 0x0001e80000100800 */
[----:B0-----:R-:W2:Y:S04]  /*298c0*/  LDL.LU R15, [R1+0x39c] ;  /* 0x00039c00010f7983 */ /* 0x001ea80000300800 */
[----:B---3--:R0:W-:Y:S04]  /*298d0*/  STS.U8 [R16+UR7], R26 ;  /* 0x0000001a10007988 */ /* 0x0081e80008000007 */
[----:B----4-:R1:W-:Y:S04]  /*298e0*/  STS.U8 [R16+UR7+0x400], R27 ;  /* 0x0004001b10007988 */ /* 0x0103e80008000007 */
[----:B-----5:R3:W-:Y:S04]  /*298f0*/  STS.U8 [R16+UR7+0x800], R28 ;  /* 0x0008001c10007988 */ /* 0x0207e80008000007 */
[----:B0-----:R-:W4:Y:S04]  /*29900*/  LDL.LU R26, [R1+0x1598] ;  /* 0x00159800011a7983 */ /* 0x001f280000300800 */
[----:B-1----:R-:W5:Y:S04]  /*29910*/  LDL.LU R27, [R1+0x1594] ;  /* 0x00159400011b7983 */ /* 0x002f680000300800 */
[----:B---3--:R-:W3:Y:S04]  /*29920*/  LDL.LU R28, [R1+0x1590] ;  /* 0x00159000011c7983 */ /* 0x008ee80000300800 */
[----:B------:R0:W-:Y:S04]  /*29930*/  STS.U8 [R16+UR7+0xc00], R29 ;  /* 0x000c001d10007988 */ /* 0x0001e80008000007 */
[----:B0-----:R-:W3:Y:S04]  /*29940*/  LDL.LU R29, [R1+0x158c] ;  /* 0x00158c00011d7983 */ /* 0x001ee80000300800 */
[----:B--2---:R-:W-:Y:S04]  /*29950*/  STS.U8 [R16+UR7+0x1000], R15 ;  /* 0x0010000f10007988 */ /* 0x004fe80008000007 */
        /* <DEDUP_REMOVED lines=10> */
[----:B0-----:R-:W2:Y:S04]  /*29a00*/  LDL.LU R19, [R1+0x418] ;  /* 0x0004180001137983 */ /* 0x001ea80000300800 */
[----:B------:R-:W-:Y:S04]  /*29a10*/  STS.U8 [R16+UR7+0x3c00], R22 ;  /* 0x003c001610007988 */ /* 0x000fe80008000007 */
[----:B------:R0:W-:Y:S04]  /*29a20*/  STS.U8 [R16+UR7+0x4000], R0 ;  /* 0x0040000010007988 */ /* 0x0001e80008000007 */
[----:B------:R1:W-:Y:S04]  /*29a30*/  STS.U8 [R16+UR7+0x4400], R3 ;  /* 0x0044000310007988 */ /* 0x0003e80008000007 */
[----:B0-----:R-:W2:Y:S04]  /*29a40*/  LDL.LU R0, [R1+0x3f8] ;  /* 0x0003f80001007983 */ /* 0x001ea80000300800 */
[----:B-1----:R-:W2:Y:S04]  /*29a50*/  LDL.LU R3, [R1+0x3d8] ;  /* 0x0003d80001037983 */ /* 0x002ea80000300800 */
[----:B------:R0:W-:Y:S04]  /*29a60*/  STS.U8 [R16+UR7+0x4800], R4 ;  /* 0x0048000410007988 */ /* 0x0001e80008000007 */
[----:B------:R1:W-:Y:S04]  /*29a70*/  STS.U8 [R16+UR7+0x4c00], R5 ;  /* 0x004c000510007988 */ /* 0x0003e80008000007 */
[----:B0-----:R-:W2:Y:S04]  /*29a80*/  LDL.LU R4, [R1+0x3b8] ;  /* 0x0003b80001047983 */ /* 0x001ea80000300800 */
[----:B-1----:R-:W2:Y:S04]  /*29a90*/  LDL.LU R5, [R1+0x398] ;  /* 0x0003980001057983 */ /* 0x002ea80000300800 */
[----:B------:R0:W-:Y:S04]  /*29aa0*/  STS.U8 [R16+UR7+0x5000], R6 ;  /* 0x0050000610007988 */ /* 0x0001e80008000007 */
[----:B0-----:R-:W2:Y:S04]  /*29ab0*/  LDL.LU R6, [R1+0x378] ;  /* 0x0003780001067983 */ /* 0x001ea80000300800 */
[----:B------:R-:W2:Y:S04]  /*29ac0*/  LDL.LU R15, [R1+0x170] ;  /* 0x00017000010f7983 */ /* 0x000ea80000300800 */
[----:B------:R-:W2:Y:S04]  /*29ad0*/  LDL.LU R11, [R1+0x150] ;  /* 0x00015000010b7983 */ /* 0x000ea80000300800 */
[----:B------:R-:W2:Y:S04]  /*29ae0*/  LDL.LU R10, [R1+0x108] ;  /* 0x00010800010a7983 */ /* 0x000ea80000300800 */
[----:B------:R-:W2:Y:S04]  /*29af0*/  LDL.LU R17, [R1+0x100] ;  /* 0x0001000001117983 */ /* 0x000ea80000300800 */
[----:B------:R-:W2:Y:S04]  /*29b00*/  LDL.LU R23, [R1+0xd0] ;  /* 0x0000d00001177983 */ /* 0x000ea80000300800 */
[----:B---3--:R0:W-:Y:S04]  /*29b10*/  STS.U8 [R16+UR7+0x5400], R29 ;  /* 0x0054001d10007988 */ /* 0x0081e80008000007 */
[----:B------:R-:W3:Y:S04]  /*29b20*/  LDL.LU R21, [R1+0xc8] ;  /* 0x0000c80001157983 */ /* 0x000ee80000300800 */
[----:B------:R1:W-:Y:S04]  /*29b30*/  STS.U8 [R16+UR7+0x5800], R28 ;  /* 0x0058001c10007988 */ /* 0x0003e80008000007 */
[----:B------:R-:W3:Y:S04]  /*29b40*/  LDL.LU R20, [R1+0xac] ;  /* 0x0000ac0001147983 */ /* 0x000ee80000300800 */
[----:B-----5:R5:W-:Y:S04]  /*29b50*/  STS.U8 [R16+UR7+0x5c00], R27 ;  /* 0x005c001b10007988 */ /* 0x020be80008000007 */
[----:B------:R-:W3:Y:S04]  /*29b60*/  LDL.LU R18, [R1+0x90] ;  /* 0x0000900001127983 */ /* 0x000ee80000300800 */
[----:B----4-:R4:W-:Y:S04]  /*29b70*/  STS.U8 [R16+UR7+0x6000], R26 ;  /* 0x0060001a10007988 */ /* 0x0109e80008000007 */
[----:B------:R-:W3:Y:S04]  /*29b80*/  LDL.LU R14, [R1+0x78] ;  /* 0x00007800010e7983 */ /* 0x000ee80000300800 */
[----:B------:R0:W-:Y:S04]  /*29b90*/  STS.U8 [R16+UR7+0x6400], R25 ;  /* 0x0064001910007988 */ /* 0x0001e80008000007 */
[----:B------:R-:W3:Y:S04]  /*29ba0*/  LDL.LU R2, [R1+0x70] ;  /* 0x0000700001027983 */ /* 0x000ee80000300800 */
[----:B------:R0:W-:Y:S04]  /*29bb0*/  STS.U8 [R16+UR7+0x6800], R24 ;  /* 0x0068001810007988 */ /* 0x0001e80008000007 */
[----:B------:R-:W3:Y:S04]  /*29bc0*/  LDL.LU R22, [R1+0x54] ;  /* 0x0000540001167983 */ /* 0x000ee80000300800 */
[----:B------:R-:W-:Y:S04]  /*29bd0*/  STS.U8 [R16+UR7+0x6c00], R13 ;  /* 0x006c000d10007988 */ /* 0x000fe80008000007 */
[----:B0-----:R-:W3:Y:S04]  /*29be0*/  LDL.LU R29, [R1+0x190] ;  /* 0x00019000011d7983 */ /* 0x001ee80000300800 */
[----:B------:R-:W-:Y:S04]  /*29bf0*/  STS.U8 [R16+UR7+0x7000], R12 ;  /* 0x0070000c10007988 */ /* 0x000fe80008000007 */
[----:B-1----:R-:W3:Y:S04]  /*29c00*/  LDL.LU R28, [R1+0x1ac] ;  /* 0x0001ac00011c7983 */ /* 0x002ee80000300800 */
[----:B------:R-:W-:Y:S04]  /*29c10*/  STS.U8 [R16+UR7+0x7400], R9 ;  /* 0x0074000910007988 */ /* 0x000fe80008000007 */
[----:B-----5:R-:W5:Y:S04]  /*29c20*/  LDL.LU R27, [R1+0x1cc] ;  /* 0x0001cc00011b7983 */ /* 0x020f680000300800 */
[----:B------:R-:W-:Y:S04]  /*29c30*/  STS.U8 [R16+UR7+0x7800], R8 ;  /* 0x0078000810007988 */ /* 0x000fe80008000007 */
[----:B----4-:R-:W4:Y:S04]  /*29c40*/  LDL.LU R26, [R1+0x1fc] ;  /* 0x0001fc00011a7983 */ /* 0x010f280000300800 */
[----:B------:R0:W-:Y:S04]  /*29c50*/  STS.U8 [R16+UR7+0x7c00], R7 ;  /* 0x007c000710007988 */ /* 0x0001e80008000007 */
[----:B------:R-:W4:Y:S04]  /*29c60*/  LDL.LU R25, [R1+0x22c] ;  /* 0x00022c0001197983 */ /* 0x000f280000300800 */
[----:B------:R-:W5:Y:S01]  /*29c70*/  LDL.LU R24, [R1+0x25c] ;  /* 0x00025c0001187983 */ /* 0x000f620000300800 */
[----:B0-----:R-:W-:-:S03]  /*29c80*/  LOP3.LUT R7, R16, 0x10, RZ, 0x3c, !PT ;  /* 0x0000001010077812 */ /* 0x001fc600078e3cff */
[----:B------:R-:W5:Y:S04]  /*29c90*/  LDL.LU R13, [R1+0x2b0] ;  /* 0x0002b000010d7983 */ /* 0x000f680000300800 */
[----:B------:R-:W5:Y:S04]  /*29ca0*/  LDL.LU R12, [R1+0x2ec] ;  /* 0x0002ec00010c7983 */ /* 0x000f680000300800 */
[----:B------:R-:W5:Y:S04]  /*29cb0*/  LDL.LU R9, [R1+0x30c] ;  /* 0x00030c0001097983 */ /* 0x000f680000300800 */
[----:B------:R-:W5:Y:S04]  /*29cc0*/  LDL.LU R8, [R1+0x32c] ;  /* 0x00032c0001087983 */ /* 0x000f680000300800 */
[----:B--2---:R0:W-:Y:S04]  /*29cd0*/  STS.U8 [R7+UR7+0x80], R19 ;  /* 0x0000801307007988 */ /* 0x0041e80008000007 */
[----:B0-----:R-:W2:Y:S04]  /*29ce0*/  LDL.LU R19, [R1+0x1588] ;  /* 0x0015880001137983 */ /* 0x001ea80000300800 */
        /* <DEDUP_REMOVED lines=10> */
[----:B------:R0:W-:Y:S04]  /*29d90*/  STS.U8 [R7+UR7+0x4c80], R17 ;  /* 0x004c801107007988 */ /* 0x0001e80008000007 */
[----:B0-----:R-:W2:Y:S04]  /*29da0*/  LDL.LU R17, [R1+0x2e8] ;  /* 0x0002e80001117983 */ /* 0x001ea80000300800 */
[----:B---3--:R0:W-:Y:S04]  /*29db0*/  STS.U8 [R7+UR7+0x5480], R21 ;  /* 0x0054801507007988 */ /* 0x0081e80008000007 */
[----:B0-----:R-:W3:Y:S04]  /*29dc0*/  LDL.LU R21, [R1+0x2e0] ;  /* 0x0002e00001157983 */ /* 0x001ee80000300800 */
[----:B------:R0:W-:Y:S04]  /*29dd0*/  STS.U8 [R7+UR7+0x5c80], R18 ;  /* 0x005c801207007988 */ /* 0x0001e80008000007 */
[----:B------:R1:W-:Y:S04]  /*29de0*/  STS.U8 [R7+UR7+0x6080], R14 ;  /* 0x0060800e07007988 */ /* 0x0003e80008000007 */
[----:B0-----:R-:W3:Y:S04]  /*29df0*/  LDL.LU R18, [R1+0x2d8] ;  /* 0x0002d80001127983 */ /* 0x001ee80000300800 */
[----:B-1----:R-:W3:Y:S04]  /*29e00*/  LDL.LU R14, [R1+0x2d0] ;  /* 0x0002d000010e7983 */ /* 0x002ee80000300800 */
[----:B------:R0:W-:Y:S04]  /*29e10*/  STS.U8 [R7+UR7+0x6480], R2 ;  /* 0x0064800207007988 */ /* 0x0001e80008000007 */
[----:B------:R1:W-:Y:S04]  /*29e20*/  STS.U8 [R7+UR7+0x6880], R22 ;  /* 0x0068801607007988 */ /* 0x0003e80008000007 */
[----:B------:R1:W-:Y:S04]  /*29e30*/  STS.U8 [R7+UR7+0x4880], R10 ;  /* 0x0048800a07007988 */ /* 0x0003e80008000007 */
[----:B0-----:R-:W3:Y:S04]  /*29e40*/  LDL.LU R2, [R1+0x2c8] ;  /* 0x0002c80001027983 */ /* 0x001ee80000300800 */
[----:B-1----:R-:W3:Y:S04]  /*29e50*/  LDL.LU R22, [R1+0x2c0] ;  /* 0x0002c00001167983 */ /* 0x002ee80000300800 */
[----:B------:R0:W-:Y:S04]  /*29e60*/  STS.U8 [R7+UR7+0x3880], R28 ;  /* 0x0038801c07007988 */ /* 0x0001e80008000007 */
[----:B------:R-:W3:Y:S04]  /*29e70*/  LDL.LU R10, [R1+0x2a8] ;  /* 0x0002a800010a7983 */ /* 0x000ee80000300800 */
[----:B------:R1:W-:Y:S04]  /*29e80*/  STS.U8 [R7+UR7+0x5080], R23 ;  /* 0x0050801707007988 */ /* 0x0003e80008000007 */
[----:B0-----:R-:W3:Y:S04]  /*29e90*/  LDL.LU R28, [R1+0x2a0] ;  /* 0x0002a000011c7983 */ /* 0x001ee80000300800 */
[----:B------:R0:W-:Y:S04]  /*29ea0*/  STS.U8 [R7+UR7+0x5880], R20 ;  /* 0x0058801407007988 */ /* 0x0001e80008000007 */
[----:B-1----:R-:W3:Y:S04]  /*29eb0*/  LDL.LU R23, [R1+0x29c] ;  /* 0x00029c0001177983 */ /* 0x002ee80000300800 */
[----:B----4-:R-:W-:Y:S04]  /*29ec0*/  STS.U8 [R7+UR7+0x2c80], R25 ;  /* 0x002c801907007988 */ /* 0x010fe80008000007 */
[----:B-----5:R-:W-:Y:S04]  /*29ed0*/  STS.U8 [R7+UR7+0x2880], R24 ;  /* 0x0028801807007988 */ /* 0x020fe80008000007 */
        /* <DEDUP_REMOVED lines=9> */
[----:B0-----:R-:W4:Y:S01]  /*29f70*/  LDL.LU R20, [R1+0x298] ;  /* 0x0002980001147983 */ /* 0x001f220000300800 */
[C---:B--2---:R-:W-:Y:S01]  /*29f80*/  LOP3.LUT R8, R19.reuse, 0x7, RZ, 0xc0, !PT ;  /* 0x0000000713087812 */ /* 0x044fe200078ec0ff */
[----:B------:R-:W-:-:S02]  /*29f90*/  IMAD.SHL.U32 R9, R19, 0x2, RZ ;  /* 0x0000000213097824 */ /* 0x000fc400078e00ff */
[----:B------:R0:W-:Y:S04]  /*29fa0*/  STS.U8 [R7+UR7+0x7c80], R0 ;  /* 0x007c800007007988 */ /* 0x0001e80008000007 */
[----:B------:R1:W-:Y:S01]  /*29fb0*/  STS.U8 [R7+UR7+0x7880], R3 ;  /* 0x0078800307007988 */ /* 0x0003e20008000007 */
[----:B0-----:R-:W-:Y:S01]  /*29fc0*/  IMAD.SHL.U32 R0, R8, 0x10, RZ ;  /* 0x0000001008007824 */ /* 0x001fe200078e00ff */
[----:B-1----:R-:W-:-:S04]  /*29fd0*/  LOP3.LUT R3, R19, 0x60, RZ, 0xc0, !PT ;  /* 0x0000006013037812 */ /* 0x002fc800078ec0ff */
[----:B------:R-:W-:Y:S01]  /*29fe0*/  LOP3.LUT R0, R0, 0x30, R9, 0x78, !PT ;  /* 0x0000003000007812 */ /* 0x000fe200078e7809 */
[----:B------:R0:W-:Y:S04]  /*29ff0*/  STS.U8 [R7+UR7+0x7080], R5 ;  /* 0x0070800507007988 */ /* 0x0001e80008000007 */
[----:B------:R-:W-:Y:S01]  /*2a000*/  STS.U8 [R7+UR7+0x7480], R4 ;  /* 0x0074800407007988 */ /* 0x000fe20008000007 */
[----:B0-----:R-:W-:-:S03]  /*2a010*/  IMAD R5, R8, 0x4, R3 ;  /* 0x0000000408057824 */ /* 0x001fc600078e0203 */
[----:B------:R0:W-:Y:S01]  /*2a020*/  STS.U8 [R7+UR7+0x6c80], R6 ;  /* 0x006c800607007988 */ /* 0x0001e20008000007 */
[----:B------:R-:W-:-:S03]  /*2a030*/  IMAD.U32 R0, R5, 0x20, R0 ;  /* 0x0000002005007824 */ /* 0x000fc600078e0000 */
[----:B0-----:R-:W2:Y:S04]  /*2a040*/  LDL.LU R7, [R1+0x2a4] ;  /* 0x0002a40001077983 */ /* 0x001ea80000300800 */
[----:B------:R-:W5:Y:S01]  /*2a050*/  LDL.LU R5, [R1+0x2b8] ;  /* 0x0002b80001057983 */ /* 0x000f620000300800 */
[C---:B------:R-:W-:Y:S02]  /*2a060*/  LOP3.LUT R27, R19.reuse, 0xf, RZ, 0xc0, !PT ;  /* 0x0000000f131b7812 */ /* 0x040fe400078ec0ff */
[C---:B------:R-:W-:Y:S02]  /*2a070*/  LOP3.LUT R4, R19.reuse, 0x3, RZ, 0xc0, !PT ;  /* 0x0000000313047812 */ /* 0x040fe400078ec0ff */
[----:B------:R-:W-:Y:S02]  /*2a080*/  SHF.R.U32.HI R3, RZ, 0x1, R3 ;  /* 0x00000001ff037819 */ /* 0x000fe40000011603 */
[----:B------:R-:W-:Y:S01]  /*2a090*/  LOP3.LUT R6, R19, 0x10, RZ, 0xc0, !PT ;  /* 0x0000001013067812 */ /* 0x000fe200078ec0ff */
[----:B------:R-:W-:-:S04]  /*2a0a0*/  IMAD R4, R27, 0x8, R4 ;  /* 0x000000081b047824 */ /* 0x000fc800078e0204 */
[----:B------:R-:W-:Y:S02]  /*2a0b0*/  IMAD R3, R6, 0x4, R3 ;  /* 0x0000000406037824 */ /* 0x000fe400078e0203 */
[----:B------:R-:W-:Y:S01]  /*2a0c0*/  IMAD.SHL.U32 R4, R4, 0x20, RZ ;  /* 0x0000002004047824 */ /* 0x000fe200078e00ff */
[----:B------:R-:W-:Y:S04]  /*2a0d0*/  STL [R1+0x14f8], R0 ;  /* 0x0014f80001007387 */ /* 0x000fe80000100800 */
[----:B------:R-:W-:Y:S02]  /*2a0e0*/  LOP3.LUT R3, R4, R3, RZ, 0x3c, !PT ;  /* 0x0000000304037212 */ /* 0x000fe400078e3cff */
[----:B---3--:R-:W-:-:S03]  /*2a0f0*/  F2FP.SATFINITE.E4M3.F32.PACK_AB_MERGE_C R4, R21, R17, RZ ;  /* 0x000000111504723e */ /* 0x008fc600048070ff */
[----:B------:R-:W-:Y:S04]  /*2a100*/  STL [R1+0x14fc], R3 ;  /* 0x0014fc0301007387 */ /* 0x000fe80000100800 */
[----:B------:R-:W-:Y:S01]  /*2a110*/  STL [R1+0x1500], R4 ;  /* 0x0015000401007387 */ /* 0x000fe20000100800 */
[----:B------:R-:W-:-:S05]  /*2a120*/  F2FP.SATFINITE.E4M3.F32.PACK_AB_MERGE_C R6, R14, R18, RZ ;  /* 0x000000120e06723e */ /* 0x000fca00048070ff */
[----:B------:R0:W-:Y:S04]  /*2a130*/  STL [R1+0x1504], R6 ;  /* 0x0015040601007387 */ /* 0x0001e80000100800 */
[----:B------:R-:W3:Y:S04]  /*2a140*/  LDL.LU R9, [R1+0x290] ;  /* 0x0002900001097983 */ /* 0x000ee80000300800 */
[----:B------:R-:W3:Y:S04]  /*2a150*/  LDL.LU R11, [R1+0x280] ;  /* 0x00028000010b7983 */ /* 0x000ee80000300800 */
[----:B------:R-:W3:Y:S04]  /*2a160*/  LDL.LU R12, [R1+0x26c] ;  /* 0x00026c00010c7983 */ /* 0x000ee80000300800 */
[----:B0-----:R-:W3:Y:S04]  /*2a170*/  LDL.LU R6, [R1+0x264] ;  /* 0x0002640001067983 */ /* 0x001ee80000300800 */
[----:B------:R-:W3:Y:S04]  /*2a180*/  LDL.LU R26, [R1+0x258] ;  /* 0x00025800011a7983 */ /* 0x000ee80000300800 */
[----:B------:R-:W3:Y:S04]  /*2a190*/  LDL.LU R4, [R1+0x238] ;  /* 0x0002380001047983 */ /* 0x000ee80000300800 */
[----:B------:R-:W3:Y:S04]  /*2a1a0*/  LDL.LU R25, [R1+0x234] ;  /* 0x0002340001197983 */ /* 0x000ee80000300800 */
[----:B------:R-:W3:Y:S04]  /*2a1b0*/  LDL.LU R13, [R1+0x230] ;  /* 0x00023000010d7983 */ /* 0x000ee80000300800 */
[----:B------:R-:W3:Y:S01]  /*2a1c0*/  LDL.LU R24, [R1+0x20c] ;  /* 0x00020c0001187983 */ /* 0x000ee20000300800 */
[----:B------:R-:W-:-:S03]  /*2a1d0*/  F2FP.SATFINITE.E4M3.F32.PACK_AB_MERGE_C R8, R22, R2, RZ ;  /* 0x000000021608723e */ /* 0x000fc600048070ff */
[----:B------:R-:W3:Y:S04]  /*2a1e0*/  LDL.LU R29, [R1+0x210] ;  /* 0x00021000011d7983 */ /* 0x000ee80000300800 */
[----:B------:R-:W3:Y:S04]  /*2a1f0*/  LDL.LU R15, [R1+0x204] ;  /* 0x00020400010f7983 */ /* 0x000ee80000300800 */
[----:B------:R-:W3:Y:S04]  /*2a200*/  LDL.LU R17, [R1+0x200] ;  /* 0x0002000001117983 */ /* 0x000ee80000300800 */
[----:B------:R-:W3:Y:S04]  /*2a210*/  LDL.LU R21, [R1+0x1f4] ;  /* 0x0001f40001157983 */ /* 0x000ee80000300800 */
[----:B------:R-:W3:Y:S04]  /*2a220*/  LDL.LU R18, [R1+0x1f0] ;  /* 0x0001f00001127983 */ /* 0x000ee80000300800 */
[----:B------:R-:W3:Y:S04]  /*2a230*/  LDL.LU R14, [R1+0x1ec] ;  /* 0x0001ec00010e7983 */ /* 0x000ee80000300800 */
[----:B------:R-:W3:Y:S04]  /*2a240*/  LDL.LU R2, [R1+0x1e8] ;  /* 0x0001e80001027983 */ /* 0x000ee80000300800 */
[----:B------:R-:W3:Y:S04]  /*2a250*/  LDL.LU R22, [R1+0x1e4] ;  /* 0x0001e40001167983 */ /* 0x000ee80000300800 */
[----:B------:R0:W-:Y:S04]  /*2a260*/  STL [R1+0x1508], R8 ;  /* 0x0015080801007387 */ /* 0x0001e80000100800 */
[----:B0-----:R-:W3:Y:S01]  /*2a270*/  LDL.LU R8, [R1+0x278] ;  /* 0x0002780001087983 */ /* 0x001ee20000300800 */
[----:B-----5:R-:W-:-:S02]  /*2a280*/  F2FP.SATFINITE.E4M3.F32.PACK_AB_MERGE_C R10, R10, R5, RZ ;  /* 0x000000050a0a723e */ /* 0x020fc400048070ff */
[----:B--2---:R-:W-:-:S03]  /*2a290*/  F2FP.SATFINITE.E4M3.F32.PACK_AB_MERGE_C R5, R28, R7, RZ ;  /* 0x000000071c05723e */ /* 0x004fc600048070ff */
[----:B------:R0:W-:Y:S04]  /*2a2a0*/  STL [R1+0x150c], R10 ;  /* 0x00150c0a01007387 */ /* 0x0001e80000100800 */
[----:B0-----:R-:W2:Y:S04]  /*2a2b0*/  LDL.LU R10, [R1+0x288] ;  /* 0x00028800010a7983 */ /* 0x001ea80000300800 */
[----:B------:R0:W-:Y:S04]  /*2a2c0*/  STL [R1+0x1510], R5 ;  /* 0x0015100501007387 */ /* 0x0001e80000100800 */
[----:B0-----:R-:W5:Y:S04]  /*2a2d0*/  LDL.LU R5, [R1+0x294] ;  /* 0x0002940001057983 */ /* 0x001f680000300800 */
[----:B------:R-:W5:Y:S01]  /*2a2e0*/  LDL.LU R28, [R1+0x44c] ;  /* 0x00044c00011c7983 */ /* 0x000f620000300800 */
[----:B----4-:R-:W-:-:S03]  /*2a2f0*/  F2FP.SATFINITE.E4M3.F32.PACK_AB_MERGE_C R7, R20, R23, RZ ;  /* 0x000000171407723e */ /* 0x010fc600048070ff */
[----:B------:R-:W4:Y:S04]  /*2a300*/  LDL.LU R3, [R1+0x434] ;  /* 0x0004340001037983 */ /* 0x000f280000300800 */
[----:B------:R-:W4:Y:S04]  /*2a310*/  LDL.LU R0, [R1+0x414] ;  /* 0x0004140001007983 */ /* 0x000f280000300800 */
[----:B------:R-:W4:Y:S04]  /*2a320*/  LDL.LU R23, [R1+0x3f4] ;  /* 0x0003f40001177983 */ /* 0x000f280000300800 */
[----:B------:R-:W4:Y:S04]  /*2a330*/  LDL.LU R20, [R1+0x3d4] ;  /* 0x0003d40001147983 */ /* 0x000f280000300800 */
[----:B------:R-:W-:Y:S01]  /*2a340*/  STL [R1+0x1514], R7 ;  /* 0x0015140701007387 */ /* 0x000fe20000100800 */
[----:B---3--:R-:W-:-:S02]  /*2a350*/  F2FP.SATFINITE.E4M3.F32.PACK_AB_MERGE_C R26, R26, R6, RZ ;  /* 0x000000061a1a723e */ /* 0x008fc400048070ff */
[----:B------:R-:W-:Y:S02]  /*2a360*/  F2FP.SATFINITE.E4M3.F32.PACK_AB_MERGE_C R25, R25, R4, RZ ;  /* 0x000000041919723e */ /* 0x000fe400048070ff */
[----:B------:R-:W-:Y:S02]  /*2a370*/  F2FP.SATFINITE.E4M3.F32.PACK_AB_MERGE_C R24, R24, R13, RZ ;  /* 0x0000000d1818723e */ /* 0x000fe400048070ff */
[----:B------:R-:W-:Y:S02]  /*2a380*/  F2FP.SATFINITE.E4M3.F32.PACK_AB_MERGE_C R13, R15, R29, RZ ;  /* 0x0000001d0f0d723e */ /* 0x000fe400048070ff */
[----:B------:R-:W-:Y:S02]  /*2a390*/  F2FP.SATFINITE.E4M3.F32.PACK_AB_MERGE_C R15, R21, R17, RZ ;  /* 0x00000011150f723e */ /* 0x000fe400048070ff */
[----:B------:R-:W-:Y:S02]  /*2a3a0*/  F2FP.SATFINITE.E4M3.F32.PACK_AB_MERGE_C R17, R14, R18, RZ ;  /* 0x000000120e11723e */ /* 0x000fe400048070ff */
[----:B------:R-:W-:-:S02]  /*2a3b0*/  F2FP.SATFINITE.E4M3.F32.PACK_AB_MERGE_C R12, R12, R8, RZ ;  /* 0x000000080c0c723e */ /* 0x000fc400048070ff */
[----:B--2---:R-:W-:Y:S02]  /*2a3c0*/  F2FP.SATFINITE.E4M3.F32.PACK_AB_MERGE_C R11, R11, R10, RZ ;  /* 0x0000000a0b0b723e */ /* 0x004fe400048070ff */
[----:B-----5:R-:W-:-:S05]  /*2a3d0*/  F2FP.SATFINITE.E4M3.F32.PACK_AB_MERGE_C R9, R9, R5, RZ ;  /* 0x000000050909723e */ /* 0x020fca00048070ff */
        /* <DEDUP_REMOVED lines=8> */
[----:B------:R-:W2:Y:S04]  /*2a460*/  LDL.LU R14, [R1+0x3b4] ;  /* 0x0003b400010e7983 */ /* 0x000ea80000300800 */
[----:B------:R-:W-:Y:S04]  /*2a470*/  STL [R1+0x1538], R17 ;  /* 0x0015381101007387 */ /* 0x000fe80000100800 */
[----:B------:R-:W3:Y:S01]  /*2a480*/  LDL.LU R18, [R1+0x394] ;  /* 0x0003940001127983 */ /* 0x000ee20000300800 */
[----:B------:R-:W-:-:S02]  /*2a490*/  F2FP.SATFINITE.E4M3.F32.PACK_AB_MERGE_C R22, R22, R2, RZ ;  /* 0x000000021616723e */ /* 0x000fc400048070ff */
[----:B------:R-:W-:Y:S01]  /*2a4a0*/  LOP3.LUT R29, R16, 0x20, RZ, 0x3c, !PT ;  /* 0x00000020101d7812 */ /* 0x000fe200078e3cff */
[----:B------:R-:W5:Y:S04]  /*2a4b0*/  LDL.LU R21, [R1+0x374] ;  /* 0x0003740001157983 */ /* 0x000f680000300800 */
[----:B------:R-:W5:Y:S04]  /*2a4c0*/  LDL.LU R2, [R1+0x328] ;  /* 0x0003280001027983 */ /* 0x000f680000300800 */
[----:B------:R-:W-:Y:S04]  /*2a4d0*/  STL [R1+0x153c], R22 ;  /* 0x00153c1601007387 */ /* 0x000fe80000100800 */
        /* <DEDUP_REMOVED lines=15> */
[----:B----4-:R0:W-:Y:S04]  /*2a5d0*/  STS.U8 [R29+UR7+0x500], R3 ;  /* 0x000500031d007988 */ /* 0x0101e80008000007 */
[----:B------:R-:W4:Y:S04]  /*2a5e0*/  LDL.LU R4, [R1+0xe4] ;  /* 0x0000e40001047983 */ /* 0x000f280000300800 */
[----:B------:R1:W-:Y:S04]  /*2a5f0*/  STS.U8 [R29+UR7+0x900], R0 ;  /* 0x000900001d007988 */ /* 0x0003e80008000007 */
[----:B0-----:R-:W4:Y:S04]  /*2a600*/  LDL.LU R3, [R1+0xc4] ;  /* 0x0000c40001037983 */ /* 0x001f280000300800 */
[----:B------:R0:W-:Y:S04]  /*2a610*/  STS.U8 [R29+UR7+0xd00], R23 ;  /* 0x000d00171d007988 */ /* 0x0001e80008000007 */
[----:B-1----:R-:W4:Y:S04]  /*2a620*/  LDL.LU R0, [R1+0xa8] ;  /* 0x0000a80001007983 */ /* 0x002f280000300800 */
[----:B------:R1:W-:Y:S04]  /*2a630*/  STS.U8 [R29+UR7+0x1100], R20 ;  /* 0x001100141d007988 */ /* 0x0003e80008000007 */
[----:B0-----:R-:W4:Y:S04]  /*2a640*/  LDL.LU R23, [R1+0x8c] ;  /* 0x00008c0001177983 */ /* 0x001f280000300800 */
[----:B-1----:R-:W4:Y:S04]  /*2a650*/  LDL.LU R20, [R1+0x6c] ;  /* 0x00006c0001147983 */ /* 0x002f280000300800 */
[----:B--2---:R0:W-:Y:S04]  /*2a660*/  STS.U8 [R29+UR7+0x1500], R14 ;  /* 0x0015000e1d007988 */ /* 0x0041e80008000007 */
[----:B---3--:R1:W-:Y:S04]  /*2a670*/  STS.U8 [R29+UR7+0x1900], R18 ;  /* 0x001900121d007988 */ /* 0x0083e80008000007 */
[----:B0-----:R-:W2:Y:S04]  /*2a680*/  LDL.LU R14, [R1+0x4c] ;  /* 0x00004c00010e7983 */ /* 0x001ea80000300800 */
[----:B-1----:R-:W3:Y:S04]  /*2a690*/  LDL.LU R18, [R1+0x24] ;  /* 0x0000240001127983 */ /* 0x002ee80000300800 */
[----:B-----5:R0:W-:Y:S04]  /*2a6a0*/  STS.U8 [R29+UR7+0x1d00], R21 ;  /* 0x001d00151d007988 */ /* 0x0201e80008000007 */
[----:B------:R1:W-:Y:S04]  /*2a6b0*/  STS.U8 [R29+UR7+0x2100], R2 ;  /* 0x002100021d007988 */ /* 0x0003e80008000007 */
[----:B0-----:R-:W5:Y:S04]  /*2a6c0*/  LDL.LU R21, [R1+0x18] ;  /* 0x0000180001157983 */ /* 0x001f680000300800 */
[----:B-1----:R-:W5:Y:S04]  /*2a6d0*/  LDL.LU R2, [R1+0x10] ;  /* 0x0000100001027983 */ /* 0x002f680000300800 */
[----:B------:R0:W-:Y:S02]  /*2a6e0*/  STS.U8 [R29+UR7+0x2500], R28 ;  /* 0x0025001c1d007988 */ /* 0x0001e40008000007 */
[----:B0-----:R-:W-:-:S02]  /*2a6f0*/  LOP3.LUT R28, R19, 0x1c, RZ, 0xc0, !PT ;  /* 0x0000001c131c7812 */ /* 0x001fc400078ec0ff */
[----:B------:R-:W5:Y:S03]  /*2a700*/  LDL.LU R19, [R1+0x448] ;  /* 0x0004480001137983 */ /* 0x000f660000300800 */
[----:B------:R-:W-:-:S05]  /*2a710*/  IMAD R27, R28, 0x8, R27 ;  /* 0x000000081c1b7824 */ /* 0x000fca00078e021b */
[----:B------:R-:W-:Y:S04]  /*2a720*/  STL [R1+0x1540], R27 ;  /* 0x0015401b01007387 */ /* 0x000fe80000100800 */
[----:B----4-:R-:W-:Y:S04]  /*2a730*/  STS.U8 [R29+UR7+0x6d00], R20 ;  /* 0x006d00141d007988 */ /* 0x010fe80008000007 */
[----:B--2---:R0:W-:Y:S04]  /*2a740*/  STS.U8 [R29+UR7+0x7100], R14 ;  /* 0x0071000e1d007988 */ /* 0x0041e80008000007 */
[----:B---3--:R1:W-:Y:S04]  /*2a750*/  STS.U8 [R29+UR7+0x7500], R18 ;  /* 0x007500121d007988 */ /* 0x0083e80008000007 */
[----:B0-----:R-:W2:Y:S04]  /*2a760*/  LDL.LU R14, [R1+0x410] ;  /* 0x00041000010e7983 */ /* 0x001ea80000300800 */
[----:B------:R-:W3:Y:S04]  /*2a770*/  LDL.LU R20, [R1+0x3f0] ;  /* 0x0003f00001147983 */ /* 0x000ee80000300800 */
[----:B-1----:R-:W4:Y:S04]  /*2a780*/  LDL.LU R18, [R1+0x3d0] ;  /* 0x0003d00001127983 */ /* 0x002f280000300800 */
        /* <DEDUP_REMOVED lines=17> */
[----:B-----5:R-:W-:Y:S04]  /*2a8a0*/  STS.U8 [R29+UR7+0x7900], R21 ;  /* 0x007900151d007988 */ /* 0x020fe80008000007 */
        /* <DEDUP_REMOVED lines=14> */
[----:B------:R-:W5:Y:S01]  /*2a990*/  LDL.LU R7, [R1+0x188] ;  /* 0x0001880001077983 */ /* 0x000f620000300800 */
[----:B------:R-:W-:-:S03]  /*2a9a0*/  LOP3.LUT R28, R16, 0x30, RZ, 0x3c, !PT ;  /* 0x00000030101c7812 */ /* 0x000fc600078e3cff */
        /* <DEDUP_REMOVED lines=10> */
[----:B0-----:R-:W5:Y:S04]  /*2aa50*/  LDL.LU R19, [R1+0x68] ;  /* 0x0000680001137983 */ /* 0x001f680000300800 */
[----:B--2---:R0:W-:Y:S04]  /*2aa60*/  STS.U8 [R28+UR7+0x980], R14 ;  /* 0x0009800e1c007988 */ /* 0x0041e80008000007 */
[----:B---3--:R1:W-:Y:S04]  /*2aa70*/  STS.U8 [R28+UR7+0xd80], R20 ;  /* 0x000d80141c007988 */ /* 0x0083e80008000007 */
[----:B----4-:R2:W-:Y:S04]  /*2aa80*/  STS.U8 [R28+UR7+0x1180], R18 ;  /* 0x001180121c007988 */ /* 0x0105e80008000007 */
[----:B0-----:R-:W3:Y:S04]  /*2aa90*/  LDL.LU R14, [R1+0x44] ;  /* 0x00004400010e7983 */ /* 0x001ee80000300800 */
[----:B-1----:R-:W4:Y:S04]  /*2aaa0*/  LDL.LU R20, [R1+0x20] ;  /* 0x0000200001147983 */ /* 0x002f280000300800 */
[----:B--2---:R-:W2:Y:S04]  /*2aab0*/  LDL.LU R18, [R1+0xc] ;  /* 0x00000c0001127983 */ /* 0x004ea80000300800 */
[----:B-----5:R0:W-:Y:S04]  /*2aac0*/  STS.U8 [R28+UR7+0x1580], R2 ;  /* 0x001580021c007988 */ /* 0x0201e80008000007 */
[----:B0-----:R-:W5:Y:S04]  /*2aad0*/  LDL.LU R2, [R1+0x8] ;  /* 0x0000080001027983 */ /* 0x001f680000300800 */
[----:B------:R-:W-:Y:S04]  /*2aae0*/  STL [R1+0x1570], R16 ;  /* 0x0015701001007387 */ /* 0x000fe80000100800 */
[----:B------:R0:W-:Y:S02]  /*2aaf0*/  STS.U8 [R28+UR7+0x580], R29 ;  /* 0x0005801d1c007988 */ /* 0x0001e40008000007 */
[----:B0-----:R-:W-:-:S02]  /*2ab00*/  LOP3.LUT R29, R16, 0x40, RZ, 0x3c, !PT ;  /* 0x00000040101d7812 */ /* 0x001fc400078e3cff */
[----:B------:R0:W-:Y:S04]  /*2ab10*/  STS.U8 [R28+UR7+0x6d80], R19 ;  /* 0x006d80131c007988 */ /* 0x0001e80008000007 */
[----:B0-----:R-:W4:Y:S04]  /*2ab20*/  LDL.LU R19, [R1+0x444] ;  /* 0x0004440001137983 */ /* 0x001f280000300800 */
[----:B---3--:R0:W-:Y:S04]  /*2ab30*/  STS.U8 [R28+UR7+0x7180], R14 ;  /* 0x0071800e1c007988 */ /* 0x0081e80008000007 */
[----:B--2---:R1:W-:Y:S04]  /*2ab40*/  STS.U8 [R28+UR7+0x7980], R18 ;  /* 0x007980121c007988 */ /* 0x0043e80008000007 */
[----:B0-----:R-:W2:Y:S04]  /*2ab50*/  LDL.LU R14, [R1+0x42c] ;  /* 0x00042c00010e7983 */ /* 0x001ea80000300800 */
[----:B-1----:R-:W3:Y:S04]  /*2ab60*/  LDL.LU R18, [R1+0x40c] ;  /* 0x00040c0001127983 */ /* 0x002ee80000300800 */
        /* <DEDUP_REMOVED lines=22> */
[----:B------:R-:W-:Y:S04]  /*2acd0*/  STS.U8 [R28+UR7+0x6980], R21 ;  /* 0x006980151c007988 */ /* 0x000fe80008000007 */
        /* <DEDUP_REMOVED lines=26> */
[----:B0-----:R-:W5:Y:S04]  /*2ae80*/  LDL.LU R19, [R1+0x40] ;  /* 0x0000400001137983 */ /* 0x001f680000300800 */
[----:B--2---:R0:W-:Y:S04]  /*2ae90*/  STS.U8 [R29+UR7+0x600], R14 ;  /* 0x0006000e1d007988 */ /* 0x0041e80008000007 */
[----:B---3--:R1:W-:Y:S04]  /*2aea0*/  STS.U8 [R29+UR7+0xa00], R18 ;  /* 0x000a00121d007988 */ /* 0x0083e80008000007 */
[----:B0-----:R-:W2:Y:S04]  /*2aeb0*/  LDL.LU R14, [R1+0x1c] ;  /* 0x00001c00010e7983 */ /* 0x001ea80000300800 */
[----:B------:R0:W-:Y:S04]  /*2aec0*/  STS.U8 [R29+UR7+0xe00], R16 ;  /* 0x000e00101d007988 */ /* 0x0001e80008000007 */
[----:B-1----:R-:W3:Y:S04]  /*2aed0*/  LDL.LU R18, [R1] ;  /* 0x0000000001127983 */ /* 0x002ee80000300800 */
[----:B0-----:R-:W3:Y:S04]  /*2aee0*/  LDL.LU R16, [R1+0x1570] ;  /* 0x0015700001107983 */ /* 0x001ee80000300800 */
[----:B----4-:R0:W-:Y:S04]  /*2aef0*/  STS.U8 [R29+UR7+0x1200], R2 ;  /* 0x001200021d007988 */ /* 0x0101e80008000007 */
[----:B-----5:R1:W-:Y:S04]  /*2af00*/  STS.U8 [R29+UR7+0x1600], R28 ;  /* 0x0016001c1d007988 */ /* 0x0203e80008000007 */
[----:B0-----:R-:W4:Y:S04]  /*2af10*/  LDL.LU R2, [R1+0x156c] ;  /* 0x00156c0001027983 */ /* 0x001f280000300800 */
[----:B--2---:R0:W-:Y:S04]  /*2af20*/  STS.U8 [R29+UR7+0x7600], R14 ;  /* 0x0076000e1d007988 */ /* 0x0041e80008000007 */
[----:B---3--:R2:W-:Y:S01]  /*2af30*/  STL [R1+0x1564], R16 ;  /* 0x0015641001007387 */ /* 0x0085e20000100800 */
[----:B-1----:R-:W-:-:S03]  /*2af40*/  LOP3.LUT R28, R16, 0x50, RZ, 0x3c, !PT ;  /* 0x00000050101c7812 */ /* 0x002fc600078e3cff */
[----:B0-----:R-:W3:Y:S04]  /*2af50*/  LDL.LU R14, [R1+0x440] ;  /* 0x00044000010e7983 */ /* 0x001ee80000300800 */
[----:B--2---:R-:W2:Y:S04]  /*2af60*/  LDL.LU R16, [R1+0x408] ;  /* 0x0004080001107983 */ /* 0x004ea80000300800 */
[----:B------:R-:W-:Y:S04]  /*2af70*/  STS.U8 [R29+UR7+0x7200], R19 ;  /* 0x007200131d007988 */ /* 0x000fe80008000007 */
[----:B------:R-:W-:Y:S04]  /*2af80*/  STS.U8 [R29+UR7+0x7a00], R18 ;  /* 0x007a00121d007988 */ /* 0x000fe80008000007 */
[----:B------:R-:W-:Y:S04]  /*2af90*/  STS.U8 [R29+UR7+0x1a00], R27 ;  /* 0x001a001b1d007988 */ /* 0x000fe80008000007 */
[----:B------:R-:W-:Y:S04]  /*2afa0*/  STS.U8 [R29+UR7+0x1e00], R22 ;  /* 0x001e00161d007988 */ /* 0x000fe80008000007 */
[----:B------:R-:W-:Y:S04]  /*2afb0*/  STS.U8 [R29+UR7+0x2200], R17 ;  /* 0x002200111d007988 */ /* 0x000fe80008000007 */
[----:B--2---:R0:W-:Y:S04]  /*2afc0*/  STL [R1+0x1568], R16 ;  /* 0x0015681001007387 */ /* 0x0041e80000100800 */
[----:B0-----:R-:W2:Y:S04]  /*2afd0*/  LDL.LU R16, [R1+0x428] ;  /* 0x0004280001107983 */ /* 0x001ea80000300800 */
[----:B------:R-:W5:Y:S04]  /*2afe0*/  LDL.LU R19, [R1+0x3e8] ;  /* 0x0003e80001137983 */ /* 0x000f680000300800 */
[----:B------:R-:W5:Y:S04]  /*2aff0*/  LDL.LU R18, [R1+0x3c8] ;  /* 0x0003c80001127983 */ /* 0x000f680000300800 */
[----:B------:R-:W5:Y:S04]  /*2b000*/  LDL.LU R27, [R1+0x33c] ;  /* 0x00033c00011b7983 */ /* 0x000f680000300800 */
[----:B------:R-:W5:Y:S04]  /*2b010*/  LDL.LU R22, [R1+0x31c] ;  /* 0x00031c0001167983 */ /* 0x000f680000300800 */
[----:B------:R0:W-:Y:S04]  /*2b020*/  STS.U8 [R29+UR7+0x2600], R15 ;  /* 0x0026000f1d007988 */ /* 0x0001e80008000007 */
[----:B------:R-:W5:Y:S04]  /*2b030*/  LDL.LU R17, [R1+0x2fc] ;  /* 0x0002fc0001117983 */ /* 0x000f680000300800 */
        /* <DEDUP_REMOVED lines=34> */
[----:B----4-:R0:W-:Y:S04]  /*2b260*/  STS.U8 [R29+UR7+0x7e00], R2 ;  /* 0x007e00021d007988 */ /* 0x0101e80008000007 */
[----:B-1----:R-:W4:Y:S04]  /*2b270*/  LDL.LU R21, [R1+0x60] ;  /* 0x0000600001157983 */ /* 0x002f280000300800 */
[----:B------:R1:W-:Y:S04]  /*2b280*/  STS.U8 [R29+UR7+0x6e00], R20 ;  /* 0x006e00141d007988 */ /* 0x0003e80008000007 */
[----:B0-----:R-:W4:Y:S04]  /*2b290*/  LDL.LU R2, [R1+0x3a8] ;  /* 0x0003a80001027983 */ /* 0x001f280000300800 */
[----:B---3--:R0:W-:Y:S04]  /*2b2a0*/  STS.U8 [R28+UR7+0x280], R14 ;  /* 0x0002800e1c007988 */ /* 0x0081e80008000007 */
[----:B-1----:R-:W3:Y:S04]  /*2b2b0*/  LDL.LU R29, [R1+0x388] ;  /* 0x00038800011d7983 */ /* 0x002ee80000300800 */
[----:B------:R-:W3:Y:S04]  /*2b2c0*/  LDL.LU R20, [R1+0x38] ;  /* 0x0000380001147983 */ /* 0x000ee80000300800 */
[----:B0-----:R-:W3:Y:S04]  /*2b2d0*/  LDL.LU R14, [R1+0x14] ;  /* 0x00001400010e7983 */ /* 0x001ee80000300800 */
[----:B--2---:R0:W-:Y:S04]  /*2b2e0*/  STS.U8 [R28+UR7+0x680], R16 ;  /* 0x000680101c007988 */ /* 0x0041e80008000007 */
[----:B0-----:R-:W2:Y:S04]  /*2b2f0*/  LDL.LU R16, [R1+0x1568] ;  /* 0x0015680001107983 */ /* 0x001ea80000300800 */
[----:B--2---:R0:W-:Y:S04]  /*2b300*/  STS.U8 [R28+UR7+0xa80], R16 ;  /* 0x000a80101c007988 */ /* 0x0041e80008000007 */
[----:B0-----:R-:W2:Y:S04]  /*2b310*/  LDL.LU R16, [R1+0x1564] ;  /* 0x0015640001107983 */ /* 0x001ea80000300800 */
[----:B-----5:R0:W-:Y:S04]  /*2b320*/  STS.U8 [R28+UR7+0xe80], R19 ;  /* 0x000e80131c007988 */ /* 0x0201e80008000007 */
[----:B------:R1:W-:Y:S04]  /*2b330*/  STS.U8 [R28+UR7+0x1280], R18 ;  /* 0x001280121c007988 */ /* 0x0003e80008000007 */
[----:B----4-:R2:W-:Y:S04]  /*2b340*/  STS.U8 [R28+UR7+0x1680], R2 ;  /* 0x001680021c007988 */ /* 0x0105e80008000007 */
[----:B0-----:R-:W4:Y:S04]  /*2b350*/  LDL.LU R19, [R1+0x1560] ;  /* 0x0015600001137983 */ /* 0x001f280000300800 */
[----:B-1----:R-:W5:Y:S01]  /*2b360*/  LDL.LU R18, [R1+0x155c] ;  /* 0x00155c0001127983 */ /* 0x002f620000300800 */
[----:B--2---:R-:W-:-:S03]  /*2b370*/  LOP3.LUT R2, R16, 0x60, RZ, 0x3c, !PT ;  /* 0x0000006010027812 */ /* 0x004fc600078e3cff */
[----:B------:R0:W-:Y:S04]  /*2b380*/  STL [R1+0x1550], R16 ;  /* 0x0015501001007387 */ /* 0x0001e80000100800 */
[----:B0-----:R-:W2:Y:S04]  /*2b390*/  LDL.LU R16, [R1+0x404] ;  /* 0x0004040001107983 */ /* 0x001ea80000300800 */
[----:B--2---:R0:W-:Y:S04]  /*2b3a0*/  STL [R1+0x1554], R16 ;  /* 0x0015541001007387 */ /* 0x0041e80000100800 */
[----:B0-----:R-:W2:Y:S04]  /*2b3b0*/  LDL.LU R16, [R1+0x424] ;  /* 0x0004240001107983 */ /* 0x001ea80000300800 */
[----:B------:R-:W-:Y:S04]  /*2b3c0*/  STS.U8 [R28+UR7+0x6a80], R23 ;  /* 0x006a80171c007988 */ /* 0x000fe80008000007 */
[----:B---3--:R-:W-:Y:S04]  /*2b3d0*/  STS.U8 [R28+UR7+0x7280], R20 ;  /* 0x007280141c007988 */ /* 0x008fe80008000007 */
[----:B------:R-:W-:Y:S04]  /*2b3e0*/  STS.U8 [R28+UR7+0x1a80], R29 ;  /* 0x001a801d1c007988 */ /* 0x000fe80008000007 */
[----:B------:R-:W-:Y:S04]  /*2b3f0*/  STS.U8 [R28+UR7+0x1e80], R27 ;  /* 0x001e801b1c007988 */ /* 0x000fe80008000007 */
[----:B------:R-:W-:Y:S04]  /*2b400*/  STS.U8 [R28+UR7+0x2280], R22 ;  /* 0x002280161c007988 */ /* 0x000fe80008000007 */
[----:B--2---:R0:W-:Y:S04]  /*2b410*/  STL [R1+0x1558], R16 ;  /* 0x0015581001007387 */ /* 0x0041e80000100800 */
[----:B0-----:R-:W2:Y:S04]  /*2b420*/  LDL.LU R16, [R1+0x43c] ;  /* 0x00043c0001107983 */ /* 0x001ea80000300800 */
[----:B------:R-:W3:Y:S04]  /*2b430*/  LDL.LU R23, [R1+0x3e4] ;  /* 0x0003e40001177983 */ /* 0x000ee80000300800 */
[----:B------:R-:W3:Y:S04]  /*2b440*/  LDL.LU R20, [R1+0x3c4] ;  /* 0x0003c40001147983 */ /* 0x000ee80000300800 */
[----:B------:R-:W3:Y:S04]  /*2b450*/  LDL.LU R29, [R1+0x318] ;  /* 0x00031800011d7983 */ /* 0x000ee80000300800 */
[----:B------:R-:W3:Y:S04]  /*2b460*/  LDL.LU R27, [R1+0x2f8] ;  /* 0x0002f800011b7983 */ /* 0x000ee80000300800 */
[----:B------:R0:W-:Y:S04]  /*2b470*/  STS.U8 [R28+UR7+0x2680], R17 ;  /* 0x002680111c007988 */ /* 0x0001e80008000007 */
[----:B------:R-:W3:Y:S04]  /*2b480*/  LDL.LU R22, [R1+0x2c4] ;  /* 0x0002c40001167983 */ /* 0x000ee80000300800 */
[----:B------:R1:W-:Y:S04]  /*2b490*/  STS.U8 [R28+UR7+0x2a80], R15 ;  /* 0x002a800f1c007988 */ /* 0x0003e80008000007 */
[----:B0-----:R-:W3:Y:S04]  /*2b4a0*/  LDL.LU R17, [R1+0x270] ;  /* 0x0002700001117983 */ /* 0x001ee80000300800 */
[----:B------:R0:W-:Y:S04]  /*2b4b0*/  STS.U8 [R28+UR7+0x2e80], R13 ;  /* 0x002e800d1c007988 */ /* 0x0001e80008000007 */
[----:B-1----:R-:W3:Y:S04]  /*2b4c0*/  LDL.LU R15, [R1+0x244] ;  /* 0x00024400010f7983 */ /* 0x002ee80000300800 */
        /* <DEDUP_REMOVED lines=32> */
[----:B-----5:R1:W-:Y:S04]  /*2b6d0*/  STS.U8 [R28+UR7+0x7a80], R18 ;  /* 0x007a80121c007988 */ /* 0x0203e80008000007 */
[----:B0-----:R-:W5:Y:S04]  /*2b6e0*/  LDL.LU R14, [R1+0x4] ;  /* 0x00000400010e7983 */ /* 0x001f680000300800 */
[----:B----4-:R0:W-:Y:S04]  /*2b6f0*/  STS.U8 [R28+UR7+0x7e80], R19 ;  /* 0x007e80131c007988 */ /* 0x0101e80008000007 */
[----:B-1----:R-:W4:Y:S04]  /*2b700*/  LDL.LU R18, [R1+0x338] ;  /* 0x0003380001127983 */ /* 0x002f280000300800 */
[----:B0-----:R-:W3:Y:S04]  /*2b710*/  LDL.LU R19, [R1+0x3a4] ;  /* 0x0003a40001137983 */ /* 0x001ee80000300800 */
[----:B------:R-:W3:Y:S04]  /*2b720*/  LDL.LU R28, [R1+0x384] ;  /* 0x00038400011c7983 */ /* 0x000ee80000300800 */
[----:B--2---:R0:W-:Y:S04]  /*2b730*/  STS.U8 [R2+UR7+0x300], R16 ;  /* 0x0003001002007988 */ /* 0x0041e80008000007 */
[----:B0-----:R-:W2:Y:S04]  /*2b740*/  LDL.LU R16, [R1+0x1558] ;  /* 0x0015580001107983 */ /* 0x001ea80000300800 */
[----:B--2---:R0:W-:Y:S04]  /*2b750*/  STS.U8 [R2+UR7+0x700], R16 ;  /* 0x0007001002007988 */ /* 0x0041e80008000007 */
[----:B0-----:R-:W2:Y:S04]  /*2b760*/  LDL.LU R16, [R1+0x1554] ;  /* 0x0015540001107983 */ /* 0x001ea80000300800 */
[----:B---3--:R-:W-:Y:S04]  /*2b770*/  STS.U8 [R2+UR7+0xf00], R23 ;  /* 0x000f001702007988 */ /* 0x008fe80008000007 */
[----:B------:R-:W-:Y:S04]  /*2b780*/  STS.U8 [R2+UR7+0x1300], R20 ;  /* 0x0013001402007988 */ /* 0x000fe80008000007 */
[----:B------:R-:W-:Y:S04]  /*2b790*/  STS.U8 [R2+UR7+0x2700], R27 ;  /* 0x0027001b02007988 */ /* 0x000fe80008000007 */
[----:B--2---:R0:W-:Y:S04]  /*2b7a0*/  STS.U8 [R2+UR7+0xb00], R16 ;  /* 0x000b001002007988 */ /* 0x0041e80008000007 */
[----:B0-----:R-:W2:Y:S04]  /*2b7b0*/  LDL.LU R16, [R1+0x1550] ;  /* 0x0015500001107983 */ /* 0x001ea80000300800 */
[----:B------:R-:W3:Y:S04]  /*2b7c0*/  LDL.LU R23, [R1+0x154c] ;  /* 0x00154c0001177983 */ /* 0x000ee80000300800 */
[----:B------:R-:W2:Y:S04]  /*2b7d0*/  LDL.LU R20, [R1+0x1548] ;  /* 0x0015480001147983 */ /* 0x000ea80000300800 */
[----:B------:R-:W2:Y:S04]  /*2b7e0*/  LDL.LU R27, [R1+0x420] ;  /* 0x00042000011b7983 */ /* 0x000ea80000300800 */
[----:B------:R-:W-:Y:S04]  /*2b7f0*/  STS.U8 [R2+UR7+0x2b00], R22 ;  /* 0x002b001602007988 */ /* 0x000fe80008000007 */
[----:B------:R-:W-:Y:S04]  /*2b800*/  STS.U8 [R2+UR7+0x2f00], R17 ;  /* 0x002f001102007988 */ /* 0x000fe80008000007 */
[----:B------:R-:W-:Y:S04]  /*2b810*/  STS.U8 [R2+UR7+0x3300], R15 ;  /* 0x0033000f02007988 */ /* 0x000fe80008000007 */
[----:B------:R-:W-:Y:S04]  /*2b820*/  STS.U8 [R2+UR7+0x3700], R13 ;  /* 0x0037000d02007988 */ /* 0x000fe80008000007 */
[----:B------:R-:W-:Y:S04]  /*2b830*/  STS.U8 [R2+UR7+0x3b00], R24 ;  /* 0x003b001802007988 */ /* 0x000fe80008000007 */
[----:B--2---:R0:W-:Y:S04]  /*2b840*/  STL [R1+0x1544], R27 ;  /* 0x0015441b01007387 */ /* 0x0041e80000100800 */
[----:B0-----:R-:W2:Y:S04]  /*2b850*/  LDL.LU R27, [R1+0x438] ;  /* 0x00043800011b7983 */ /* 0x001ea80000300800 */
[----:B------:R-:W2:Y:S04]  /*2b860*/  LDL.LU R22, [R1+0x400] ;  /* 0x0004000001167983 */ /* 0x000ea80000300800 */
[----:B------:R-:W2:Y:S04]  /*2b870*/  LDL.LU R17, [R1+0x3e0] ;  /* 0x0003e00001117983 */ /* 0x000ea80000300800 */
[----:B------:R-:W2:Y:S04]  /*2b880*/  LDL.LU R15, [R1+0x3c0] ;  /* 0x0003c000010f7983 */ /* 0x000ea80000300800 */
[----:B------:R-:W2:Y:S04]  /*2b890*/  LDL.LU R13, [R1+0x3a0] ;  /* 0x0003a000010d7983 */ /* 0x000ea80000300800 */
[----:B------:R0:W-:Y:S04]  /*2b8a0*/  STS.U8 [R2+UR7+0x3f00], R25 ;  /* 0x003f001902007988 */ /* 0x0001e80008000007 */
[----:B------:R-:W2:Y:S04]  /*2b8b0*/  LDL.LU R24, [R1+0x380] ;  /* 0x0003800001187983 */ /* 0x000ea80000300800 */
[----:B------:R1:W-:Y:S04]  /*2b8c0*/  STS.U8 [R2+UR7+0x4300], R26 ;  /* 0x0043001a02007988 */ /* 0x0003e80008000007 */
[----:B0-----:R-:W2:Y:S04]  /*2b8d0*/  LDL.LU R25, [R1+0x334] ;  /* 0x0003340001197983 */ /* 0x001ea80000300800 */
[----:B------:R0:W-:Y:S04]  /*2b8e0*/  STS.U8 [R2+UR7+0x4700], R12 ;  /* 0x0047000c02007988 */ /* 0x0001e80008000007 */
[----:B-1----:R-:W2:Y:S04]  /*2b8f0*/  LDL.LU R26, [R1+0x314] ;  /* 0x00031400011a7983 */ /* 0x002ea80000300800 */
        /* <DEDUP_REMOVED lines=18> */
[----:B----4-:R0:W-:Y:S04]  /*2ba20*/  STS.U8 [R2+UR7+0x1f00], R18 ;  /* 0x001f001202007988 */ /* 0x0101e80008000007 */
[----:B------:R4:W-:Y:S04]  /*2ba30*/  STS.U8 [R2+UR7+0x6f00], R0 ;  /* 0x006f000002007988 */ /* 0x0009e80008000007 */
[----:B-1----:R-:W2:Y:S01]  /*2ba40*/  LDL.LU R3, [R1+0x158] ;  /* 0x0001580001037983 */ /* 0x002ea20000300800 */
[----:B0-----:R-:W-:-:S03]  /*2ba50*/  LOP3.LUT R18, R16, 0x70, RZ, 0x3c, !PT ;  /* 0x0000007010127812 */ /* 0x001fc600078e3cff */
[----:B------:R0:W-:Y:S04]  /*2ba60*/  STS.U8 [R2+UR7+0x7300], R21 ;  /* 0x0073001502007988 */ /* 0x0001e80008000007 */
[----:B----4-:R-:W4:Y:S04]  /*2ba70*/  LDL.LU R0, [R1+0x138] ;  /* 0x0001380001007983 */ /* 0x010f280000300800 */
[----:B------:R-:W4:Y:S04]  /*2ba80*/  LDL.LU R16, [R1+0x120] ;  /* 0x0001200001107983 */ /* 0x000f280000300800 */
[----:B-----5:R1:W-:Y:S04]  /*2ba90*/  STS.U8 [R2+UR7+0x7700], R14 ;  /* 0x0077000e02007988 */ /* 0x0203e80008000007 */
[----:B0-----:R-:W5:Y:S04]  /*2baa0*/  LDL.LU R21, [R1+0x104] ;  /* 0x0001040001157983 */ /* 0x001f680000300800 */
[----:B------:R0:W-:Y:S04]  /*2bab0*/  STS.U8 [R2+UR7+0x1700], R19 ;  /* 0x0017001302007988 */ /* 0x0001e80008000007 */
[----:B-1----:R-:W4:Y:S04]  /*2bac0*/  LDL.LU R14, [R1+0xe8] ;  /* 0x0000e800010e7983 */ /* 0x002f280000300800 */
[----:B------:R1:W-:Y:S04]  /*2bad0*/  STS.U8 [R2+UR7+0x1b00], R28 ;  /* 0x001b001c02007988 */ /* 0x0003e80008000007 */
[----:B0-----:R-:W4:Y:S04]  /*2bae0*/  LDL.LU R19, [R1+0x74] ;  /* 0x0000740001137983 */ /* 0x001f280000300800 */
[----:B------:R0:W-:Y:S04]  /*2baf0*/  STS.U8 [R2+UR7+0x2300], R29 ;  /* 0x0023001d02007988 */ /* 0x0001e80008000007 */
[----:B-1----:R-:W4:Y:S04]  /*2bb00*/  LDL.LU R28, [R1+0x50] ;  /* 0x00005000011c7983 */ /* 0x002f280000300800 */
[----:B------:R1:W-:Y:S04]  /*2bb10*/  STS.U8 [R2+UR7+0x7b00], R20 ;  /* 0x007b001402007988 */ /* 0x0003e80008000007 */
[----:B0-----:R-:W4:Y:S04]  /*2bb20*/  LDL.LU R29, [R1+0x28] ;  /* 0x00002800011d7983 */ /* 0x001f280000300800 */
[----:B---3--:R0:W-:Y:S04]  /*2bb30*/  STS.U8 [R2+UR7+0x7f00], R23 ;  /* 0x007f001702007988 */ /* 0x0081e80008000007 */
[----:B-1----:R-:W3:Y:S04]  /*2bb40*/  LDL.LU R20, [R1+0x94] ;  /* 0x0000940001147983 */ /* 0x002ee80000300800 */
[----:B0-----:R-:W3:Y:S04]  /*2bb50*/  LDL.LU R23, [R1+0xcc] ;  /* 0x0000cc0001177983 */ /* 0x001ee80000300800 */
[----:B------:R-:W3:Y:S04]  /*2bb60*/  LDL.LU R2, [R1+0xb0] ;  /* 0x0000b00001027983 */ /* 0x000ee80000300800 */
[----:B--2---:R0:W-:Y:S04]  /*2bb70*/  STS.U8 [R18+UR7+0x380], R27 ;  /* 0x0003801b12007988 */ /* 0x0041e80008000007 */
[----:B0-----:R-:W2:Y:S04]  /*2bb80*/  LDL.LU R27, [R1+0x1544] ;  /* 0x00154400011b7983 */ /* 0x001ea80000300800 */
[----:B------:R-:W-:Y:S04]  /*2bb90*/  STS.U8 [R18+UR7+0xb80], R22 ;  /* 0x000b801612007988 */ /* 0x000fe80008000007 */
[----:B------:R-:W-:Y:S04]  /*2bba0*/  STS.U8 [R18+UR7+0xf80], R17 ;  /* 0x000f801112007988 */ /* 0x000fe80008000007 */
[----:B------:R-:W-:Y:S04]  /*2bbb0*/  STS.U8 [R18+UR7+0x1380], R15 ;  /* 0x0013800f12007988 */ /* 0x000fe80008000007 */
[----:B------:R-:W-:Y:S04]  /*2bbc0*/  STS.U8 [R18+UR7+0x1780], R13 ;  /* 0x0017800d12007988 */ /* 0x000fe80008000007 */
[----:B------:R-:W-:Y:S04]  /*2bbd0*/  STS.U8 [R18+UR7+0x1b80], R24 ;  /* 0x001b801812007988 */ /* 0x000fe80008000007 */
[----:B--2---:R0:W-:Y:S04]  /*2bbe0*/  STS.U8 [R18+UR7+0x780], R27 ;  /* 0x0007801b12007988 */ /* 0x0041e80008000007 */
[----:B------:R1:W-:Y:S04]  /*2bbf0*/  STS.U8 [R18+UR7+0x1f80], R25 ;  /* 0x001f801912007988 */ /* 0x0003e80008000007 */
[----:B0-----:R-:W2:Y:S04]  /*2bc00*/  LDL.LU R27, [R1+0x1540] ;  /* 0x00154000011b7983 */ /* 0x001ea80000300800 */
[----:B------:R-:W2:Y:S04]  /*2bc10*/  LDL.LU R22, [R1+0x153c] ;  /* 0x00153c0001167983 */ /* 0x000ea80000300800 */
[----:B------:R-:W2:Y:S04]  /*2bc20*/  LDL.LU R17, [R1+0x1538] ;  /* 0x0015380001117983 */ /* 0x000ea80000300800 */
[----:B------:R-:W2:Y:S04]  /*2bc30*/  LDL.LU R15, [R1+0x1534] ;  /* 0x00153400010f7983 */ /* 0x000ea80000300800 */
[----:B------:R-:W2:Y:S04]  /*2bc40*/  LDL.LU R13, [R1+0x1530] ;  /* 0x00153000010d7983 */ /* 0x000ea80000300800 */
[----:B------:R-:W2:Y:S04]  /*2bc50*/  LDL.LU R24, [R1+0x152c] ;  /* 0x00152c0001187983 */ /* 0x000ea80000300800 */
[----:B-1----:R-:W2:Y:S04]  /*2bc60*/  LDL.LU R25, [R1+0x1528] ;  /* 0x0015280001197983 */ /* 0x002ea80000300800 */
[----:B------:R0:W-:Y:S04]  /*2bc70*/  STS.U8 [R18+UR7+0x2380], R26 ;  /* 0x0023801a12007988 */ /* 0x0001e80008000007 */
[----:B------:R1:W-:Y:S04]  /*2bc80*/  STS.U8 [R18+UR7+0x2780], R12 ;  /* 0x0027800c12007988 */ /* 0x0003e80008000007 */
[----:B------:R3:W-:Y:S04]  /*2bc90*/  STS.U8 [R18+UR7+0x2b80], R11 ;  /* 0x002b800b12007988 */ /* 0x0007e80008000007 */
[----:B0-----:R-:W2:Y:S04]  /*2bca0*/  LDL.LU R26, [R1+0x1524] ;  /* 0x00152400011a7983 */ /* 0x001ea80000300800 */
[----:B-1----:R-:W2:Y:S04]  /*2bcb0*/  LDL.LU R12, [R1+0x1520] ;  /* 0x00152000010c7983 */ /* 0x002ea80000300800 */
[----:B---3--:R-:W3:Y:S04]  /*2bcc0*/  LDL.LU R11, [R1+0x151c] ;  /* 0x00151c00010b7983 */ /* 0x008ee80000300800 */
[----:B------:R0:W-:Y:S04]  /*2bcd0*/  STS.U8 [R18+UR7+0x2f80], R9 ;  /* 0x002f800912007988 */ /* 0x0001e80008000007 */
[----:B------:R1:W-:Y:S04]  /*2bce0*/  STS.U8 [R18+UR7+0x3380], R7 ;  /* 0x0033800712007988 */ /* 0x0003e80008000007 */
[----:B------:R4:W-:Y:S04]  /*2bcf0*/  STS.U8 [R18+UR7+0x3780], R5 ;  /* 0x0037800512007988 */ /* 0x0009e80008000007 */
[----:B0-----:R-:W3:Y:S04]  /*2bd00*/  LDL.LU R9, [R1+0x1518] ;  /* 0x0015180001097983 */ /* 0x001ee80000300800 */
[----:B-1----:R-:W3:Y:S04]  /*2bd10*/  LDL.LU R7, [R1+0x1514] ;  /* 0x0015140001077983 */ /* 0x002ee80000300800 */
[----:B----4-:R-:W4:Y:S04]  /*2bd20*/  LDL.LU R5, [R1+0x1510] ;  /* 0x0015100001057983 */ /* 0x010f280000300800 */
[----:B------:R0:W-:Y:S04]  /*2bd30*/  STS.U8 [R18+UR7+0x3b80], R10 ;  /* 0x003b800a12007988 */ /* 0x0001e80008000007 */
[----:B------:R1:W-:Y:S04]  /*2bd40*/  STS.U8 [R18+UR7+0x3f80], R8 ;  /* 0x003f800812007988 */ /* 0x0003e80008000007 */
[----:B------:R5:W-:Y:S04]  /*2bd50*/  STS.U8 [R18+UR7+0x4380], R6 ;  /* 0x0043800612007988 */ /* 0x000be80008000007 */
[----:B0-----:R-:W3:Y:S04]  /*2bd60*/  LDL.LU R10, [R1+0x150c] ;  /* 0x00150c00010a7983 */ /* 0x001ee80000300800 */
[----:B-1----:R-:W3:Y:S04]  /*2bd70*/  LDL.LU R8, [R1+0x1508] ;  /* 0x0015080001087983 */ /* 0x002ee80000300800 */
[----:B-----5:R-:W5:Y:S04]  /*2bd80*/  LDL.LU R6, [R1+0x1504] ;  /* 0x0015040001067983 */ /* 0x020f680000300800 */
[----:B------:R0:W-:Y:S04]  /*2bd90*/  STS.U8 [R18+UR7+0x4780], R4 ;  /* 0x0047800412007988 */ /* 0x0001e80008000007 */
[----:B------:R1:W-:Y:S04]  /*2bda0*/  STS.U8 [R18+UR7+0x4b80], R3 ;  /* 0x004b800312007988 */ /* 0x0003e80008000007 */
[----:B------:R1:W-:Y:S04]  /*2bdb0*/  STS.U8 [R18+UR7+0x4f80], R0 ;  /* 0x004f800012007988 */ /* 0x0003e80008000007 */
[----:B0-----:R-:W3:Y:S04]  /*2bdc0*/  LDL.LU R4, [R1+0x1500] ;  /* 0x0015000001047983 */ /* 0x001ee80000300800 */
[----:B-1----:R-:W3:Y:S04]  /*2bdd0*/  LDL.LU R3, [R1+0x14fc] ;  /* 0x0014fc0001037983 */ /* 0x002ee80000300800 */
[----:B------:R-:W3:Y:S04]  /*2bde0*/  LDL.LU R0, [R1+0x14f8] ;  /* 0x0014f80001007983 */ /* 0x000ee80000300800 */
[----:B------:R0:W-:Y:S04]  /*2bdf0*/  STS.U8 [R18+UR7+0x5380], R16 ;  /* 0x0053801012007988 */ /* 0x0001e80008000007 */
[----:B------:R1:W-:Y:S04]  /*2be00*/  STS.U8 [R18+UR7+0x5780], R21 ;  /* 0x0057801512007988 */ /* 0x0003e80008000007 */
[----:B------:R1:W-:Y:S04]  /*2be10*/  STS.U8 [R18+UR7+0x5b80], R14 ;  /* 0x005b800e12007988 */ /* 0x0003e80008000007 */
[----:B0-----:R-:W3:Y:S04]  /*2be20*/  LDL.LU R16, [R1+0x14f4] ;  /* 0x0014f40001107983 */ /* 0x001ee80000300800 */
[----:B-1----:R-:W4:Y:S04]  /*2be30*/  LDL.LU R21, [R1+0x14f0] ;  /* 0x0014f00001157983 */ /* 0x002f280000300800 */
[----:B------:R-:W5:Y:S04]  /*2be40*/  LDL.LU R14, [R1+0x14ec] ;  /* 0x0014ec00010e7983 */ /* 0x000f680000300800 */
[----:B------:R-:W-:Y:S04]  /*2be50*/  STS.U8 [R18+UR7+0x5f80], R23 ;  /* 0x005f801712007988 */ /* 0x000fe80008000007 */
[----:B------:R-:W-:Y:S04]  /*2be60*/  STS.U8 [R18+UR7+0x6380], R2 ;  /* 0x0063800212007988 */ /* 0x000fe80008000007 */
[----:B------:R-:W-:Y:S04]  /*2be70*/  STS.U8 [R18+UR7+0x6780], R20 ;  /* 0x0067801412007988 */ /* 0x000fe80008000007 */
[----:B------:R2:W-:Y:S04]  /*2be80*/  STS.U8 [R18+UR7+0x6b80], R19 ;  /* 0x006b801312007988 */ /* 0x0005e80008000007 */
[----:B------:R-:W-:Y:S04]  /*2be90*/  STS.U8 [R18+UR7+0x6f80], R28 ;  /* 0x006f801c12007988 */ /* 0x000fe80008000007 */
[----:B------:R-:W-:Y:S01]  /*2bea0*/  STS.U8 [R18+UR7+0x7380], R29 ;  /* 0x0073801d12007988 */ /* 0x000fe20008000007 */
[----:B--2---:R-:W-:-:S03]  /*2beb0*/  F2FP.F16.E4M3.UNPACK_B R19, R22 ;  /* 0x00000016ff13723e */ /* 0x004fc600020006ff */
[----:B---3--:R-:W-:Y:S04]  /*2bec0*/  STS.U8 [R18+UR7+0x7f80], R16 ;  /* 0x007f801012007988 */ /* 0x008fe80008000007 */
[----:B----4-:R-:W-:Y:S04]  /*2bed0*/  STS.U8 [R18+UR7+0x7b80], R21 ;  /* 0x007b801512007988 */ /* 0x010fe80008000007 */
[----:B-----5:R0:W-:Y:S01]  /*2bee0*/  STS.U8 [R18+UR7+0x7780], R14 ;  /* 0x0077800e12007988 */ /* 0x0201e20008000007 */
[----:B------:R-:W-:Y:S06]  /*2bef0*/  BAR.SYNC.DEFER_BLOCKING 0x0 ;  /* 0x0000000000007b1d */ /* 0x000fec0000010000 */
[----:B------:R-:W1:Y:S01]  /*2bf00*/  LDSM.16.M88.4 R20, [R0+UR7] ;  /* 0x000000070014783b */ /* 0x000e620008000200 */
[----:B0-----:R-:W-:Y:S01]  /*2bf10*/  IMAD.SHL.U32 R14, R27, 0x8, RZ ;  /* 0x000000081b0e7824 */ /* 0x001fe200078e00ff */
[----:B------:R-:W-:-:S04]  /*2bf20*/  F2FP.F16.E4M3.UNPACK_B R16, R25 ;  /* 0x00000019ff10723e */ /* 0x000fc800020006ff */
[----:B------:R0:W-:Y:S02]  /*2bf30*/  STL [R1+0x2a8], R14 ;  /* 0x0002a80e01007387 */ /* 0x0001e40000100800 */
[----:B0-----:R-:W-:Y:S02]  /*2bf40*/  F2FP.F16.E4M3.UNPACK_B R14, R26 ;  /* 0x0000001aff0e723e */ /* 0x001fe400020006ff */
[----:B-1----:R-:W-:Y:S01]  /*2bf50*/  STL.64 [R1+0xe0], R20 ;  /* 0x0000e01401007387 */ /* 0x002fe20000100a00 */
[----:B------:R-:W-:Y:S02]  /*2bf60*/  IMAD.MOV.U32 R26, RZ, RZ, R20 ;  /* 0x000000ffff1a7224 */ /* 0x000fe400078e0014 */
[----:B------:R-:W-:Y:S01]  /*2bf70*/  IMAD.MOV.U32 R25, RZ, RZ, R21 ;  /* 0x000000ffff197224 */ /* 0x000fe200078e0015 */
[----:B------:R-:W-:Y:S04]  /*2bf80*/  STL.64 [R1+0xe8], R22 ;  /* 0x0000e81601007387 */ /* 0x000fe80000100a00 */
[----:B------:R-:W0:Y:S04]  /*2bf90*/  LDSM.16.M88.4 R20, [R0+UR7+0x1000] ;  /* 0x001000070014783b */ /* 0x000e280008000200 */
[----:B0-----:R-:W-:Y:S04]  /*2bfa0*/  STL.64 [R1+0x100], R20 ;  /* 0x0001001401007387 */ /* 0x001fe80000100a00 */
[----:B------:R-:W-:Y:S04]  /*2bfb0*/  STL.64 [R1+0x108], R22 ;  /* 0x0001081601007387 */ /* 0x000fe80000100a00 */
[----:B------:R-:W0:Y:S04]  /*2bfc0*/  LDSM.16.M88.4 R20, [R0+UR7+0x2000] ;  /* 0x002000070014783b */ /* 0x000e280008000200 */
[----:B0-----:R-:W-:Y:S04]  /*2bfd0*/  STL.64 [R1+0x170], R20 ;  /* 0x0001701401007387 */ /* 0x001fe80000100a00 */
[----:B------:R-:W-:Y:S04]  /*2bfe0*/  STL.64 [R1+0x178], R22 ;  /* 0x0001781601007387 */ /* 0x000fe80000100a00 */
[----:B------:R-:W0:Y:S01]  /*2bff0*/  LDSM.16.M88.4 R20, [R0+UR7+0x3000] ;  /* 0x003000070014783b */ /* 0x000e220008000200 */
[----:B------:R-:W-:-:S03]  /*2c000*/  F2FP.F16.E4M3.UNPACK_B R18, R24 ;  /* 0x00000018ff12723e */ /* 0x000fc600020006ff */
[----:B0-----:R-:W-:Y:S04]  /*2c010*/  STL.64 [R1+0x190], R20 ;  /* 0x0001901401007387 */ /* 0x001fe80000100a00 */
[----:B------:R-:W-:Y:S04]  /*2c020*/  STL.64 [R1+0x198], R22 ;  /* 0x0001981601007387 */ /* 0x000fe80000100a00 */
[----:B------:R-:W0:Y:S04]  /*2c030*/  LDSM.16.M88.4 R20, [R0+UR7+0x4000] ;  /* 0x004000070014783b */ /* 0x000e280008000200 */
[----:B------:R-:W2:Y:S04]  /*2c040*/  LDL.LU R24, [R1+0x56c] ;  /* 0x00056c0001187983 */ /* 0x000ea80000300800 */
[----:B------:R-:W2:Y:S04]  /*2c050*/  LDL R27, [R1+0x350] ;  /* 0x00035000011b7983 */ /* 0x000ea80000100800 */
[----:B0-----:R-:W-:Y:S04]  /*2c060*/  STL.64 [R1+0x1a0], R20 ;  /* 0x0001a01401007387 */ /* 0x001fe80000100a00 */
[----:B------:R-:W-:Y:S04]  /*2c070*/  STL.64 [R1+0x1a8], R22 ;  /* 0x0001a81601007387 */ /* 0x000fe80000100a00 */
[----:B------:R-:W0:Y:S04]  /*2c080*/  LDSM.16.M88.4 R20, [R0+UR7+0x5000] ;  /* 0x005000070014783b */ /* 0x000e280008000200 */
[----:B------:R-:W3:Y:S04]  /*2c090*/  LDL.LU R28, [R1+0x570] ;  /* 0x00057000011c7983 */ /* 0x000ee80000300800 */
[----:B------:R-:W3:Y:S04]  /*2c0a0*/  LDL R29, [R1+0x34c] ;  /* 0x00034c00011d7983 */ /* 0x000ee80000100800 */
[----:B0-----:R-:W-:Y:S04]  /*2c0b0*/  STL.64 [R1+0x1b0], R20 ;  /* 0x0001b01401007387 */ /* 0x001fe80000100a00 */
[----:B------:R-:W-:Y:S04]  /*2c0c0*/  STL.64 [R1+0x1b8], R22 ;  /* 0x0001b81601007387 */ /* 0x000fe80000100a00 */
[----:B------:R-:W0:Y:S01]  /*2c0d0*/  LDSM.16.M88.4 R20, [R0+UR7+0x6000] ;  /* 0x006000070014783b */ /* 0x000e220008000200 */
[----:B------:R-:W-:-:S03]  /*2c0e0*/  VIADD R2, R3, UR7 ;  /* 0x0000000703027c36 */ /* 0x000fc60008000000 */
[----:B0-----:R-:W-:Y:S04]  /*2c0f0*/  STL.64 [R1+0x1c0], R20 ;  /* 0x0001c01401007387 */ /* 0x001fe80000100a00 */
[----:B------:R-:W-:Y:S04]  /*2c100*/  STL.64 [R1+0x1c8], R22 ;  /* 0x0001c81601007387 */ /* 0x000fe80000100a00 */
[----:B------:R-:W0:Y:S01]  /*2c110*/  LDSM.16.M88.4 R20, [R0+UR7+0x7000] ;  /* 0x007000070014783b */ /* 0x000e220008000200 */
[----:B------:R-:W-:-:S03]  /*2c120*/  LOP3.LUT R3, R0, 0x40, RZ, 0x3c, !PT ;  /* 0x0000004000037812 */ /* 0x000fc600078e3cff */
[----:B0-----:R-:W-:Y:S04]  /*2c130*/  STL.64 [R1+0x1d0], R20 ;  /* 0x0001d01401007387 */ /* 0x001fe80000100a00 */
[----:B------:R-:W-:Y:S04]  /*2c140*/  STL.64 [R1+0x1d8], R22 ;  /* 0x0001d81601007387 */ /* 0x000fe80000100a00 */
[----:B------:R-:W0:Y:S04]  /*2c150*/  LDSM.16.M88.4 R20, [R3+UR7] ;  /* 0x000000070314783b */ /* 0x000e280008000200 */
[----:B0-----:R-:W-:Y:S04]  /*2c160*/  STL.64 [R1+0x1e0], R20 ;  /* 0x0001e01401007387 */ /* 0x001fe80000100a00 */
[----:B------:R-:W-:Y:S04]  /*2c170*/  STL.64 [R1+0x1e8], R22 ;  /* 0x0001e81601007387 */ /* 0x000fe80000100a00 */
[----:B------:R-:W0:Y:S04]  /*2c180*/  LDSM.16.M88.4 R20, [R3+UR7+0x1000] ;  /* 0x001000070314783b */ /* 0x000e280008000200 */
        /* <DEDUP_REMOVED lines=18> */
[----:B------:R-:W-:-:S02]  /*2c2b0*/  F2FP.F16.E4M3.UNPACK_B R4, R4 ;  /* 0x00000004ff04723e */ /* 0x000fc400020006ff */
[----:B------:R-:W-:Y:S02]  /*2c2c0*/  F2FP.F16.E4M3.UNPACK_B R6, R6 ;  /* 0x00000006ff06723e */ /* 0x000fe400020006ff */
[----:B------:R-:W-:Y:S02]  /*2c2d0*/  F2FP.F16.E4M3.UNPACK_B R5, R5 ;  /* 0x00000005ff05723e */ /* 0x000fe400020006ff */
[----:B------:R-:W-:Y:S01]  /*2c2e0*/  F2FP.F16.E4M3.UNPACK_B R7, R7 ;  /* 0x00000007ff07723e */ /* 0x000fe200020006ff */
[----:B------:R-:W-:Y:S01]  /*2c2f0*/  BAR.SYNC.DEFER_BLOCKING 0x0 ;  /* 0x0000000000007b1d */ /* 0x000fe20000010000 */
[----:B------:R-:W-:Y:S02]  /*2c300*/  F2FP.F16.E4M3.UNPACK_B R8, R8 ;  /* 0x00000008ff08723e */ /* 0x000fe400020006ff */
[----:B------:R-:W-:Y:S02]  /*2c310*/  F2FP.F16.E4M3.UNPACK_B R10, R10 ;  /* 0x0000000aff0a723e */ /* 0x000fe400020006ff */
[----:B------:R-:W-:-:S02]  /*2c320*/  F2FP.F16.E4M3.UNPACK_B R9, R9 ;  /* 0x00000009ff09723e */ /* 0x000fc400020006ff */
[----:B------:R-:W-:Y:S02]  /*2c330*/  F2FP.F16.E4M3.UNPACK_B R11, R11 ;  /* 0x0000000bff0b723e */ /* 0x000fe400020006ff */
[----:B------:R-:W-:Y:S02]  /*2c340*/  F2FP.F16.E4M3.UNPACK_B R12, R12 ;  /* 0x0000000cff0c723e */ /* 0x000fe400020006ff */
[----:B------:R-:W-:Y:S02]  /*2c350*/  F2FP.F16.E4M3.UNPACK_B R13, R13 ;  /* 0x0000000dff0d723e */ /* 0x000fe400020006ff */
[----:B------:R-:W-:Y:S01]  /*2c360*/  F2FP.F16.E4M3.UNPACK_B R15, R15 ;  /* 0x0000000fff0f723e */ /* 0x000fe200020006ff */
[----:B------:R-:W-:Y:S04]  /*2c370*/  STSM.16.M88.4 [R2], R4 ;  /* 0x0000000402007844 */ /* 0x000fe80000000200 */
[----:B------:R-:W-:Y:S04]  /*2c380*/  STSM.16.M88.4 [R2+0x80], R8 ;  /* 0x0000800802007844 */ /* 0x000fe80000000200 */
[----:B0-----:R0:W-:Y:S04]  /*2c390*/  STL.64 [R1+0x250], R20 ;  /* 0x0002501401007387 */ /* 0x0011e80000100a00 */
[----:B------:R1:W-:Y:S04]  /*2c3a0*/  STL.64 [R1+0x258], R22 ;  /* 0x0002581601007387 */ /* 0x0003e80000100a00 */
[----:B------:R4:W-:Y:S04]  /*2c3b0*/  STSM.16.M88.4 [R2+0x1000], R12 ;  /* 0x0010000c02007844 */ /* 0x0009e80000000200 */
[----:B0-----:R-:W5:Y:S04]  /*2c3c0*/  LDL.LU R20, [R1+0x530] ;  /* 0x0005300001147983 */ /* 0x001f680000300800 */
[----:B------:R-:W5:Y:S04]  /*2c3d0*/  LDL.LU R21, [R1+0x534] ;  /* 0x0005340001157983 */ /* 0x000f680000300800 */
[----:B-1----:R-:W5:Y:S04]  /*2c3e0*/  LDL.LU R22, [R1+0x538] ;  /* 0x0005380001167983 */ /* 0x002f680000300800 */
[----:B------:R-:W5:Y:S04]  /*2c3f0*/  LDL.LU R23, [R1+0x53c] ;  /* 0x00053c0001177983 */ /* 0x000f680000300800 */
[----:B----4-:R-:W4:Y:S01]  /*2c400*/  LDL R14, [R1+0x2a8] ;  /* 0x0002a800010e7983 */ /* 0x010f220000100800 */
[----:B------:R-:W-:Y:S01]  /*2c410*/  F2FP.F16.E4M3.UNPACK_B R17, R17 ;  /* 0x00000011ff11723e */ /* 0x000fe200020006ff */
[----:B--2---:R-:W-:-:S04]  /*2c420*/  FADD R0, -R27, R24 ;  /* 0x000000181b007221 */ /* 0x004fc80000000100 */
[----:B------:R0:W-:Y:S01]  /*2c430*/  STSM.16.M88.4 [R2+0x1080], R16 ;  /* 0x0010801002007844 */ /* 0x0001e20000000200 */
[----:B------:R-:W-:Y:S01]  /*2c440*/  BAR.SYNC.DEFER_BLOCKING 0x0 ;  /* 0x0000000000007b1d */ /* 0x000fe20000010000 */
[----:B0-----:R-:W-:Y:S01]  /*2c450*/  FMUL R2, R0, 1.4426950216293334961 ;  /* 0x3fb8aa3b00027820 */ /* 0x001fe20000400000 */
[----:B---3--:R-:W-:-:S04]  /*2c460*/  FADD R0, -R29, R28 ;  /* 0x0000001c1d007221 */ /* 0x008fc80000000100 */
[----:B------:R-:W-:Y:S01]  /*2c470*/  FMUL R0, R0, 1.4426950216293334961 ;  /* 0x3fb8aa3b00007820 */ /* 0x000fe20000400000 */
[----:B------:R-:W0:Y:S01]  /*2c480*/  MUFU.EX2 R19, R2 ;  /* 0x0000000200137308 */ /* 0x000e220000000800 */
[----:B----4-:R-:W-:Y:S01]  /*2c490*/  LOP3.LUT R15, R14, 0x20, RZ, 0x3c, !PT ;  /* 0x000000200e0f7812 */ /* 0x010fe200078e3cff */
[----:B------:R-:W1:Y:S04]  /*2c4a0*/  LDS.64 R10, [R14+UR7] ;  /* 0x000000070e0a7984 */ /* 0x000e680008000a00 */
[----:B------:R-:W-:Y:S04]  /*2c4b0*/  STL [R1+0x35c], R15 ;  /* 0x00035c0f01007387 */ /* 0x000fe80000100800 */
[----:B------:R-:W2:Y:S04]  /*2c4c0*/  LDL.LU R24, [R1+0x540] ;  /* 0x0005400001187983 */ /* 0x000ea80000300800 */
[----:B------:R-:W3:Y:S01]  /*2c4d0*/  LDL.LU R18, [R1+0x544] ;  /* 0x0005440001127983 */ /* 0x000ee20000300800 */
[----:B------:R-:W4:Y:S03]  /*2c4e0*/  MUFU.EX2 R3, R0 ;  /* 0x0000000000037308 */ /* 0x000f260000000800 */
[----:B------:R-:W1:Y:S04]  /*2c4f0*/  LDS.64 R16, [R14+UR7+0x800] ;  /* 0x000800070e107984 */ /* 0x000e680008000a00 */
[----:B------:R-:W1:Y:S04]  /*2c500*/  LDS.64 R8, [R15+UR7] ;  /* 0x000000070f087984 */ /* 0x000e680008000a00 */
[----:B------:R-:W1:Y:S04]  /*2c510*/  LDS.64 R12, [R15+UR7+0x800] ;  /* 0x000800070f0c7984 */ /* 0x000e680008000a00 */
[----:B0-----:R-:W-:Y:S04]  /*2c520*/  STL [R1+0x338], R19 ;  /* 0x0003381301007387 */ /* 0x001fe80000100800 */
[----:B----4-:R-:W-:Y:S01]  /*2c530*/  STL [R1+0x33c], R3 ;  /* 0x00033c0301007387 */ /* 0x010fe20000100800 */
[----:B------:R-:W-:Y:S01]  /*2c540*/  F2FP.F16.E4M3.UNPACK_B R29, R25 ;  /* 0x00000019ff1d723e */ /* 0x000fe200020006ff */
[C---:B-----5:R-:W-:Y:S01]  /*2c550*/  FMUL R20, R19.reuse, R20 ;  /* 0x0000001413147220 */ /* 0x060fe20000400000 */
[----:B------:R-:W-:Y:S01]  /*2c560*/  FMUL R21, R19, R21 ;  /* 0x0000001513157220 */ /* 0x000fe20000400000 */
[C---:B------:R-:W-:Y:S01]  /*2c570*/  FMUL R22, R3.reuse, R22 ;  /* 0x0000001603167220 */ /* 0x040fe20000400000 */
[----:B------:R-:W-:Y:S01]  /*2c580*/  FMUL R23, R3, R23 ;  /* 0x0000001703177220 */ /* 0x000fe20000400000 */
[----:B------:R-:W-:Y:S01]  /*2c590*/  F2FP.F16.E4M3.UNPACK_B R28, R26 ;  /* 0x0000001aff1c723e */ /* 0x000fe200020006ff */
[----:B-1----:R-:W-:-:S02]  /*2c5a0*/  IMAD.MOV.U32 R4, RZ, RZ, R10 ;  /* 0x000000ffff047224 */ /* 0x002fc400078e000a */
[----:B------:R-:W-:Y:S02]  /*2c5b0*/  IMAD.MOV.U32 R5, RZ, RZ, R16 ;  /* 0x000000ffff057224 */ /* 0x000fe400078e0010 */
[----:B------:R-:W-:Y:S02]  /*2c5c0*/  IMAD.MOV.U32 R6, RZ, RZ, R8 ;  /* 0x000000ffff067224 */ /* 0x000fe400078e0008 */
[----:B------:R-:W-:Y:S02]  /*2c5d0*/  IMAD.MOV.U32 R7, RZ, RZ, R12 ;  /* 0x000000ffff077224 */ /* 0x000fe400078e000c */
[C---:B--2---:R-:W-:Y:S01]  /*2c5e0*/  FMUL R24, R19.reuse, R24 ;  /* 0x0000001813187220 */ /* 0x044fe20000400000 */
[----:B---3--:R-:W-:Y:S01]  /*2c5f0*/  FMUL R25, R19, R18 ;  /* 0x0000001213197220 */ /* 0x008fe20000400000 */
[----:B------:R-:W2:Y:S04]  /*2c600*/  LDL.LU R26, [R1+0x548] ;  /* 0x00054800011a7983 */ /* 0x000ea80000300800 */
[----:B------:R-:W3:Y:S04]  /*2c610*/  LDL.LU R2, [R1+0x54c] ;  /* 0x00054c0001027983 */ /* 0x000ee80000300800 */
[----:B------:R-:W4:Y:S04]  /*2c620*/  LDL R18, [R1+0x100] ;  /* 0x0001000001127983 */ /* 0x000f280000100800 */
[----:B------:R-:W-:Y:S04]  /*2c630*/  STL [R1+0x1b98], R11 ;  /* 0x001b980b01007387 */ /* 0x000fe80000100800 */
[----:B------:R0:W-:Y:S04]  /*2c640*/  STL [R1+0x1b94], R17 ;  /* 0x001b941101007387 */ /* 0x0001e80000100800 */
[----:B0-----:R-:W5:Y:S04]  /*2c650*/  LDL R17, [R1+0x174] ;  /* 0x0001740001117983 */ /* 0x001f680000100800 */
[----:B------:R-:W-:Y:S04]  /*2c660*/  STL [R1+0x1b90], R9 ;  /* 0x001b900901007387 */ /* 0x000fe80000100800 */
[----:B------:R-:W-:Y:S04]  /*2c670*/  STL [R1+0x1b8c], R13 ;  /* 0x001b8c0d01007387 */ /* 0x000fe80000100800 */
[----:B------:R-:W4:Y:S04]  /*2c680*/  LDL.LU R0, [R1+0x104] ;  /* 0x0001040001007983 */ /* 0x000f280000300800 */
[----:B------:R0:W-:Y:S04]  /*2c690*/  STL [R1+0x1b28], R14 ;  /* 0x001b280e01007387 */ /* 0x0001e80000100800 */
[----:B0-----:R-:W4:Y:S01]  /*2c6a0*/  LDL R14, [R1+0x170] ;  /* 0x00017000010e7983 */ /* 0x001f220000100800 */
[----:B------:R-:W-:Y:S03]  /*2c6b0*/  HMMA.16816.F32 R4, R4, R28, R20 ;  /* 0x0000001c0404723c */ /* 0x000fe60000001814 */
[----:B------:R0:W-:Y:S02]  /*2c6c0*/  STL [R1+0x1b20], R15 ;  /* 0x001b200f01007387 */ /* 0x0001e40000100800 */
[----:B0-----:R-:W-:-:S02]  /*2c6d0*/  IMAD.MOV.U32 R15, RZ, RZ, R3 ;  /* 0x000000ffff0f7224 */ /* 0x001fc400078e0003 */
[----:B------:R-:W5:Y:S04]  /*2c6e0*/  LDL.LU R3, [R1+0x4d0] ;  /* 0x0004d00001037983 */ /* 0x000f680000300800 */
[----:B------:R-:W-:Y:S08]  /*2c6f0*/  STL [R1+0x1aec], R28 ;  /* 0x001aec1c01007387 */ /* 0x000ff00000100800 */
[----:B------:R0:W-:Y:S04]  /*2c700*/  STL.64 [R1+0x50], R4 ;  /* 0x0000500401007387 */ /* 0x0001e80000100a00 */
[----:B------:R1:W-:Y:S04]  /*2c710*/  STL.64 [R1+0x58], R6 ;  /* 0x0000580601007387 */ /* 0x0003e80000100a00 */
[----:B------:R-:W-:Y:S01]  /*2c720*/  STL [R1+0x1ae8], R29 ;  /* 0x001ae81d01007387 */ /* 0x000fe20000100800 */
[----:B0-----:R-:W-:-:S02]  /*2c730*/  IMAD.MOV.U32 R4, RZ, RZ, R10 ;  /* 0x000000ffff047224 */ /* 0x001fc400078e000a */
[----:B------:R-:W-:Y:S02]  /*2c740*/  IMAD.MOV.U32 R5, RZ, RZ, R16 ;  /* 0x000000ffff057224 */ /* 0x000fe400078e0010 */
[----:B-1----:R-:W-:Y:S02]  /*2c750*/  IMAD.MOV.U32 R6, RZ, RZ, R8 ;  /* 0x000000ffff067224 */ /* 0x002fe400078e0008 */
[----:B------:R-:W-:Y:S02]  /*2c760*/  IMAD.MOV.U32 R7, RZ, RZ, R12 ;  /* 0x000000ffff077224 */ /* 0x000fe400078e000c */
[C---:B--2---:R-:W-:Y:S01]  /*2c770*/  FMUL R26, R15.reuse, R26 ;  /* 0x0000001a0f1a7220 */ /* 0x044fe20000400000 */
[----:B---3--:R-:W-:Y:S01]  /*2c780*/  FMUL R27, R15, R2 ;  /* 0x000000020f1b7220 */ /* 0x008fe20000400000 */
[----:B----4-:R0:W-:Y:S04]  /*2c790*/  STL.64 [R1+0x1ba8], R14 ;  /* 0x001ba80e01007387 */ /* 0x0101e80000100a00 */
[----:B------:R-:W2:Y:S04]  /*2c7a0*/  LDL.LU R21, [R1+0x4d4] ;  /* 0x0004d40001157983 */ /* 0x000ea80000300800 */
[----:B------:R-:W3:Y:S01]  /*2c7b0*/  LDL.LU R22, [R1+0x4d8] ;  /* 0x0004d80001167983 */ /* 0x000ee20000300800 */
[----:B0-----:R-:W-:-:S03]  /*2c7c0*/  F2FP.F16.E4M3.UNPACK_B R14, R18 ;  /* 0x00000012ff0e723e */ /* 0x001fc600020006ff */
[----:B------:R-:W4:Y:S01]  /*2c7d0*/  LDL.LU R23, [R1+0x4dc] ;  /* 0x0004dc0001177983 */ /* 0x000f220000300800 */
[----:B------:R-:W-:-:S03]  /*2c7e0*/  F2FP.F16.E4M3.UNPACK_B R15, R0 ;  /* 0x00000000ff0f723e */ /* 0x000fc600020006ff */
[----:B------:R-:W3:Y:S04]  /*2c7f0*/  LDL R2, [R1+0x190] ;  /* 0x0001900001027983 */ /* 0x000ee80000100800 */
[----:B------:R-:W-:Y:S01]  /*2c800*/  HMMA.16816.F32 R4, R4, R14, R24 ;  /* 0x0000000e0404723c */ /* 0x000fe20000001818 */
[----:B------:R-:W3:Y:S01]  /*2c810*/  LDL R18, [R1+0x194] ;  /* 0x0001940001127983 */ /* 0x000ee20000100800 */
[----:B------:R-:W-:-:S03]  /*2c820*/  IMAD.MOV.U32 R28, RZ, RZ, R14 ;  /* 0x000000ffff1c7224 */ /* 0x000fc600078e000e */
[----:B------:R-:W-:Y:S01]  /*2c830*/  STL [R1+0x1b88], R0 ;  /* 0x001b880001007387 */ /* 0x000fe20000100800 */
[----:B------:R-:W-:-:S13]  /*2c840*/  IMAD.MOV.U32 R29, RZ, RZ, R15 ;  /* 0x000000ffff1d7224 */ /* 0x000fda00078e000f */
[----:B------:R0:W-:Y:S04]  /*2c850*/  STL.64 [R1+0x40], R4 ;  /* 0x0000400401007387 */ /* 0x0001e80000100a00 */
[----:B------:R1:W-:Y:S04]  /*2c860*/  STL.64 [R1+0x48], R6 ;  /* 0x0000480601007387 */ /* 0x0003e80000100a00 */
[----:B------:R-:W3:Y:S01]  /*2c870*/  LDL.LU.64 R14, [R1+0x1ba8] ;  /* 0x001ba800010e7983 */ /* 0x000ee20000300a00 */
[----:B-----5:R-:W-:Y:S01]  /*2c880*/  FMUL R20, R19, R3 ;  /* 0x0000000313147220 */ /* 0x020fe20000400000 */
[----:B0-----:R-:W-:-:S02]  /*2c890*/  IMAD.MOV.U32 R4, RZ, RZ, R10 ;  /* 0x000000ffff047224 */ /* 0x001fc400078e000a */
[----:B------:R-:W5:Y:S01]  /*2c8a0*/  LDL.LU R13, [R1+0x4e0] ;  /* 0x0004e000010d7983 */ /* 0x000f620000300800 */
[----:B------:R-:W-:Y:S02]  /*2c8b0*/  IMAD.MOV.U32 R5, RZ, RZ, R16 ;  /* 0x000000ffff057224 */ /* 0x000fe400078e0010 */
[----:B-1----:R-:W-:Y:S01]  /*2c8c0*/  IMAD.MOV.U32 R6, RZ, RZ, R8 ;  /* 0x000000ffff067224 */ /* 0x002fe200078e0008 */
[----:B------:R-:W5:Y:S01]  /*2c8d0*/  LDL.LU R11, [R1+0x4e4] ;  /* 0x0004e400010b7983 */ /* 0x000f620000300800 */
[----:B------:R-:W-:-:S03]  /*2c8e0*/  IMAD.MOV.U32 R7, RZ, RZ, R12 ;  /* 0x000000ffff077224 */ /* 0x000fc600078e000c */
[----:B------:R-:W5:Y:S04]  /*2c8f0*/  LDL.LU R9, [R1+0x4e8] ;  /* 0x0004e80001097983 */ /* 0x000f680000300800 */
[----:B------:R-:W5:Y:S04]  /*2c900*/  LDL.LU R3, [R1+0x4ec] ;  /* 0x0004ec0001037983 */ /* 0x000f680000300800 */
[----:B------:R-:W-:Y:S04]  /*2c910*/  STL [R1+0x1b08], R29 ;  /* 0x001b081d01007387 */ /* 0x000fe80000100800 */
[----:B------:R-:W-:Y:S01]  /*2c920*/  STL [R1+0x1b04], R28 ;  /* 0x001b041c01007387 */ /* 0x000fe20000100800 */
[----:B--2---:R-:W-:Y:S01]  /*2c930*/  FMUL R21, R19, R21 ;  /* 0x0000001513157220 */ /* 0x004fe20000400000 */
[C---:B---3--:R-:W-:Y:S01]  /*2c940*/  FMUL R22, R15.reuse, R22 ;  /* 0x000000160f167220 */ /* 0x048fe20000400000 */
[----:B----4-:R-:W-:Y:S01]  /*2c950*/  FMUL R23, R15, R23 ;  /* 0x000000170f177220 */ /* 0x010fe20000400000 */
[----:B------:R-:W-:-:S02]  /*2c960*/  F2FP.F16.E4M3.UNPACK_B R14, R14 ;  /* 0x0000000eff0e723e */ /* 0x000fc400020006ff */
[----:B------:R-:W-:-:S07]  /*2c970*/  F2FP.F16.E4M3.UNPACK_B R15, R17 ;  /* 0x00000011ff0f723e */ /* 0x000fce00020006ff */
[----:B------:R-:W-:Y:S01]  /*2c980*/  HMMA.16816.F32 R20, R4, R14, R20 ;  /* 0x0000000e0414723c */ /* 0x000fe20000001814 */
[----:B------:R-:W-:Y:S04]  /*2c990*/  STL [R1+0x70], R14 ;  /* 0x0000700e01007387 */ /* 0x000fe80000100800 */
[----:B------:R-:W-:-:S14]  /*2c9a0*/  STL [R1+0x74], R15 ;  /* 0x0000740f01007387 */ /* 0x000fdc0000100800 */
[----:B------:R-:W-:Y:S01]  /*2c9b0*/  IMAD.MOV.U32 R0, RZ, RZ, R22 ;  /* 0x000000ffff007224 */ /* 0x000fe200078e0016 */
[----:B------:R-:W-:Y:S04]  /*2c9c0*/  STL.64 [R1+0x20], R20 ;  /* 0x0000201401007387 */ /* 0x000fe80000100a00 */
[----:B------:R-:W-:Y:S04]  /*2c9d0*/  STL [R1+0x2c], R23 ;  /* 0x00002c1701007387 */ /* 0x000fe80000100800 */
[----:B------:R0:W-:Y:S04]  /*2c9e0*/  STL [R1+0x1b9c], R0 ;  /* 0x001b9c0001007387 */ /* 0x0001e80000100800 */
[----:B0-----:R-:W2:Y:S01]  /*2c9f0*/  LDL R0, [R1+0x33c] ;  /* 0x00033c0001007983 */ /* 0x001ea20000100800 */
[C---:B-----5:R-:W-:Y:S01]  /*2ca00*/  FMUL R4, R19.reuse, R13 ;  /* 0x0000000d13047220 */ /* 0x060fe20000400000 */
[----:B------:R-:W-:Y:S01]  /*2ca10*/  FMUL R5, R19, R11 ;  /* 0x0000000b13057220 */ /* 0x000fe20000400000 */
[----:B------:R-:W-:Y:S01]  /*2ca20*/  F2FP.F16.E4M3.UNPACK_B R14, R2 ;  /* 0x00000002ff0e723e */ /* 0x000fe200020006ff */
[----:B------:R-:W-:Y:S01]  /*2ca30*/  IMAD.MOV.U32 R20, RZ, RZ, R10 ;  /* 0x000000ffff147224 */ /* 0x000fe200078e000a */
[----:B------:R-:W-:Y:S01]  /*2ca40*/  F2FP.F16.E4M3.UNPACK_B R15, R18 ;  /* 0x00000012ff0f723e */ /* 0x000fe200020006ff */
[----:B------:R-:W-:Y:S01]  /*2ca50*/  IMAD.MOV.U32 R21, RZ, RZ, R16 ;  /* 0x000000ffff157224 */ /* 0x000fe200078e0010 */
[----:B------:R-:W3:Y:S01]  /*2ca60*/  LDL R19, [R1+0x1b0] ;  /* 0x0001b00001137983 */ /* 0x000ee20000100800 */
[----:B------:R-:W-:-:S02]  /*2ca70*/  IMAD.MOV.U32 R22, RZ, RZ, R8 ;  /* 0x000000ffff167224 */ /* 0x000fc400078e0008 */
[----:B------:R-:W-:Y:S02]  /*2ca80*/  IMAD.MOV.U32 R23, RZ, RZ, R12 ;  /* 0x000000ffff177224 */ /* 0x000fe400078e000c */
[C---:B--2---:R-:W-:Y:S01]  /*2ca90*/  FMUL R6, R0.reuse, R9 ;  /* 0x0000000900067220 */ /* 0x044fe20000400000 */
[----:B------:R-:W-:Y:S02]  /*2caa0*/  FMUL R7, R0, R3 ;  /* 0x0000000300077220 */ /* 0x000fe40000400000 */
[----:B------:R-:W2:Y:S04]  /*2cab0*/  LDL R3, [R1+0x1b4] ;  /* 0x0001b40001037983 */ /* 0x000ea80000100800 */
[----:B------:R-:W4:Y:S01]  /*2cac0*/  LDL.LU R29, [R1+0x1c0] ;  /* 0x0001c000011d7983 */ /* 0x000f220000300800 */
[----:B------:R-:W-:Y:S03]  /*2cad0*/  HMMA.16816.F32 R4, R20, R14, R4 ;  /* 0x0000000e1404723c */ /* 0x000fe60000001804 */
[----:B------:R-:W5:Y:S04]  /*2cae0*/  LDL.LU R28, [R1+0x1c4] ;  /* 0x0001c400011c7983 */ /* 0x000f680000300800 */
[----:B------:R-:W3:Y:S04]  /*2caf0*/  LDL.LU R24, [R1+0x4f0] ;  /* 0x0004f00001187983 */ /* 0x000ee80000300800 */
[----:B------:R-:W3:Y:S04]  /*2cb00*/  LDL.LU R25, [R1+0x4f4] ;  /* 0x0004f40001197983 */ /* 0x000ee80000300800 */
[----:B------:R-:W-:Y:S04]  /*2cb10*/  STL [R1+0x80], R14 ;  /* 0x0000800e01007387 */ /* 0x000fe80000100800 */
[----:B------:R-:W3:Y:S01]  /*2cb20*/  LDL.LU R26, [R1+0x4f8] ;  /* 0x0004f800011a7983 */ /* 0x000ee20000300800 */
[----:B------:R-:W-:-:S02]  /*2cb30*/  IMAD.MOV.U32 R9, RZ, RZ, R6 ;  /* 0x000000ffff097224 */ /* 0x000fc400078e0006 */
[----:B------:R-:W-:Y:S01]  /*2cb40*/  IMAD.MOV.U32 R13, RZ, RZ, R7 ;  /* 0x000000ffff0d7224 */ /* 0x000fe200078e0007 */
[----:B------:R0:W-:Y:S01]  /*2cb50*/  STL [R1+0x84], R15 ;  /* 0x0000840f01007387 */ /* 0x0001e20000100800 */
[----:B------:R-:W-:-:S03]  /*2cb60*/  IMAD.MOV.U32 R11, RZ, RZ, R4 ;  /* 0x000000ffff0b7224 */ /* 0x000fc600078e0004 */
[----:B------:R-:W4:Y:S04]  /*2cb70*/  LDL.LU R27, [R1+0x4fc] ;  /* 0x0004fc00011b7983 */ /* 0x000f280000300800 */
[----:B------:R-:W5:Y:S04]  /*2cb80*/  LDL R6, [R1+0x1a0] ;  /* 0x0001a00001067983 */ /* 0x000f680000100800 */
[----:B------:R-:W5:Y:S04]  /*2cb90*/  LDL R7, [R1+0x1a4] ;  /* 0x0001a40001077983 */ /* 0x000f680000100800 */
[----:B------:R-:W5:Y:S04]  /*2cba0*/  LDL.LU R18, [R1+0x500] ;  /* 0x0005000001127983 */ /* 0x000f680000300800 */
[----:B0-----:R-:W5:Y:S04]  /*2cbb0*/  LDL.LU R15, [R1+0x504] ;  /* 0x00050400010f7983 */ /* 0x001f680000300800 */
[----:B------:R-:W5:Y:S04]  /*2cbc0*/  LDL.LU R14, [R1+0x508] ;  /* 0x00050800010e7983 */ /* 0x000f680000300800 */
[----:B------:R-:W5:Y:S04]  /*2cbd0*/  LDL.LU R2, [R1+0x50c] ;  /* 0x00050c0001027983 */ /* 0x000f680000300800 */
[----:B------:R0:W-:Y:S04]  /*2cbe0*/  STL [R1+0x1ba0], R11 ;  /* 0x001ba00b01007387 */ /* 0x0001e80000100800 */
[----:B0-----:R-:W5:Y:S01]  /*2cbf0*/  LDL R11, [R1+0x338] ;  /* 0x00033800010b7983 */ /* 0x001f620000100800 */
[----:B------:R-:W-:-:S02]  /*2cc00*/  IMAD.MOV.U32 R17, RZ, RZ, R5 ;  /* 0x000000ffff117224 */ /* 0x000fc400078e0005 */
[----:B------:R-:W-:Y:S02]  /*2cc10*/  IMAD.MOV.U32 R4, RZ, RZ, R10 ;  /* 0x000000ffff047224 */ /* 0x000fe400078e000a */
[----:B------:R-:W-:Y:S01]  /*2cc20*/  IMAD.MOV.U32 R5, RZ, RZ, R16 ;  /* 0x000000ffff057224 */ /* 0x000fe200078e0010 */
[----:B--2---:R-:W-:Y:S01]  /*2cc30*/  F2FP.F16.E4M3.UNPACK_B R3, R3 ;  /* 0x00000003ff03723e */ /* 0x004fe200020006ff */
[C---:B---3--:R-:W-:Y:S01]  /*2cc40*/  FMUL R26, R0.reuse, R26 ;  /* 0x0000001a001a7220 */ /* 0x048fe20000400000 */
[----:B----4-:R-:W-:Y:S01]  /*2cc50*/  FMUL R27, R0, R27 ;  /* 0x0000001b001b7220 */ /* 0x010fe20000400000 */
[----:B-----5:R-:W-:Y:S01]  /*2cc60*/  F2FP.F16.E4M3.UNPACK_B R20, R6 ;  /* 0x00000006ff14723e */ /* 0x020fe200020006ff */
[----:B------:R-:W-:Y:S01]  /*2cc70*/  IMAD.MOV.U32 R6, RZ, RZ, R8 ;  /* 0x000000ffff067224 */ /* 0x000fe200078e0008 */
[----:B------:R-:W-:Y:S01]  /*2cc80*/  F2FP.F16.E4M3.UNPACK_B R21, R7 ;  /* 0x00000007ff15723e */ /* 0x000fe200020006ff */
[----:B------:R-:W-:Y:S02]  /*2cc90*/  IMAD.MOV.U32 R7, RZ, RZ, R12 ;  /* 0x000000ffff077224 */ /* 0x000fe400078e000c */
[----:B------:R0:W-:Y:S04]  /*2cca0*/  STL [R1+0x90], R20 ;  /* 0x0000901401007387 */ /* 0x0001e80000100800 */
[----:B------:R1:W-:Y:S01]  /*2ccb0*/  STL [R1+0x94], R21 ;  /* 0x0000941501007387 */ /* 0x0003e20000100800 */
[C---:B------:R-:W-:Y:S01]  /*2ccc0*/  FMUL R24, R11.reuse, R24 ;  /* 0x000000180b187220 */ /* 0x040fe20000400000 */
[----:B------:R-:W-:-:S07]  /*2ccd0*/  FMUL R25, R11, R25 ;  /* 0x000000190b197220 */ /* 0x000fce0000400000 */
[----:B------:R-:W-:Y:S01]  /*2cce0*/  HMMA.16816.F32 R24, R4, R20, R24 ;  /* 0x000000140418723c */ /* 0x000fe20000001818 */
[C---:B------:R-:W-:Y:S01]  /*2ccf0*/  FMUL R7, R0.reuse, R2 ;  /* 0x0000000200077220 */ /* 0x040fe20000400000 */
[C---:B------:R-:W-:Y:S01]  /*2cd00*/  FMUL R4, R11.reuse, R18 ;  /* 0x000000120b047220 */ /* 0x040fe20000400000 */
[----:B------:R-:W-:Y:S01]  /*2cd10*/  FMUL R5, R11, R15 ;  /* 0x0000000f0b057220 */ /* 0x000fe20000400000 */
[----:B------:R-:W-:Y:S01]  /*2cd20*/  FMUL R6, R0, R14 ;  /* 0x0000000e00067220 */ /* 0x000fe20000400000 */
[----:B------:R-:W-:Y:S01]  /*2cd30*/  F2FP.F16.E4M3.UNPACK_B R2, R19 ;  /* 0x00000013ff02723e */ /* 0x000fe200020006ff */
[----:B0-----:R-:W-:Y:S02]  /*2cd40*/  IMAD.MOV.U32 R20, RZ, RZ, R10 ;  /* 0x000000ffff147224 */ /* 0x001fe400078e000a */
[----:B-1----:R-:W-:-:S07]  /*2cd50*/  IMAD.MOV.U32 R21, RZ, RZ, R16 ;  /* 0x000000ffff157224 */ /* 0x002fce00078e0010 */
[----:B------:R-:W-:Y:S04]  /*2cd60*/  HMMA.16816.F32 R4, R20, R2, R4 ;  /* 0x000000021404723c */ /* 0x000fe80000001804 */
[----:B------:R-:W-:Y:S04]  /*2cd70*/  STL.64 [R1+0x1b40], R24 ;  /* 0x001b401801007387 */ /* 0x000fe80000100a00 */
[----:B------:R0:W-:Y:S04]  /*2cd80*/  STL.64 [R1+0x1b30], R26 ;  /* 0x001b301a01007387 */ /* 0x0001e80000100a00 */
[----:B------:R-:W2:Y:S04]  /*2cd90*/  LDL.LU R15, [R1+0x518] ;  /* 0x00051800010f7983 */ /* 0x000ea80000300800 */
[----:B------:R-:W3:Y:S04]  /*2cda0*/  LDL.LU R14, [R1+0x51c] ;  /* 0x00051c00010e7983 */ /* 0x000ee80000300800 */
[----:B------:R1:W-:Y:S04]  /*2cdb0*/  STL [R1+0xa0], R2 ;  /* 0x0000a00201007387 */ /* 0x0003e80000100800 */
[----:B0-----:R-:W4:Y:S04]  /*2cdc0*/  LDL R26, [R1+0x1d0] ;  /* 0x0001d000011a7983 */ /* 0x001f280000100800 */
[----:B------:R0:W-:Y:S01]  /*2cdd0*/  STL [R1+0xa4], R3 ;  /* 0x0000a40301007387 */ /* 0x0001e20000100800 */
[----:B-1----:R-:W-:-:S03]  /*2cde0*/  IMAD.MOV.U32 R2, RZ, RZ, R7 ;  /* 0x000000ffff027224 */ /* 0x002fc600078e0007 */
[----:B------:R-:W5:Y:S01]  /*2cdf0*/  LDL R27, [R1+0x1d4] ;  /* 0x0001d400011b7983 */ /* 0x000f620000100800 */
[----:B0-----:R-:W-:-:S03]  /*2ce00*/  IMAD.MOV.U32 R3, RZ, RZ, R6 ;  /* 0x000000ffff037224 */ /* 0x001fc600078e0006 */
[----:B------:R-:W2:Y:S04]  /*2ce10*/  LDL.LU R6, [R1+0x510] ;  /* 0x0005100001067983 */ /* 0x000ea80000300800 */
[----:B------:R-:W3:Y:S01]  /*2ce20*/  LDL.LU R7, [R1+0x514] ;  /* 0x0005140001077983 */ /* 0x000ee20000300800 */
[----:B------:R-:W-:Y:S02]  /*2ce30*/  IMAD.MOV.U32 R19, RZ, RZ, R4 ;  /* 0x000000ffff137224 */ /* 0x000fe400078e0004 */
[----:B------:R-:W-:Y:S01]  /*2ce40*/  IMAD.MOV.U32 R18, RZ, RZ, R5 ;  /* 0x000000ffff127224 */ /* 0x000fe200078e0005 */
[----:B------:R-:W4:Y:S04]  /*2ce50*/  LDL.LU R24, [R1+0xe0] ;  /* 0x0000e00001187983 */ /* 0x000f280000300800 */
[----:B------:R-:W4:Y:S04]  /*2ce60*/  LDL.LU R25, [R1+0xe4] ;  /* 0x0000e40001197983 */ /* 0x000f280000300800 */
[----:B------:R0:W-:Y:S04]  /*2ce70*/  STL.64 [R1+0x1b58], R2 ;  /* 0x001b580201007387 */ /* 0x0001e80000100a00 */
[----:B------:R-:W-:Y:S04]  /*2ce80*/  STL [R1+0x1b2c], R18 ;  /* 0x001b2c1201007387 */ /* 0x000fe80000100800 */
[----:B0-----:R-:W4:Y:S04]  /*2ce90*/  LDL.LU R3, [R1+0x528] ;  /* 0x0005280001037983 */ /* 0x001f280000300800 */
[----:B------:R-:W4:Y:S04]  /*2cea0*/  LDL.LU R2, [R1+0x52c] ;  /* 0x00052c0001027983 */ /* 0x000f280000300800 */
[----:B------:R0:W-:Y:S01]  /*2ceb0*/  STL [R1+0x1b24], R29 ;  /* 0x001b241d01007387 */ /* 0x0001e20000100800 */
[C---:B--2---:R-:W-:Y:S01]  /*2cec0*/  FMUL R4, R11.reuse, R6 ;  /* 0x000000060b047220 */ /* 0x044fe20000400000 */
[C---:B------:R-:W-:Y:S01]  /*2ced0*/  FMUL R6, R0.reuse, R15 ;  /* 0x0000000f00067220 */ /* 0x040fe20000400000 */
[----:B------:R-:W-:Y:S01]  /*2cee0*/  F2FP.F16.E4M3.UNPACK_B R15, R28 ;  /* 0x0000001cff0f723e */ /* 0x000fe200020006ff */
[----:B---3--:R-:W-:Y:S01]  /*2cef0*/  FMUL R5, R11, R7 ;  /* 0x000000070b057220 */ /* 0x008fe20000400000 */
[----:B------:R-:W-:Y:S01]  /*2cf00*/  FMUL R7, R0, R14 ;  /* 0x0000000e00077220 */ /* 0x000fe20000400000 */
[----:B------:R-:W-:-:S07]  /*2cf10*/  F2FP.F16.E4M3.UNPACK_B R14, R29 ;  /* 0x0000001dff0e723e */ /* 0x000fce00020006ff */
[----:B------:R-:W-:Y:S01]  /*2cf20*/  HMMA.16816.F32 R4, R20, R14, R4 ;  /* 0x0000000e1404723c */ /* 0x000fe20000001804 */
[----:B------:R-:W-:Y:S04]  /*2cf30*/  STL [R1+0xc8], R14 ;  /* 0x0000c80e01007387 */ /* 0x000fe80000100800 */
[----:B------:R1:W-:-:S14]  /*2cf40*/  STL [R1+0xcc], R15 ;  /* 0x0000cc0f01007387 */ /* 0x0003dc0000100800 */
[----:B0-----:R-:W-:Y:S02]  /*2cf50*/  IMAD.MOV.U32 R29, RZ, RZ, R6 ;  /* 0x000000ffff1d7224 */ /* 0x001fe400078e0006 */
[----:B-1----:R-:W-:Y:S01]  /*2cf60*/  IMAD.MOV.U32 R15, RZ, RZ, R7 ;  /* 0x000000ffff0f7224 */ /* 0x002fe200078e0007 */
[----:B------:R-:W2:Y:S04]  /*2cf70*/  LDL.LU R6, [R1+0x520] ;  /* 0x0005200001067983 */ /* 0x000ea80000300800 */
[----:B------:R-:W3:Y:S01]  /*2cf80*/  LDL.LU R7, [R1+0x524] ;  /* 0x0005240001077983 */ /* 0x000ee20000300800 */
[----:B------:R-:W-:Y:S02]  /*2cf90*/  IMAD.MOV.U32 R18, RZ, RZ, R4 ;  /* 0x000000ffff127224 */ /* 0x000fe400078e0004 */
[----:B------:R-:W-:-:S03]  /*2cfa0*/  IMAD.MOV.U32 R14, RZ, RZ, R5 ;  /* 0x000000ffff0e7224 */ /* 0x000fc600078e0005 */
[----:B------:R4:W-:Y:S02]  /*2cfb0*/  STL.64 [R1+0x1b70], R18 ;  /* 0x001b701201007387 */ /* 0x0009e40000100a00 */
[----:B----4-:R-:W-:Y:S02]  /*2cfc0*/  F2FP.F16.E4M3.UNPACK_B R18, R24.H1 ;  /* 0x00000018ff12723e */ /* 0x010fe400030006ff */
[----:B------:R-:W-:Y:S01]  /*2cfd0*/  F2FP.F16.E4M3.UNPACK_B R19, R25.H1 ;  /* 0x00000019ff13723e */ /* 0x000fe200030006ff */
[C---:B--2---:R-:W-:Y:S01]  /*2cfe0*/  FMUL R4, R11.reuse, R6 ;  /* 0x000000060b047220 */ /* 0x044fe20000400000 */
[C---:B------:R-:W-:Y:S01]  /*2cff0*/  FMUL R6, R0.reuse, R3 ;  /* 0x0000000300067220 */ /* 0x040fe20000400000 */
[----:B-----5:R-:W-:Y:S01]  /*2d000*/  F2FP.F16.E4M3.UNPACK_B R3, R27 ;  /* 0x0000001bff03723e */ /* 0x020fe200020006ff */
[----:B---3--:R-:W-:Y:S01]  /*2d010*/  FMUL R5, R11, R7 ;  /* 0x000000070b057220 */ /* 0x008fe20000400000 */
[----:B------:R-:W-:Y:S01]  /*2d020*/  FMUL R7, R0, R2 ;  /* 0x0000000200077220 */ /* 0x000fe20000400000 */
[----:B------:R-:W-:Y:S01]  /*2d030*/  F2FP.F16.E4M3.UNPACK_B R2, R26 ;  /* 0x0000001aff02723e */ /* 0x000fe200020006ff */
[----:B------:R-:W2:Y:S04]  /*2d040*/  LDL.LU R11, [R1+0x1ba0] ;  /* 0x001ba000010b7983 */ /* 0x000ea80000300800 */
[----:B------:R-:W3:Y:S02]  /*2d050*/  LDL.LU R0, [R1+0x1b9c] ;  /* 0x001b9c0001007983 */ /* 0x000ee40000300800 */
[----:B------:R-:W-:Y:S02]  /*2d060*/  HMMA.16816.F32 R20, R20, R2, R4 ;  /* 0x000000021414723c */ /* 0x000fe40000001804 */
[----:B------:R-:W-:Y:S04]  /*2d070*/  STL [R1+0xf0], R2 ;  /* 0x0000f00201007387 */ /* 0x000fe80000100800 */
[----:B------:R0:W-:Y:S04]  /*2d080*/  STL [R1+0xf4], R3 ;  /* 0x0000f40301007387 */ /* 0x0001e80000100800 */
[----:B0-----:R-:W4:Y:S09]  /*2d090*/  LDL.LU R3, [R1+0x100] ;  /* 0x0001000001037983 */ /* 0x001f320000300800 */
[----:B------:R-:W-:Y:S04]  /*2d0a0*/  STL.64 [R1+0x1af8], R22 ;  /* 0x001af81601007387 */ /* 0x000fe80000100a00 */
[----:B------:R-:W-:Y:S04]  /*2d0b0*/  STL.64 [R1+0x1af0], R20 ;  /* 0x001af01401007387 */ /* 0x000fe80000100a00 */
[----:B------:R-:W5:Y:S04]  /*2d0c0*/  LDL.LU R24, [R1+0x170] ;  /* 0x0001700001187983 */ /* 0x000f680000300800 */
[----:B------:R-:W5:Y:S04]  /*2d0d0*/  LDL.LU R25, [R1+0x174] ;  /* 0x0001740001197983 */ /* 0x000f680000300800 */
[----:B------:R-:W-:Y:S04]  /*2d0e0*/  STL [R1+0xd8], R18 ;  /* 0x0000d81201007387 */ /* 0x000fe80000100800 */
[----:B------:R-:W2:Y:S04]  /*2d0f0*/  LDL.LU R26, [R1+0x190] ;  /* 0x00019000011a7983 */ /* 0x000ea80000300800 */
[----:B------:R-:W-:Y:S04]  /*2d100*/  STL [R1+0xdc], R19 ;  /* 0x0000dc1301007387 */ /* 0x000fe80000100800 */
[----:B------:R-:W2:Y:S04]  /*2d110*/  LDL.LU R27, [R1+0x194] ;  /* 0x00019400011b7983 */ /* 0x000ea80000300800 */
[----:B--2---:R-:W-:Y:S04]  /*2d120*/  STL.64 [R1+0x1b68], R26 ;  /* 0x001b681a01007387 */ /* 0x004fe80000100a00 */
[----:B-----5:R0:W-:Y:S04]  /*2d130*/  STL.64 [R1+0x1b60], R24 ;  /* 0x001b601801007387 */ /* 0x0201e80000100a00 */
[----:B0-----:R-:W2:Y:S04]  /*2d140*/  LDL.LU R24, [R1+0x40] ;  /* 0x0000400001187983 */ /* 0x001ea80000300800 */
[----:B------:R-:W2:Y:S04]  /*2d150*/  LDL.LU R25, [R1+0x44] ;  /* 0x0000440001197983 */ /* 0x000ea80000300800 */
[----:B------:R-:W5:Y:S04]  /*2d160*/  LDL.LU R26, [R1+0x48] ;  /* 0x00004800011a7983 */ /* 0x000f680000300800 */
[----:B------:R-:W5:Y:S04]  /*2d170*/  LDL.LU R27, [R1+0x4c] ;  /* 0x00004c00011b7983 */ /* 0x000f680000300800 */
[----:B-----5:R-:W-:Y:S04]  /*2d180*/  STL.64 [R1+0x1b80], R26 ;  /* 0x001b801a01007387 */ /* 0x020fe80000100a00 */
[----:B--2---:R0:W-:Y:S04]  /*2d190*/  STL.64 [R1+0x1b78], R24 ;  /* 0x001b781801007387 */ /* 0x0041e80000100a00 */
[----:B0-----:R-:W2:Y:S04]  /*2d1a0*/  LDL.LU R24, [R1+0x50] ;  /* 0x0000500001187983 */ /* 0x001ea80000300800 */
[----:B------:R-:W2:Y:S04]  /*2d1b0*/  LDL.LU R25, [R1+0x54] ;  /* 0x0000540001197983 */ /* 0x000ea80000300800 */
[----:B------:R-:W2:Y:S04]  /*2d1c0*/  LDL.LU R26, [R1+0x58] ;  /* 0x00005800011a7983 */ /* 0x000ea80000300800 */
[----:B------:R-:W2:Y:S04]  /*2d1d0*/  LDL.LU R27, [R1+0x5c] ;  /* 0x00005c00011b7983 */ /* 0x000ea80000300800 */
[----:B------:R-:W5:Y:S04]  /*2d1e0*/  LDL.LU R21, [R1+0x1a0] ;  /* 0x0001a00001157983 */ /* 0x000f680000300800 */
[----:B------:R-:W2:Y:S01]  /*2d1f0*/  LDL.LU R22, [R1+0x1a4] ;  /* 0x0001a40001167983 */ /* 0x000ea20000300800 */
[----:B------:R-:W-:-:S02]  /*2d200*/  IMAD.MOV.U32 R20, RZ, RZ, R11 ;  /* 0x000000ffff147224 */ /* 0x000fc400078e000b */
[----:B------:R-:W-:Y:S01]  /*2d210*/  IMAD.MOV.U32 R23, RZ, RZ, R13 ;  /* 0x000000ffff177224 */ /* 0x000fe200078e000d */
[----:B--2---:R0:W-:Y:S04]  /*2d220*/  STL [R1+0x1b3c], R22 ;  /* 0x001b3c1601007387 */ /* 0x0041e80000100800 */
[----:B-----5:R1:W-:Y:S04]  /*2d230*/  STL [R1+0x1b38], R21 ;  /* 0x001b381501007387 */ /* 0x0203e80000100800 */
[----:B------:R-:W2:Y:S01]  /*2d240*/  LDL.LU R11, [R1+0x1b98] ;  /* 0x001b9800010b7983 */ /* 0x000ea20000300800 */
[----:B0-----:R-:W-:-:S02]  /*2d250*/  IMAD.MOV.U32 R22, RZ, RZ, R9 ;  /* 0x000000ffff167224 */ /* 0x001fc400078e0009 */
[----:B-1----:R-:W-:Y:S02]  /*2d260*/  IMAD.MOV.U32 R21, RZ, RZ, R17 ;  /* 0x000000ffff157224 */ /* 0x002fe400078e0011 */
[----:B------:R-:W5:Y:S04]  /*2d270*/  LDL.LU R17, [R1+0x1b94] ;  /* 0x001b940001117983 */ /* 0x000f680000300800 */
[----:B------:R-:W4:Y:S04]  /*2d280*/  LDL.LU R9, [R1+0x1b90] ;  /* 0x001b900001097983 */ /* 0x000f280000300800 */
[----:B------:R-:W4:Y:S04]  /*2d290*/  LDL.LU R13, [R1+0x1b8c] ;  /* 0x001b8c00010d7983 */ /* 0x000f280000300800 */
[----:B------:R3:W-:Y:S04]  /*2d2a0*/  STL.64 [R1+0x1b50], R22 ;  /* 0x001b501601007387 */ /* 0x0007e80000100a00 */
[----:B------:R0:W-:Y:S01]  /*2d2b0*/  STL.64 [R1+0x1b48], R20 ;  /* 0x001b481401007387 */ /* 0x0001e20000100a00 */
[----:B---3--:R-:W-:-:S03]  /*2d2c0*/  IMAD.MOV.U32 R22, RZ, RZ, R0 ;  /* 0x000000ffff167224 */ /* 0x008fc600078e0000 */
[----:B0-----:R-:W3:Y:S04]  /*2d2d0*/  LDL.LU R20, [R1+0x20] ;  /* 0x0000200001147983 */ /* 0x001ee80000300800 */
[----:B------:R-:W3:Y:S04]  /*2d2e0*/  LDL.LU R21, [R1+0x24] ;  /* 0x0000240001157983 */ /* 0x000ee80000300800 */
[----:B------:R-:W3:Y:S04]  /*2d2f0*/  LDL.LU R0, [R1+0x1b88] ;  /* 0x001b880001007983 */ /* 0x000ee80000300800 */
[----:B------:R-:W3:Y:S01]  /*2d300*/  LDL.LU R23, [R1+0x2c] ;  /* 0x00002c0001177983 */ /* 0x000ee20000300800 */
[----:B--2---:R-:W-:-:S02]  /*2d310*/  IMAD.MOV.U32 R4, RZ, RZ, R11 ;  /* 0x000000ffff047224 */ /* 0x004fc400078e000b */
[----:B-----5:R-:W-:Y:S02]  /*2d320*/  IMAD.MOV.U32 R5, RZ, RZ, R17 ;  /* 0x000000ffff057224 */ /* 0x020fe400078e0011 */
[----:B----4-:R-:W-:Y:S02]  /*2d330*/  IMAD.MOV.U32 R6, RZ, RZ, R9 ;  /* 0x000000ffff067224 */ /* 0x010fe400078e0009 */
[----:B------:R-:W-:-:S07]  /*2d340*/  IMAD.MOV.U32 R7, RZ, RZ, R13 ;  /* 0x000000ffff077224 */ /* 0x000fce00078e000d */
[----:B------:R-:W-:Y:S01]  /*2d350*/  HMMA.16816.F32 R4, R4, R18, R24 ;  /* 0x000000120404723c */ /* 0x000fe20000001818 */
[----:B------:R-:W2:Y:S04]  /*2d360*/  LDL.LU.64 R26, [R1+0x1b80] ;  /* 0x001b8000011a7983 */ /* 0x000ea80000300a00 */
[----:B------:R-:W2:Y:S01]  /*2d370*/  LDL.LU.64 R24, [R1+0x1b78] ;  /* 0x001b780001187983 */ /* 0x000ea20000300a00 */
[----:B------:R-:W-:-:S03]  /*2d380*/  F2FP.F16.E4M3.UNPACK_B R2, R3.H1 ;  /* 0x00000003ff02723e */ /* 0x000fc600030006ff */
[----:B------:R-:W4:Y:S10]  /*2d390*/  LDL.LU.64 R18, [R1+0x1b70] ;  /* 0x001b700001127983 */ /* 0x000f340000300a00 */
[----:B------:R0:W-:Y:S01]  /*2d3a0*/  STL.64 [R1+0x180], R4 ;  /* 0x0001800401007387 */ /* 0x0001e20000100a00 */
[----:B---3--:R-:W-:-:S03]  /*2d3b0*/  F2FP.F16.E4M3.UNPACK_B R3, R0.H1 ;  /* 0x00000000ff03723e */ /* 0x008fc600030006ff */
[----:B------:R1:W-:Y:S04]  /*2d3c0*/  STL.64 [R1+0x188], R6 ;  /* 0x0001880601007387 */ /* 0x0003e80000100a00 */
[----:B------:R-:W3:Y:S01]  /*2d3d0*/  LDL.LU R12, [R1+0x574] ;  /* 0x00057400010c7983 */ /* 0x000ee20000300800 */
[----:B0-----:R-:W-:-:S03]  /*2d3e0*/  IMAD.MOV.U32 R4, RZ, RZ, R11 ;  /* 0x000000ffff047224 */ /* 0x001fc600078e000b */
[----:B------:R-:W3:Y:S01]  /*2d3f0*/  LDL R0, [R1+0x348] ;  /* 0x0003480001007983 */ /* 0x000ee20000100800 */
[----:B------:R-:W-:Y:S02]  /*2d400*/  IMAD.MOV.U32 R5, RZ, RZ, R17 ;  /* 0x000000ffff057224 */ /* 0x000fe400078e0011 */
[----:B-1----:R-:W-:Y:S02]  /*2d410*/  IMAD.MOV.U32 R6, RZ, RZ, R9 ;  /* 0x000000ffff067224 */ /* 0x002fe400078e0009 */
[----:B------:R-:W-:Y:S01]  /*2d420*/  IMAD.MOV.U32 R7, RZ, RZ, R13 ;  /* 0x000000ffff077224 */ /* 0x000fe200078e000d */
[----:B------:R-:W-:Y:S04]  /*2d430*/  STL [R1+0xd0], R2 ;  /* 0x0000d00201007387 */ /* 0x000fe80000100800 */
[----:B------:R-:W5:Y:S04]  /*2d440*/  LDL.LU R8, [R1+0x1b0] ;  /* 0x0001b00001087983 */ /* 0x000f680000300800 */
[----:B------:R0:W-:Y:S04]  /*2d450*/  STL [R1+0xd4], R3 ;  /* 0x0000d40301007387 */ /* 0x0001e80000100800 */
[----:B------:R-:W3:Y:S01]  /*2d460*/  LDL.LU R16, [R1+0x1b4] ;  /* 0x0001b40001107983 */ /* 0x000ee20000300800 */
[----:B--2---:R-:W-:Y:S03]  /*2d470*/  HMMA.16816.F32 R4, R4, R2, R24 ;  /* 0x000000020404723c */ /* 0x004fe60000001818 */
[----:B------:R-:W2:Y:S04]  /*2d480*/  LDL.LU.64 R26, [R1+0x1b68] ;  /* 0x001b6800011a7983 */ /* 0x000ea80000300a00 */
[----:B------:R-:W2:Y:S04]  /*2d490*/  LDL.LU.64 R24, [R1+0x1b60] ;  /* 0x001b600001187983 */ /* 0x000ea80000300a00 */
[----:B0-----:R-:W3:Y:S08]  /*2d4a0*/  LDL.LU.64 R2, [R1+0x1b58] ;  /* 0x001b580001027983 */ /* 0x001ef00000300a00 */
[----:B------:R0:W-:Y:S04]  /*2d4b0*/  STL.64 [R1+0x160], R4 ;  /* 0x0001600401007387 */ /* 0x0001e80000100a00 */
[----:B------:R1:W-:Y:S01]  /*2d4c0*/  STL.64 [R1+0x168], R6 ;  /* 0x0001680601007387 */ /* 0x0003e20000100a00 */
[----:B0-----:R-:W-:-:S02]  /*2d4d0*/  IMAD.MOV.U32 R4, RZ, RZ, R11 ;  /* 0x000000ffff047224 */ /* 0x001fc400078e000b */
[----:B------:R-:W-:Y:S02]  /*2d4e0*/  IMAD.MOV.U32 R5, RZ, RZ, R17 ;  /* 0x000000ffff057224 */ /* 0x000fe400078e0011 */
[----:B-1----:R-:W-:Y:S02]  /*2d4f0*/  IMAD.MOV.U32 R6, RZ, RZ, R9 ;  /* 0x000000ffff067224 */ /* 0x002fe400078e0009 */
[----:B------:R-:W-:Y:S01]  /*2d500*/  IMAD.MOV.U32 R7, RZ, RZ, R13 ;  /* 0x000000ffff077224 */ /* 0x000fe200078e000d */
[----:B--2---:R-:W-:Y:S02]  /*2d510*/  F2FP.F16.E4M3.UNPACK_B R24, R24.H1 ;  /* 0x00000018ff18723e */ /* 0x004fe400030006ff */
[----:B------:R-:W-:-:S03]  /*2d520*/  F2FP.F16.E4M3.UNPACK_B R25, R25.H1 ;  /* 0x00000019ff19723e */ /* 0x000fc600030006ff */
[----:B------:R-:W-:Y:S04]  /*2d530*/  STL [R1+0xc0], R24 ;  /* 0x0000c01801007387 */ /* 0x000fe80000100800 */
[----:B------:R0:W-:Y:S01]  /*2d540*/  STL [R1+0xc4], R25 ;  /* 0x0000c41901007387 */ /* 0x0001e20000100800 */
[----:B------:R-:W-:Y:S03]  /*2d550*/  HMMA.16816.F32 R4, R4, R24, R20 ;  /* 0x000000180404723c */ /* 0x000fe60000001814 */
[----:B------:R-:W2:Y:S04]  /*2d560*/  LDL.LU.64 R22, [R1+0x1b50] ;  /* 0x001b500001167983 */ /* 0x000ea80000300a00 */
[----:B------:R-:W2:Y:S01]  /*2d570*/  LDL.LU.64 R20, [R1+0x1b48] ;  /* 0x001b480001147983 */ /* 0x000ea20000300a00 */
[----:B------:R-:W-:-:S03]  /*2d580*/  F2FP.F16.E4M3.UNPACK_B R26, R26.H1 ;  /* 0x0000001aff1a723e */ /* 0x000fc600030006ff */
[----:B0-----:R-:W3:Y:S01]  /*2d590*/  LDL.LU.64 R24, [R1+0x1b40] ;  /* 0x001b400001187983 */ /* 0x001ee20000300a00 */
[----:B------:R-:W-:-:S07]  /*2d5a0*/  F2FP.F16.E4M3.UNPACK_B R27, R27.H1 ;  /* 0x0000001bff1b723e */ /* 0x000fce00030006ff */
[----:B------:R0:W-:Y:S04]  /*2d5b0*/  STL.64 [R1+0x150], R4 ;  /* 0x0001500401007387 */ /* 0x0001e80000100a00 */
[----:B------:R1:W-:Y:S01]  /*2d5c0*/  STL.64 [R1+0x158], R6 ;  /* 0x0001580601007387 */ /* 0x0003e20000100a00 */
[----:B0-----:R-:W-:Y:S02]  /*2d5d0*/  IMAD.MOV.U32 R4, RZ, RZ, R11 ;  /* 0x000000ffff047224 */ /* 0x001fe400078e000b */
[----:B------:R-:W-:Y:S02]  /*2d5e0*/  IMAD.MOV.U32 R5, RZ, RZ, R17 ;  /* 0x000000ffff057224 */ /* 0x000fe400078e0011 */
[----:B-1----:R-:W-:Y:S02]  /*2d5f0*/  IMAD.MOV.U32 R6, RZ, RZ, R9 ;  /* 0x000000ffff067224 */ /* 0x002fe400078e0009 */
[----:B------:R-:W-:Y:S01]  /*2d600*/  IMAD.MOV.U32 R7, RZ, RZ, R13 ;  /* 0x000000ffff077224 */ /* 0x000fe200078e000d */
[----:B------:R-:W-:Y:S04]  /*2d610*/  STL [R1+0x98], R26 ;  /* 0x0000981a01007387 */ /* 0x000fe80000100800 */
[----:B------:R0:W-:Y:S02]  /*2d620*/  STL [R1+0x9c], R27 ;  /* 0x00009c1b01007387 */ /* 0x0001e40000100800 */
[----:B--2---:R-:W-:Y:S02]  /*2d630*/  HMMA.16816.F32 R4, R4, R26, R20 ;  /* 0x0000001a0404723c */ /* 0x004fe40000001814 */
[----:B------:R-:W2:Y:S04]  /*2d640*/  LDL.LU R22, [R1+0x1b3c] ;  /* 0x001b3c0001167983 */ /* 0x000ea80000300800 */
[----:B------:R-:W2:Y:S04]  /*2d650*/  LDL.LU R21, [R1+0x1b38] ;  /* 0x001b380001157983 */ /* 0x000ea80000300800 */
[----:B0-----:R-:W3:Y:S04]  /*2d660*/  LDL.LU.64 R26, [R1+0x1b30] ;  /* 0x001b3000011a7983 */ /* 0x001ee80000300a00 */
[----:B------:R-:W3:Y:S01]  /*2d670*/  LDL.LU R23, [R1+0x588] ;  /* 0x0005880001177983 */ /* 0x000ee20000300800 */
[----:B--2---:R-:W-:-:S02]  /*2d680*/  F2FP.F16.E4M3.UNPACK_B R20, R21.H1 ;  /* 0x00000015ff14723e */ /* 0x004fc400030006ff */
[----:B------:R-:W-:Y:S01]  /*2d690*/  F2FP.F16.E4M3.UNPACK_B R21, R22.H1 ;  /* 0x00000016ff15723e */ /* 0x000fe200030006ff */
[----:B---3--:R-:W-:Y:S04]  /*2d6a0*/  STL [R1+0x1b0c], R23 ;  /* 0x001b0c1701007387 */ /* 0x008fe80000100800 */
[----:B------:R0:W-:Y:S04]  /*2d6b0*/  STL.64 [R1+0x140], R4 ;  /* 0x0001400401007387 */ /* 0x0001e80000100a00 */
[----:B------:R1:W-:Y:S04]  /*2d6c0*/  STL.64 [R1+0x148], R6 ;  /* 0x0001480601007387 */ /* 0x0003e80000100a00 */
[----:B------:R-:W2:Y:S01]  /*2d6d0*/  LDL R10, [R1+0x344] ;  /* 0x00034400010a7983 */ /* 0x000ea20000100800 */
[----:B0-----:R-:W-:-:S02]  /*2d6e0*/  IMAD.MOV.U32 R4, RZ, RZ, R11 ;  /* 0x000000ffff047224 */ /* 0x001fc400078e000b */
[----:B------:R-:W-:Y:S02]  /*2d6f0*/  IMAD.MOV.U32 R5, RZ, RZ, R17 ;  /* 0x000000ffff057224 */ /* 0x000fe400078e0011 */
[----:B-1----:R-:W-:Y:S02]  /*2d700*/  IMAD.MOV.U32 R6, RZ, RZ, R9 ;  /* 0x000000ffff067224 */ /* 0x002fe400078e0009 */
[----:B------:R-:W-:-:S07]  /*2d710*/  IMAD.MOV.U32 R7, RZ, RZ, R13 ;  /* 0x000000ffff077224 */ /* 0x000fce00078e000d */
[----:B------:R-:W-:Y:S01]  /*2d720*/  HMMA.16816.F32 R4, R4, R20, R24 ;  /* 0x000000140404723c */ /* 0x000fe20000001818 */
[----:B------:R5:W-:Y:S04]  /*2d730*/  STL [R1+0xa8], R20 ;  /* 0x0000a81401007387 */ /* 0x000be80000100800 */
[----:B------:R0:W-:-:S14]  /*2d740*/  STL [R1+0xac], R21 ;  /* 0x0000ac1501007387 */ /* 0x0001dc0000100800 */
[----:B------:R-:W-:Y:S04]  /*2d750*/  STL.64 [R1+0x130], R4 ;  /* 0x0001300401007387 */ /* 0x000fe80000100a00 */
[----:B------:R-:W-:Y:S04]  /*2d760*/  STL.64 [R1+0x138], R6 ;  /* 0x0001380601007387 */ /* 0x000fe80000100a00 */
[----:B------:R-:W3:Y:S01]  /*2d770*/  LDL.LU R27, [R1+0x1d0] ;  /* 0x0001d000011b7983 */ /* 0x000ee20000300800 */
[----:B-----5:R-:W-:Y:S02]  /*2d780*/  F2FP.F16.E4M3.UNPACK_B R20, R8.H1 ;  /* 0x00000008ff14723e */ /* 0x020fe400030006ff */
[----:B0-----:R-:W-:Y:S01]  /*2d790*/  F2FP.F16.E4M3.UNPACK_B R21, R16.H1 ;  /* 0x00000010ff15723e */ /* 0x001fe200030006ff */
[----:B----4-:R-:W-:-:S02]  /*2d7a0*/  IMAD.MOV.U32 R24, RZ, RZ, R18 ;  /* 0x000000ffff187224 */ /* 0x010fc400078e0012 */
[----:B------:R-:W-:Y:S02]  /*2d7b0*/  IMAD.MOV.U32 R25, RZ, RZ, R14 ;  /* 0x000000ffff197224 */ /* 0x000fe400078e000e */
[----:B------:R-:W-:Y:S01]  /*2d7c0*/  IMAD.MOV.U32 R26, RZ, RZ, R29 ;  /* 0x000000ffff1a7224 */ /* 0x000fe200078e001d */
[----:B---3--:R0:W-:Y:S04]  /*2d7d0*/  STL [R1+0x1b00], R27 ;  /* 0x001b001b01007387 */ /* 0x0081e80000100800 */
[----:B------:R-:W-:Y:S04]  /*2d7e0*/  STL [R1+0x88], R20 ;  /* 0x0000881401007387 */ /* 0x000fe80000100800 */
[----:B------:R-:W3:Y:S01]  /*2d7f0*/  LDL.LU R18, [R1+0x1b2c] ;  /* 0x001b2c0001127983 */ /* 0x000ee20000300800 */
[----:B0-----:R-:W-:-:S03]  /*2d800*/  IMAD.MOV.U32 R27, RZ, RZ, R15 ;  /* 0x000000ffff1b7224 */ /* 0x001fc600078e000f */
[----:B------:R-:W-:Y:S04]  /*2d810*/  STL [R1+0x8c], R21 ;  /* 0x00008c1501007387 */ /* 0x000fe80000100800 */
[----:B------:R-:W4:Y:S04]  /*2d820*/  LDL.LU R14, [R1+0x1b28] ;  /* 0x001b2800010e7983 */ /* 0x000f280000300800 */
[----:B------:R-:W5:Y:S04]  /*2d830*/  LDL.LU R29, [R1+0x1b24] ;  /* 0x001b2400011d7983 */ /* 0x000f680000300800 */
[----:B------:R-:W2:Y:S04]  /*2d840*/  LDL.LU R15, [R1+0x1b20] ;  /* 0x001b2000010f7983 */ /* 0x000ea80000300800 */
[----:B------:R0:W-:Y:S02]  /*2d850*/  STL.64 [R1+0x1b18], R26 ;  /* 0x001b181a01007387 */ /* 0x0001e40000100a00 */
[----:B0-----:R-:W-:-:S02]  /*2d860*/  IMAD.MOV.U32 R26, RZ, RZ, R3 ;  /* 0x000000ffff1a7224 */ /* 0x001fc400078e0003 */
[----:B------:R-:W-:Y:S01]  /*2d870*/  IMAD.MOV.U32 R27, RZ, RZ, R2 ;  /* 0x000000ffff1b7224 */ /* 0x000fe200078e0002 */
[----:B------:R0:W-:Y:S01]  /*2d880*/  STL.64 [R1+0x1b10], R24 ;  /* 0x001b101801007387 */ /* 0x0001e20000100a00 */
[----:B------:R-:W-:Y:S02]  /*2d890*/  IMAD.MOV.U32 R16, RZ, RZ, R11 ;  /* 0x000000ffff107224 */ /* 0x000fe400078e000b */
[----:B0-----:R-:W-:Y:S02]  /*2d8a0*/  IMAD.MOV.U32 R24, RZ, RZ, R19 ;  /* 0x000000ffff187224 */ /* 0x001fe400078e0013 */
[----:B------:R-:W-:Y:S02]  /*2d8b0*/  IMAD.MOV.U32 R19, RZ, RZ, R13 ;  /* 0x000000ffff137224 */ /* 0x000fe400078e000d */
[----:B------:R-:W-:Y:S02]  /*2d8c0*/  FADD R0, -R0, R12 ;  /* 0x0000000c00007221 */ /* 0x000fe40000000100 */
[----:B------:R-:W5:Y:S04]  /*2d8d0*/  LDL.LU R12, [R1+0x1d4] ;  /* 0x0001d400010c7983 */ /* 0x000f680000300800 */
[----:B----4-:R-:W0:Y:S04]  /*2d8e0*/  LDS.64 R2, [R14+UR7+0x1000] ;  /* 0x001000070e027984 */ /* 0x010e280008000a00 */
[----:B------:R-:W1:Y:S04]  /*2d8f0*/  LDS.64 R6, [R14+UR7+0x1800] ;  /* 0x001800070e067984 */ /* 0x000e680008000a00 */
[----:B--2---:R-:W2:Y:S04]  /*2d900*/  LDS.64 R4, [R15+UR7+0x1000] ;  /* 0x001000070f047984 */ /* 0x004ea80008000a00 */
[----:B------:R-:W4:Y:S01]  /*2d910*/  LDS.64 R14, [R15+UR7+0x1800] ;  /* 0x001800070f0e7984 */ /* 0x000f220008000a00 */
[----:B---3--:R-:W-:-:S02]  /*2d920*/  IMAD.MOV.U32 R25, RZ, RZ, R18 ;  /* 0x000000ffff197224 */ /* 0x008fc400078e0012 */
[----:B------:R-:W-:-:S07]  /*2d930*/  IMAD.MOV.U32 R18, RZ, RZ, R9 ;  /* 0x000000ffff127224 */ /* 0x000fce00078e0009 */
[----:B------:R-:W-:Y:S01]  /*2d940*/  HMMA.16816.F32 R20, R16, R20, R24 ;  /* 0x000000141014723c */ /* 0x000fe20000001818 */
[----:B0-----:R-:W-:Y:S04]  /*2d950*/  STL [R1+0x1ac0], R3 ;  /* 0x001ac00301007387 */ /* 0x001fe80000100800 */
[----:B-1----:R-:W-:Y:S04]  /*2d960*/  STL [R1+0x1ac4], R7 ;  /* 0x001ac40701007387 */ /* 0x002fe80000100800 */
[----:B--2---:R-:W-:Y:S04]  /*2d970*/  STL [R1+0x1ac8], R5 ;  /* 0x001ac80501007387 */ /* 0x004fe80000100800 */
[----:B----4-:R-:W-:Y:S04]  /*2d980*/  STL [R1+0x1acc], R15 ;  /* 0x001acc0f01007387 */ /* 0x010fe80000100800 */
[----:B------:R-:W2:Y:S04]  /*2d990*/  LDL.LU.64 R26, [R1+0x1b18] ;  /* 0x001b1800011a7983 */ /* 0x000ea80000300a00 */
[----:B------:R-:W2:Y:S04]  /*2d9a0*/  LDL.LU.64 R24, [R1+0x1b10] ;  /* 0x001b100001187983 */ /* 0x000ea80000300a00 */
[----:B------:R-:W-:Y:S04]  /*2d9b0*/  STL.64 [R1+0x120], R20 ;  /* 0x0001201401007387 */ /* 0x000fe80000100a00 */
[----:B------:R0:W-:Y:S04]  /*2d9c0*/  STL.64 [R1+0x128], R22 ;  /* 0x0001281601007387 */ /* 0x0001e80000100a00 */
[----:B0-----:R-:W3:Y:S01]  /*2d9d0*/  LDL.LU R23, [R1+0x1b0c] ;  /* 0x001b0c0001177983 */ /* 0x001ee20000300800 */
[----:B------:R-:W-:-:S04]  /*2d9e0*/  FMUL R8, R0, 1.4426950216293334961 ;  /* 0x3fb8aa3b00087820 */ /* 0x000fc80000400000 */
[----:B------:R0:W1:Y:S01]  /*2d9f0*/  MUFU.EX2 R3, R8 ;  /* 0x0000000800037308 */ /* 0x0000620000000800 */
[----:B-----5:R-:W-:Y:S02]  /*2da00*/  F2FP.F16.E4M3.UNPACK_B R20, R29.H1 ;  /* 0x0000001dff14723e */ /* 0x020fe400030006ff */
[----:B------:R-:W4:Y:S01]  /*2da10*/  LDL.LU R29, [R1+0x1b08] ;  /* 0x001b0800011d7983 */ /* 0x000f220000300800 */
[----:B------:R-:W-:-:S03]  /*2da20*/  F2FP.F16.E4M3.UNPACK_B R21, R28.H1 ;  /* 0x0000001cff15723e */ /* 0x000fc600030006ff */
[----:B------:R-:W5:Y:S04]  /*2da30*/  LDL.LU R28, [R1+0x1b04] ;  /* 0x001b0400011c7983 */ /* 0x000f680000300800 */
[----:B0-----:R-:W2:Y:S01]  /*2da40*/  LDL.LU R8, [R1+0x450] ;  /* 0x0004500001087983 */ /* 0x001ea20000300800 */
[----:B---3--:R-:W-:-:S03]  /*2da50*/  FADD R0, -R10, R23 ;  /* 0x000000170a007221 */ /* 0x008fc60000000100 */
[----:B------:R-:W3:Y:S04]  /*2da60*/  LDL.LU R10, [R1+0x454] ;  /* 0x00045400010a7983 */ /* 0x000ee80000300800 */
[----:B------:R-:W-:Y:S04]  /*2da70*/  STL [R1+0x78], R20 ;  /* 0x0000781401007387 */ /* 0x000fe80000100800 */
[----:B------:R-:W3:Y:S04]  /*2da80*/  LDL.LU R7, [R1+0x458] ;  /* 0x0004580001077983 */ /* 0x000ee80000300800 */
[----:B------:R2:W-:Y:S04]  /*2da90*/  STL [R1+0x7c], R21 ;  /* 0x00007c1501007387 */ /* 0x0005e80000100800 */
[----:B------:R-:W3:Y:S04]  /*2daa0*/  LDL.LU R5, [R1+0x45c] ;  /* 0x00045c0001057983 */ /* 0x000ee80000300800 */
[----:B-1----:R-:W-:Y:S01]  /*2dab0*/  STL [R1+0x330], R3 ;  /* 0x0003300301007387 */ /* 0x002fe20000100800 */
[----:B--2---:R-:W-:Y:S03]  /*2dac0*/  HMMA.16816.F32 R20, R16, R20, R24 ;  /* 0x000000141014723c */ /* 0x004fe60000001818 */
[----:B------:R-:W2:-:S15]  /*2dad0*/  LDL.LU R27, [R1+0x1b00] ;  /* 0x001b0000011b7983 */ /* 0x000e9e0000300800 */
[----:B------:R-:W-:Y:S01]  /*2dae0*/  NOP ;  /* 0x0000000000007918 */ /* 0x000fe20000000000 */
[----:B------:R-:W-:Y:S04]  /*2daf0*/  STL.64 [R1+0x110], R20 ;  /* 0x0001101401007387 */ /* 0x000fe80000100a00 */
[----:B------:R0:W-:Y:S04]  /*2db00*/  STL.64 [R1+0x118], R22 ;  /* 0x0001181601007387 */ /* 0x0001e80000100a00 */
[----:B0-----:R-:W3:Y:S04]  /*2db10*/  LDL.LU.64 R22, [R1+0x1af8] ;  /* 0x001af80001167983 */ /* 0x001ee80000300a00 */
[----:B------:R-:W3:Y:S01]  /*2db20*/  LDL.LU.64 R20, [R1+0x1af0] ;  /* 0x001af00001147983 */ /* 0x000ee20000300a00 */
[----:B-----5:R-:W-:-:S03]  /*2db30*/  IMAD.MOV.U32 R26, RZ, RZ, R28 ;  /* 0x000000ffff1a7224 */ /* 0x020fc600078e001c */
[----:B------:R-:W5:Y:S01]  /*2db40*/  LDL.LU R28, [R1+0x1aec] ;  /* 0x001aec00011c7983 */ /* 0x000f620000300800 */
[----:B--2---:R-:W-:Y:S01]  /*2db50*/  F2FP.F16.E4M3.UNPACK_B R24, R27.H1 ;  /* 0x0000001bff18723e */ /* 0x004fe200030006ff */
[----:B----4-:R-:W-:Y:S02]  /*2db60*/  IMAD.MOV.U32 R27, RZ, RZ, R29 ;  /* 0x000000ffff1b7224 */ /* 0x010fe400078e001d */
[----:B------:R-:W5:Y:S01]  /*2db70*/  LDL.LU R29, [R1+0x1ae8] ;  /* 0x001ae800011d7983 */ /* 0x000f620000300800 */
[----:B------:R-:W-:Y:S01]  /*2db80*/  F2FP.F16.E4M3.UNPACK_B R25, R12.H1 ;  /* 0x0000000cff19723e */ /* 0x000fe200030006ff */
[----:B------:R-:W-:-:S06]  /*2db90*/  FMUL R0, R0, 1.4426950216293334961 ;  /* 0x3fb8aa3b00007820 */ /* 0x000fcc0000400000 */
[----:B------:R-:W0:Y:S01]  /*2dba0*/  MUFU.EX2 R0, R0 ;  /* 0x0000000000007308 */ /* 0x000e220000000800 */
[----:B------:R-:W-:Y:S01]  /*2dbb0*/  STL [R1+0x68], R24 ;  /* 0x0000681801007387 */ /* 0x000fe20000100800 */
[C---:B---3--:R-:W-:Y:S01]  /*2dbc0*/  FMUL R9, R3.reuse, R10 ;  /* 0x0000000a03097220 */ /* 0x048fe20000400000 */
[----:B------:R-:W-:Y:S01]  /*2dbd0*/  FMUL R8, R3, R8 ;  /* 0x0000000803087220 */ /* 0x000fe20000400000 */
[----:B------:R-:W-:Y:S01]  /*2dbe0*/  HMMA.16816.F32 R16, R16, R24, R20 ;  /* 0x000000181010723c */ /* 0x000fe20000001814 */
[----:B0-----:R-:W-:Y:S01]  /*2dbf0*/  STL [R1+0x334], R0 ;  /* 0x0003340001007387 */ /* 0x001fe20000100800 */
[----:B------:R-:W-:-:S03]  /*2dc00*/  FMUL R10, R0, R7 ;  /* 0x00000007000a7220 */ /* 0x000fc60000400000 */
[----:B------:R0:W-:Y:S01]  /*2dc10*/  STL [R1+0x6c], R25 ;  /* 0x00006c1901007387 */ /* 0x0001e20000100800 */
[----:B------:R-:W-:-:S13]  /*2dc20*/  FMUL R11, R0, R5 ;  /* 0x00000005000b7220 */ /* 0x000fda0000400000 */
[----:B------:R1:W-:Y:S04]  /*2dc30*/  STL.64 [R1+0xb0], R16 ;  /* 0x0000b01001007387 */ /* 0x0003e80000100a00 */
[----:B------:R2:W-:Y:S04]  /*2dc40*/  STL.64 [R1+0xb8], R18 ;  /* 0x0000b81201007387 */ /* 0x0005e80000100a00 */
[----:B0-----:R-:W3:Y:S01]  /*2dc50*/  LDL.LU R25, [R1+0x464] ;  /* 0x0004640001197983 */ /* 0x001ee20000300800 */
[----:B-1----:R-:W-:-:S03]  /*2dc60*/  IMAD.MOV.U32 R16, RZ, RZ, R2 ;  /* 0x000000ffff107224 */ /* 0x002fc600078e0002 */
[----:B------:R-:W4:Y:S01]  /*2dc70*/  LDL.LU R24, [R1+0x468] ;  /* 0x0004680001187983 */ /* 0x000f220000300800 */
[----:B------:R-:W-:Y:S02]  /*2dc80*/  IMAD.MOV.U32 R17, RZ, RZ, R6 ;  /* 0x000000ffff117224 */ /* 0x000fe400078e0006 */
[----:B--2---:R-:W-:Y:S01]  /*2dc90*/  IMAD.MOV.U32 R18, RZ, RZ, R4 ;  /* 0x000000ffff127224 */ /* 0x004fe200078e0004 */
[----:B------:R-:W2:Y:S01]  /*2dca0*/  LDL.LU R15, [R1+0x46c] ;  /* 0x00046c00010f7983 */ /* 0x000ea20000300800 */
[----:B------:R-:W-:-:S07]  /*2dcb0*/  IMAD.MOV.U32 R19, RZ, RZ, R14 ;  /* 0x000000ffff137224 */ /* 0x000fce00078e000e */
[----:B-----5:R-:W-:Y:S01]  /*2dcc0*/  HMMA.16816.F32 R20, R16, R28, R8 ;  /* 0x0000001c1014723c */ /* 0x020fe20000001808 */
[----:B------:R-:W5:-:S15]  /*2dcd0*/  LDL.LU R11, [R1+0x460] ;  /* 0x00046000010b7983 */ /* 0x000f5e0000300800 */
[----:B------:R-:W-:-:S03]  /*2dce0*/  NOP ;  /* 0x0000000000007918 */ /* 0x000fc60000000000 */
[----:B------:R-:W-:Y:S02]  /*2dcf0*/  IMAD.MOV.U32 R29, RZ, RZ, R22 ;  /* 0x000000ffff1d7224 */ /* 0x000fe400078e0016 */
[----:B------:R-:W-:Y:S01]  /*2dd00*/  IMAD.MOV.U32 R28, RZ, RZ, R23 ;  /* 0x000000ffff1c7224 */ /* 0x000fe200078e0017 */
[----:B------:R-:W2:Y:S01]  /*2dd10*/  LDL.LU R22, [R1+0x70] ;  /* 0x0000700001167983 */ /* 0x000ea20000300800 */
[----:B------:R-:W-:Y:S02]  /*2dd20*/  IMAD.MOV.U32 R7, RZ, RZ, R21 ;  /* 0x000000ffff077224 */ /* 0x000fe400078e0015 */
[----:B------:R-:W-:Y:S01]  /*2dd30*/  IMAD.MOV.U32 R5, RZ, RZ, R20 ;  /* 0x000000ffff057224 */ /* 0x000fe200078e0014 */
[----:B------:R-:W2:Y:S04]  /*2dd40*/  LDL.LU R23, [R1+0x74] ;  /* 0x0000740001177983 */ /* 0x000ea80000300800 */
[----:B------:R-:W2:Y:S04]  /*2dd50*/  LDL.LU R21, [R1+0x470] ;  /* 0x0004700001157983 */ /* 0x000ea80000300800 */
[----:B------:R-:W2:Y:S04]  /*2dd60*/  LDL.LU R20, [R1+0x474] ;  /* 0x0004740001147983 */ /* 0x000ea80000300800 */
[----:B------:R-:W2:Y:S04]  /*2dd70*/  LDL.LU R13, [R1+0x478] ;  /* 0x00047800010d7983 */ /* 0x000ea80000300800 */
[----:B------:R-:W2:Y:S01]  /*2dd80*/  LDL.LU R12, [R1+0x47c] ;  /* 0x00047c00010c7983 */ /* 0x000ea20000300800 */
[----:B---3--:R-:W-:Y:S01]  /*2dd90*/  FMUL R9, R3, R25 ;  /* 0x0000001903097220 */ /* 0x008fe20000400000 */
[----:B----4-:R-:W-:-:S02]  /*2dda0*/  FMUL R10, R0, R24 ;  /* 0x00000018000a7220 */ /* 0x010fc40000400000 */
[----:B------:R-:W-:Y:S04]  /*2ddb0*/  STL [R1+0x1ad4], R7 ;  /* 0x001ad40701007387 */ /* 0x000fe80000100800 */
[----:B------:R0:W-:Y:S01]  /*2ddc0*/  STL [R1+0x1ad0], R29 ;  /* 0x001ad01d01007387 */ /* 0x0001e20000100800 */
[----:B-----5:R-:W-:Y:S01]  /*2ddd0*/  FMUL R8, R3, R11 ;  /* 0x0000000b03087220 */ /* 0x020fe20000400000 */
[----:B--2---:R-:W-:-:S07]  /*2dde0*/  FMUL R11, R0, R15 ;  /* 0x0000000f000b7220 */ /* 0x004fce0000400000 */
[----:B------:R-:W-:-:S15]  /*2ddf0*/  HMMA.16816.F32 R24, R16, R26, R8 ;  /* 0x0000001a1018723c */ /* 0x000fde0000001808 */
[----:B------:R-:W-:-:S04]  /*2de00*/  NOP ;  /* 0x0000000000007918 */ /* 0x000fc80000000000 */
[----:B0-----:R-:W-:Y:S01]  /*2de10*/  IMAD.MOV.U32 R29, RZ, RZ, R25 ;  /* 0x000000ffff1d7224 */ /* 0x001fe200078e0019 */
[----:B------:R-:W-:Y:S04]  /*2de20*/  STL [R1+0x38], R26 ;  /* 0x0000381a01007387 */ /* 0x000fe80000100800 */
[----:B------:R-:W-:Y:S01]  /*2de30*/  STL.64 [R1+0x1ad8], R28 ;  /* 0x001ad81c01007387 */ /* 0x000fe20000100a00 */
[C---:B------:R-:W-:Y:S01]  /*2de40*/  FMUL R10, R0.reuse, R13 ;  /* 0x0000000d000a7220 */ /* 0x040fe20000400000 */
[----:B------:R-:W-:Y:S02]  /*2de50*/  FMUL R11, R0, R12 ;  /* 0x0000000c000b7220 */ /* 0x000fe40000400000 */
[----:B------:R-:W2:Y:S04]  /*2de60*/  LDL.LU R12, [R1+0x90] ;  /* 0x00009000010c7983 */ /* 0x000ea80000300800 */
[----:B------:R-:W2:Y:S01]  /*2de70*/  LDL.LU R13, [R1+0x94] ;  /* 0x00009400010d7983 */ /* 0x000ea20000300800 */
[----:B------:R-:W-:-:S02]  /*2de80*/  IMAD.MOV.U32 R7, RZ, RZ, R24 ;  /* 0x000000ffff077224 */ /* 0x000fc400078e0018 */
[----:B------:R-:W-:Y:S02]  /*2de90*/  IMAD.MOV.U32 R15, RZ, RZ, R27 ;  /* 0x000000ffff0f7224 */ /* 0x000fe400078e001b */
[C---:B------:R-:W-:Y:S01]  /*2dea0*/  FMUL R8, R3.reuse, R21 ;  /* 0x0000001503087220 */ /* 0x040fe20000400000 */
[----:B------:R-:W-:-:S07]  /*2deb0*/  FMUL R9, R3, R20 ;  /* 0x0000001403097220 */ /* 0x000fce0000400000 */
[----:B------:R-:W-:Y:S01]  /*2dec0*/  HMMA.16816.F32 R8, R16, R22, R8 ;  /* 0x000000161008723c */ /* 0x000fe20000001808 */
[----:B--2---:R0:W-:Y:S04]  /*2ded0*/  STL.64 [R1+0x1ae0], R12 ;  /* 0x001ae00c01007387 */ /* 0x0041e80000100a00 */
[----:B0-----:R-:W2:Y:S04]  /*2dee0*/  LDL.LU R12, [R1+0x80] ;  /* 0x00008000010c7983 */ /* 0x001ea80000300800 */
[----:B------:R-:W2:Y:S04]  /*2def0*/  LDL.LU R13, [R1+0x84] ;  /* 0x00008400010d7983 */ /* 0x000ea80000300800 */
[----:B------:R-:W3:Y:S04]  /*2df00*/  LDL.LU R24, [R1+0x480] ;  /* 0x0004800001187983 */ /* 0x000ee80000300800 */
[----:B------:R-:W4:Y:S04]  /*2df10*/  LDL.LU R25, [R1+0x484] ;  /* 0x0004840001197983 */ /* 0x000f280000300800 */
[----:B------:R-:W5:Y:S04]  /*2df20*/  LDL.LU R26, [R1+0x488] ;  /* 0x00048800011a7983 */ /* 0x000f680000300800 */
[----:B------:R-:W2:Y:S01]  /*2df30*/  LDL.LU R27, [R1+0x48c] ;  /* 0x00048c00011b7983 */ /* 0x000ea20000300800 */
[----:B------:R-:W-:-:S03]  /*2df40*/  IMAD.MOV.U32 R23, RZ, RZ, R8 ;  /* 0x000000ffff177224 */ /* 0x000fc600078e0008 */
[----:B------:R-:W2:Y:S01]  /*2df50*/  LDL.LU R19, [R1+0x490] ;  /* 0x0004900001137983 */ /* 0x000ea20000300800 */
        /* <DEDUP_REMOVED lines=8> */
[----:B------:R-:W2:Y:S01]  /*2dfe0*/  LDL.LU R16, [R1+0x49c] ;  /* 0x00049c0001107983 */ /* 0x000ea20000300800 */
[----:B------:R-:W-:-:S03]  /*2dff0*/  IMAD.MOV.U32 R11, RZ, RZ, R14 ;  /* 0x000000ffff0b7224 */ /* 0x000fc600078e000e */
[----:B------:R-:W2:Y:S04]  /*2e000*/  LDL.LU R28, [R1+0xa0] ;  /* 0x0000a000011c7983 */ /* 0x000ea80000300800 */
[----:B------:R-:W2:Y:S01]  /*2e010*/  LDL.LU R29, [R1+0xa4] ;  /* 0x0000a400011d7983 */ /* 0x000ea20000300800 */
[C---:B---3--:R-:W-:Y:S01]  /*2e020*/  FMUL R24, R3.reuse, R24 ;  /* 0x0000001803187220 */ /* 0x048fe20000400000 */
[----:B----4-:R-:W-:Y:S01]  /*2e030*/  FMUL R25, R3, R25 ;  /* 0x0000001903197220 */ /* 0x010fe20000400000 */
[C---:B-----5:R-:W-:Y:S01]  /*2e040*/  FMUL R26, R0.reuse, R26 ;  /* 0x0000001a001a7220 */ /* 0x060fe20000400000 */
[----:B--2---:R-:W-:-:S07]  /*2e050*/  FMUL R27, R0, R27 ;  /* 0x0000001b001b7220 */ /* 0x004fce0000400000 */
[----:B------:R-:W-:Y:S01]  /*2e060*/  HMMA.16816.F32 R24, R8, R12, R24 ;  /* 0x0000000c0818723c */ /* 0x000fe20000001818 */
[----:B------:R-:W2:Y:S01]  /*2e070*/  LDL.LU.64 R12, [R1+0x1ae0] ;  /* 0x001ae000010c7983 */ /* 0x000ea20000300a00 */
[C---:B------:R-:W-:Y:S01]  /*2e080*/  FMUL R8, R3.reuse, R19 ;  /* 0x0000001303087220 */ /* 0x040fe20000400000 */
[----:B------:R-:W-:Y:S01]  /*2e090*/  FMUL R9, R3, R18 ;  /* 0x0000001203097220 */ /* 0x000fe20000400000 */
[----:B------:R-:W-:Y:S02]  /*2e0a0*/  IMAD.MOV.U32 R18, RZ, RZ, R4 ;  /* 0x000000ffff127224 */ /* 0x000fe400078e0004 */
[C---:B------:R-:W-:Y:S01]  /*2e0b0*/  FMUL R10, R0.reuse, R17 ;  /* 0x00000011000a7220 */ /* 0x040fe20000400000 */
[----:B------:R-:W-:Y:S02]  /*2e0c0*/  IMAD.MOV.U32 R17, RZ, RZ, R6 ;  /* 0x000000ffff117224 */ /* 0x000fe400078e0006 */
[----:B------:R-:W-:Y:S02]  /*2e0d0*/  IMAD.MOV.U32 R19, RZ, RZ, R14 ;  /* 0x000000ffff137224 */ /* 0x000fe400078e000e */
[----:B------:R-:W-:Y:S01]  /*2e0e0*/  FMUL R11, R0, R16 ;  /* 0x00000010000b7220 */ /* 0x000fe20000400000 */
[----:B------:R-:W-:-:S07]  /*2e0f0*/  IMAD.MOV.U32 R16, RZ, RZ, R2 ;  /* 0x000000ffff107224 */ /* 0x000fce00078e0002 */
[----:B------:R0:W-:Y:S04]  /*2e100*/  STL.64 [R1+0x1a88], R26 ;  /* 0x001a881a01007387 */ /* 0x0001e80000100a00 */
[----:B0-----:R-:W3:Y:S04]  /*2e110*/  LDL.LU R26, [R1+0xc8] ;  /* 0x0000c800011a7983 */ /* 0x001ee80000300800 */
[----:B------:R-:W3:Y:S04]  /*2e120*/  LDL.LU R27, [R1+0xcc] ;  /* 0x0000cc00011b7983 */ /* 0x000ee80000300800 */
[----:B------:R0:W-:Y:S04]  /*2e130*/  STL.64 [R1+0x1a80], R24 ;  /* 0x001a801801007387 */ /* 0x0001e80000100a00 */
[----:B0-----:R-:W4:Y:S04]  /*2e140*/  LDL.LU R25, [R1+0x4c8] ;  /* 0x0004c80001197983 */ /* 0x001f280000300800 */
[----:B------:R-:W5:Y:S01]  /*2e150*/  LDL.LU R24, [R1+0x4cc] ;  /* 0x0004cc0001187983 */ /* 0x000f620000300800 */
[----:B--2---:R-:W-:-:S15]  /*2e160*/  HMMA.16816.F32 R8, R16, R12, R8 ;  /* 0x0000000c1008723c */ /* 0x004fde0000001808 */
[----:B------:R-:W-:-:S04]  /*2e170*/  NOP ;  /* 0x0000000000007918 */ /* 0x000fc80000000000 */
[----:B------:R0:W-:Y:S01]  /*2e180*/  STL.64 [R1+0x40], R8 ;  /* 0x0000400801007387 */ /* 0x0001e20000100a00 */
[----:B------:R-:W-:Y:S02]  /*2e190*/  IMAD.MOV.U32 R13, RZ, RZ, R10 ;  /* 0x000000ffff0d7224 */ /* 0x000fe400078e000a */
[----:B------:R-:W-:Y:S01]  /*2e1a0*/  IMAD.MOV.U32 R12, RZ, RZ, R11 ;  /* 0x000000ffff0c7224 */ /* 0x000fe200078e000b */
[----:B0-----:R-:W2:Y:S04]  /*2e1b0*/  LDL.LU R8, [R1+0x4a0] ;  /* 0x0004a00001087983 */ /* 0x001ea80000300800 */
[----:B------:R-:W3:Y:S04]  /*2e1c0*/  LDL.LU R9, [R1+0x4a4] ;  /* 0x0004a40001097983 */ /* 0x000ee80000300800 */
[----:B------:R-:W4:Y:S04]  /*2e1d0*/  LDL.LU R10, [R1+0x4a8] ;  /* 0x0004a800010a7983 */ /* 0x000f280000300800 */
[----:B------:R-:W5:Y:S04]  /*2e1e0*/  LDL.LU R11, [R1+0x4ac] ;  /* 0x0004ac00010b7983 */ /* 0x000f680000300800 */
[----:B------:R0:W-:Y:S04]  /*2e1f0*/  STL.64 [R1+0x1aa0], R12 ;  /* 0x001aa00c01007387 */ /* 0x0001e80000100a00 */
[----:B0-----:R-:W5:Y:S04]  /*2e200*/  LDL.LU R12, [R1+0x4c0] ;  /* 0x0004c000010c7983 */ /* 0x001f680000300800 */
[----:B------:R-:W5:Y:S01]  /*2e210*/  LDL.LU R13, [R1+0x4c4] ;  /* 0x0004c400010d7983 */ /* 0x000f620000300800 */
[C---:B--2---:R-:W-:Y:S01]  /*2e220*/  FMUL R8, R3.reuse, R8 ;  /* 0x0000000803087220 */ /* 0x044fe20000400000 */
[----:B---3--:R-:W-:Y:S01]  /*2e230*/  FMUL R9, R3, R9 ;  /* 0x0000000903097220 */ /* 0x008fe20000400000 */
[C---:B----4-:R-:W-:Y:S01]  /*2e240*/  FMUL R10, R0.reuse, R10 ;  /* 0x0000000a000a7220 */ /* 0x050fe20000400000 */
[----:B-----5:R-:W-:-:S07]  /*2e250*/  FMUL R11, R0, R11 ;  /* 0x0000000b000b7220 */ /* 0x020fce0000400000 */
[----:B------:R-:W-:Y:S01]  /*2e260*/  HMMA.16816.F32 R16, R16, R28, R8 ;  /* 0x0000001c1010723c */ /* 0x000fe20000001808 */
[----:B------:R-:W2:Y:S01]  /*2e270*/  LDL.LU.64 R28, [R1+0x1ad8] ;  /* 0x001ad800011c7983 */ /* 0x000ea20000300a00 */
[C---:B------:R-:W-:Y:S01]  /*2e280*/  FMUL R8, R3.reuse, R12 ;  /* 0x0000000c03087220 */ /* 0x040fe20000400000 */
[----:B------:R-:W-:-:S15]  /*2e290*/  FMUL R9, R3, R13 ;  /* 0x0000000d03097220 */ /* 0x000fde0000400000 */
[----:B------:R-:W-:Y:S01]  /*2e2a0*/  NOP ;  /* 0x0000000000007918 */ /* 0x000fe20000000000 */
[----:B------:R0:W-:Y:S04]  /*2e2b0*/  STL.64 [R1+0x20], R16 ;  /* 0x0000201001007387 */ /* 0x0001e80000100a00 */
[----:B------:R1:W-:Y:S04]  /*2e2c0*/  STL.64 [R1+0x28], R18 ;  /* 0x0000281201007387 */ /* 0x0003e80000100a00 */
[----:B------:R-:W3:Y:S04]  /*2e2d0*/  LDL.LU R12, [R1+0xd8] ;  /* 0x0000d800010c7983 */ /* 0x000ee80000300800 */
[----:B------:R-:W3:Y:S01]  /*2e2e0*/  LDL.LU R13, [R1+0xdc] ;  /* 0x0000dc00010d7983 */ /* 0x000ee20000300800 */
[C---:B------:R-:W-:Y:S01]  /*2e2f0*/  FMUL R10, R0.reuse, R25 ;  /* 0x00000019000a7220 */ /* 0x040fe20000400000 */
[----:B------:R-:W-:Y:S01]  /*2e300*/  FMUL R11, R0, R24 ;  /* 0x00000018000b7220 */ /* 0x000fe20000400000 */
[----:B0-----:R-:W-:-:S02]  /*2e310*/  IMAD.MOV.U32 R16, RZ, RZ, R2 ;  /* 0x000000ffff107224 */ /* 0x001fc400078e0002 */
[----:B------:R-:W-:Y:S02]  /*2e320*/  IMAD.MOV.U32 R17, RZ, RZ, R6 ;  /* 0x000000ffff117224 */ /* 0x000fe400078e0006 */
[----:B-1----:R-:W-:Y:S02]  /*2e330*/  IMAD.MOV.U32 R18, RZ, RZ, R4 ;  /* 0x000000ffff127224 */ /* 0x002fe400078e0004 */
[----:B------:R-:W-:-:S07]  /*2e340*/  IMAD.MOV.U32 R19, RZ, RZ, R14 ;  /* 0x000000ffff137224 */ /* 0x000fce00078e000e */
[----:B------:R-:W-:-:S15]  /*2e350*/  HMMA.16816.F32 R24, R16, R26, R8 ;  /* 0x0000001a1018723c */ /* 0x000fde0000001808 */
[----:B------:R-:W-:-:S04]  /*2e360*/  NOP ;  /* 0x0000000000007918 */ /* 0x000fc80000000000 */
[----:B------:R-:W-:Y:S02]  /*2e370*/  IMAD.MOV.U32 R19, RZ, RZ, R24 ;  /* 0x000000ffff137224 */ /* 0x000fe400078e0018 */
[----:B------:R-:W-:Y:S02]  /*2e380*/  IMAD.MOV.U32 R18, RZ, RZ, R25 ;  /* 0x000000ffff127224 */ /* 0x000fe400078e0019 */
[----:B------:R-:W-:Y:S02]  /*2e390*/  IMAD.MOV.U32 R17, RZ, RZ, R26 ;  /* 0x000000ffff117224 */ /* 0x000fe400078e001a */
[----:B------:R-:W-:Y:S01]  /*2e3a0*/  IMAD.MOV.U32 R16, RZ, RZ, R27 ;  /* 0x000000ffff107224 */ /* 0x000fe200078e001b */
[----:B---3--:R0:W-:Y:S04]  /*2e3b0*/  STL.64 [R1+0x1ab8], R12 ;  /* 0x001ab80c01007387 */ /* 0x0081e80000100a00 */
[----:B0-----:R-:W3:Y:S04]  /*2e3c0*/  LDL.LU R12, [R1+0xf0] ;  /* 0x0000f000010c7983 */ /* 0x001ee80000300800 */
[----:B------:R-:W3:Y:S04]  /*2e3d0*/  LDL.LU R13, [R1+0xf4] ;  /* 0x0000f400010d7983 */ /* 0x000ee80000300800 */
[----:B------:R-:W4:Y:S04]  /*2e3e0*/  LDL.LU R11, [R1+0x4b0] ;  /* 0x0004b000010b7983 */ /* 0x000f280000300800 */
[----:B------:R-:W5:Y:S04]  /*2e3f0*/  LDL.LU R10, [R1+0x4b4] ;  /* 0x0004b400010a7983 */ /* 0x000f680000300800 */
[----:B------:R-:W3:Y:S04]  /*2e400*/  LDL.LU R9, [R1+0x4b8] ;  /* 0x0004b80001097983 */ /* 0x000ee80000300800 */
[----:B------:R-:W3:Y:S04]  /*2e410*/  LDL.LU R8, [R1+0x4bc] ;  /* 0x0004bc0001087983 */ /* 0x000ee80000300800 */
[----:B------:R-:W-:Y:S04]  /*2e420*/  STL.64 [R1+0x1a98], R18 ;  /* 0x001a981201007387 */ /* 0x000fe80000100a00 */
[----:B------:R0:W-:Y:S02]  /*2e430*/  STL.64 [R1+0x1a90], R16 ;  /* 0x001a901001007387 */ /* 0x0001e40000100a00 */
[----:B0-----:R-:W-:-:S02]  /*2e440*/  IMAD.MOV.U32 R16, RZ, RZ, R7 ;  /* 0x000000ffff107224 */ /* 0x001fc400078e0007 */
[----:B------:R-:W3:Y:S01]  /*2e450*/  LDL.LU R7, [R1+0x1ad4] ;  /* 0x001ad40001077983 */ /* 0x000ee20000300800 */
[----:B--2---:R-:W-:-:S03]  /*2e460*/  IMAD.MOV.U32 R17, RZ, RZ, R29 ;  /* 0x000000ffff117224 */ /* 0x004fc600078e001d */
[----:B------:R-:W2:Y:S04]  /*2e470*/  LDL.LU R29, [R1+0x1ad0] ;  /* 0x001ad000011d7983 */ /* 0x000ea80000300800 */
[----:B------:R-:W2:Y:S01]  /*2e480*/  LDL.LU R18, [R1+0x38] ;  /* 0x0000380001127983 */ /* 0x000ea20000300800 */
[----:B------:R-:W-:-:S03]  /*2e490*/  IMAD.MOV.U32 R19, RZ, RZ, R15 ;  /* 0x000000ffff137224 */ /* 0x000fc600078e000f */
[----:B------:R-:W2:Y:S01]  /*2e4a0*/  LDL.LU R15, [R1+0x1acc] ;  /* 0x001acc00010f7983 */ /* 0x000ea20000300800 */
[----:B------:R-:W-:Y:S02]  /*2e4b0*/  IMAD.MOV.U32 R24, RZ, RZ, R23 ;  /* 0x000000ffff187224 */ /* 0x000fe400078e0017 */
[----:B------:R-:W-:Y:S02]  /*2e4c0*/  IMAD.MOV.U32 R25, RZ, RZ, R22 ;  /* 0x000000ffff197224 */ /* 0x000fe400078e0016 */
[----:B------:R-:W-:Y:S02]  /*2e4d0*/  IMAD.MOV.U32 R26, RZ, RZ, R21 ;  /* 0x000000ffff1a7224 */ /* 0x000fe400078e0015 */
[----:B------:R-:W-:Y:S02]  /*2e4e0*/  IMAD.MOV.U32 R27, RZ, RZ, R20 ;  /* 0x000000ffff1b7224 */ /* 0x000fe400078e0014 */
[----:B----4-:R-:W-:Y:S01]  /*2e4f0*/  FMUL R20, R3, R11 ;  /* 0x0000000b03147220 */ /* 0x010fe20000400000 */
[----:B------:R-:W-:-:S02]  /*2e500*/  IMAD.MOV.U32 R11, RZ, RZ, R14 ;  /* 0x000000ffff0b7224 */ /* 0x000fc400078e000e */
[----:B-----5:R-:W-:Y:S01]  /*2e510*/  FMUL R21, R3, R10 ;  /* 0x0000000a03157220 */ /* 0x020fe20000400000 */
[----:B------:R-:W-:Y:S02]  /*2e520*/  IMAD.MOV.U32 R10, RZ, RZ, R4 ;  /* 0x000000ffff0a7224 */ /* 0x000fe400078e0004 */
[C---:B---3--:R-:W-:Y:S01]  /*2e530*/  FMUL R22, R0.reuse, R9 ;  /* 0x0000000900167220 */ /* 0x048fe20000400000 */
[----:B------:R-:W-:Y:S02]  /*2e540*/  IMAD.MOV.U32 R9, RZ, RZ, R6 ;  /* 0x000000ffff097224 */ /* 0x000fe400078e0006 */
[----:B------:R-:W-:Y:S01]  /*2e550*/  FMUL R23, R0, R8 ;  /* 0x0000000800177220 */ /* 0x000fe20000400000 */
[----:B------:R-:W-:-:S07]  /*2e560*/  IMAD.MOV.U32 R8, RZ, RZ, R2 ;  /* 0x000000ffff087224 */ /* 0x000fce00078e0002 */
[----:B------:R-:W-:Y:S01]  /*2e570*/  HMMA.16816.F32 R20, R8, R12, R20 ;  /* 0x0000000c0814723c */ /* 0x000fe20000001814 */
[----:B--2---:R0:W-:Y:S04]  /*2e580*/  STL.64 [R1+0x1ab0], R18 ;  /* 0x001ab01201007387 */ /* 0x0041e80000100a00 */
[----:B------:R1:W-:Y:S01]  /*2e590*/  STL.64 [R1+0x1aa8], R16 ;  /* 0x001aa81001007387 */ /* 0x0003e20000100a00 */
[----:B0-----:R-:W-:Y:S02]  /*2e5a0*/  IMAD.MOV.U32 R19, RZ, RZ, R28 ;  /* 0x000000ffff137224 */ /* 0x001fe400078e001c */
[----:B-1----:R-:W-:Y:S02]  /*2e5b0*/  IMAD.MOV.U32 R16, RZ, RZ, R5 ;  /* 0x000000ffff107224 */ /* 0x002fe400078e0005 */
[----:B------:R-:W2:Y:S01]  /*2e5c0*/  LDL.LU R5, [R1+0x1ac8] ;  /* 0x001ac80001057983 */ /* 0x000ea20000300800 */
[----:B------:R-:W-:-:S02]  /*2e5d0*/  IMAD.MOV.U32 R17, RZ, RZ, R7 ;  /* 0x000000ffff117224 */ /* 0x000fc400078e0007 */
[----:B------:R-:W-:Y:S01]  /*2e5e0*/  IMAD.MOV.U32 R18, RZ, RZ, R29 ;  /* 0x000000ffff127224 */ /* 0x000fe200078e001d */
[----:B------:R-:W3:Y:S04]  /*2e5f0*/  LDL.LU R7, [R1+0x1ac4] ;  /* 0x001ac40001077983 */ /* 0x000ee80000300800 */
[----:B------:R-:W4:Y:S04]  /*2e600*/  LDL.LU R28, [R1+0x98] ;  /* 0x00009800011c7983 */ /* 0x000f280000300800 */
[----:B------:R-:W4:Y:S04]  /*2e610*/  LDL.LU R29, [R1+0x9c] ;  /* 0x00009c00011d7983 */ /* 0x000f280000300800 */
[----:B------:R-:W5:Y:S04]  /*2e620*/  LDL.LU R3, [R1+0x1ac0] ;  /* 0x001ac00001037983 */ /* 0x000f680000300800 */
[----:B------:R-:W4:Y:S01]  /*2e630*/  LDL.LU.64 R12, [R1+0x1ab8] ;  /* 0x001ab800010c7983 */ /* 0x000f220000300a00 */
[----:B------:R-:W-:-:S03]  /*2e640*/  IMAD.MOV.U32 R11, RZ, RZ, R15 ;  /* 0x000000ffff0b7224 */ /* 0x000fc600078e000f */
[----:B------:R-:W4:Y:S04]  /*2e650*/  LDL R0, [R1+0x2a8] ;  /* 0x0002a80001007983 */ /* 0x000f280000100800 */
[----:B------:R0:W-:Y:S04]  /*2e660*/  STL.64 [R1+0x1a50], R22 ;  /* 0x001a501601007387 */ /* 0x0001e80000100a00 */
[----:B0-----:R-:W4:Y:S04]  /*2e670*/  LDL.LU R22, [R1+0xc0] ;  /* 0x0000c00001167983 */ /* 0x001f280000300800 */
[----:B------:R-:W4:Y:S04]  /*2e680*/  LDL.LU R23, [R1+0xc4] ;  /* 0x0000c40001177983 */ /* 0x000f280000300800 */
[----:B------:R0:W-:Y:S04]  /*2e690*/  STL.64 [R1+0x1a48], R20 ;  /* 0x001a481401007387 */ /* 0x0001e80000100a00 */
[----:B0-----:R-:W4:Y:S04]  /*2e6a0*/  LDL.LU R20, [R1+0xd0] ;  /* 0x0000d00001147983 */ /* 0x001f280000300800 */
[----:B------:R-:W4:Y:S01]  /*2e6b0*/  LDL.LU R21, [R1+0xd4] ;  /* 0x0000d40001157983 */ /* 0x000f220000300800 */
[----:B--2---:R-:W-:-:S02]  /*2e6c0*/  IMAD.MOV.U32 R10, RZ, RZ, R5 ;  /* 0x000000ffff0a7224 */ /* 0x004fc400078e0005 */
[----:B---3--:R-:W-:Y:S02]  /*2e6d0*/  IMAD.MOV.U32 R9, RZ, RZ, R7 ;  /* 0x000000ffff097224 */ /* 0x008fe400078e0007 */
[----:B-----5:R-:W-:-:S07]  /*2e6e0*/  IMAD.MOV.U32 R8, RZ, RZ, R3 ;  /* 0x000000ffff087224 */ /* 0x020fce00078e0003 */
[----:B----4-:R-:W-:Y:S01]  /*2e6f0*/  HMMA.16816.F32 R8, R8, R12, R16 ;  /* 0x0000000c0808723c */ /* 0x010fe20000001810 */
[----:B------:R-:W2:Y:S04]  /*2e700*/  LDL.LU.64 R18, [R1+0x1ab0] ;  /* 0x001ab00001127983 */ /* 0x000ea80000300a00 */
[----:B------:R-:W2:Y:S04]  /*2e710*/  LDL.LU.64 R16, [R1+0x1aa8] ;  /* 0x001aa80001107983 */ /* 0x000ea80000300a00 */
[----:B------:R-:W3:Y:S10]  /*2e720*/  LDL.LU.64 R12, [R1+0x1aa0] ;  /* 0x001aa000010c7983 */ /* 0x000ef40000300a00 */
[----:B------:R0:W-:Y:S04]  /*2e730*/  STL.64 [R1+0x320], R8 ;  /* 0x0003200801007387 */ /* 0x0001e80000100a00 */
[----:B------:R1:W-:Y:S01]  /*2e740*/  STL.64 [R1+0x328], R10 ;  /* 0x0003280a01007387 */ /* 0x0003e20000100a00 */
[----:B0-----:R-:W-:-:S02]  /*2e750*/  IMAD.MOV.U32 R8, RZ, RZ, R3 ;  /* 0x000000ffff087224 */ /* 0x001fc400078e0003 */
[----:B------:R-:W-:Y:S02]  /*2e760*/  IMAD.MOV.U32 R9, RZ, RZ, R7 ;  /* 0x000000ffff097224 */ /* 0x000fe400078e0007 */
[----:B-1----:R-:W-:Y:S02]  /*2e770*/  IMAD.MOV.U32 R10, RZ, RZ, R5 ;  /* 0x000000ffff0a7224 */ /* 0x002fe400078e0005 */
[----:B------:R-:W-:-:S07]  /*2e780*/  IMAD.MOV.U32 R11, RZ, RZ, R15 ;  /* 0x000000ffff0b7224 */ /* 0x000fce00078e000f */
[----:B--2---:R-:W-:Y:S01]  /*2e790*/  HMMA.16816.F32 R8, R8, R20, R16 ;  /* 0x000000140808723c */ /* 0x004fe20000001810 */
[----:B------:R-:W2:Y:S04]  /*2e7a0*/  LDL.LU.64 R18, [R1+0x1a98] ;  /* 0x001a980001127983 */ /* 0x000ea80000300a00 */
[----:B------:R-:W4:-:S14]  /*2e7b0*/  LDL.LU.64 R16, [R1+0x1a90] ;  /* 0x001a900001107983 */ /* 0x000f1c0000300a00 */
[----:B------:R0:W-:Y:S04]  /*2e7c0*/  STL.64 [R1+0x310], R8 ;  /* 0x0003100801007387 */ /* 0x0001e80000100a00 */
[----:B------:R1:W-:Y:S01]  /*2e7d0*/  STL.64 [R1+0x318], R10 ;  /* 0x0003180a01007387 */ /* 0x0003e20000100a00 */
[----:B0-----:R-:W-:Y:S02]  /*2e7e0*/  IMAD.MOV.U32 R8, RZ, RZ, R3 ;  /* 0x000000ffff087224 */ /* 0x001fe400078e0003 */
[----:B------:R-:W-:Y:S02]  /*2e7f0*/  IMAD.MOV.U32 R9, RZ, RZ, R7 ;  /* 0x000000ffff097224 */ /* 0x000fe400078e0007 */
[----:B-1----:R-:W-:Y:S02]  /*2e800*/  IMAD.MOV.U32 R10, RZ, RZ, R5 ;  /* 0x000000ffff0a7224 */ /* 0x002fe400078e0005 */
[----:B------:R-:W-:-:S07]  /*2e810*/  IMAD.MOV.U32 R11, RZ, RZ, R15 ;  /* 0x000000ffff0b7224 */ /* 0x000fce00078e000f */
[----:B------:R-:W-:Y:S01]  /*2e820*/  HMMA.16816.F32 R20, R8, R22, R24 ;  /* 0x000000160814723c */ /* 0x000fe20000001818 */
[----:B------:R-:W5:Y:S04]  /*2e830*/  LDL.LU.64 R26, [R1+0x1a88] ;  /* 0x001a8800011a7983 */ /* 0x000f680000300a00 */
[----:B------:R-:W5:-:S14]  /*2e840*/  LDL.LU.64 R24, [R1+0x1a80] ;  /* 0x001a800001187983 */ /* 0x000f5c0000300a00 */
[----:B------:R2:W-:Y:S04]  /*2e850*/  STL.64 [R1+0x300], R20 ;  /* 0x0003001401007387 */ /* 0x0005e80000100a00 */
[----:B------:R-:W-:Y:S01]  /*2e860*/  STL.64 [R1+0x308], R22 ;  /* 0x0003081601007387 */ /* 0x000fe20000100a00 */
[----:B--2---:R-:W-:Y:S02]  /*2e870*/  IMAD.MOV.U32 R20, RZ, RZ, R19 ;  /* 0x000000ffff147224 */ /* 0x004fe400078e0013 */
[----:B------:R-:W-:Y:S01]  /*2e880*/  IMAD.MOV.U32 R21, RZ, RZ, R18 ;  /* 0x000000ffff157224 */ /* 0x000fe200078e0012 */
[----:B-----5:R-:W-:-:S15]  /*2e890*/  HMMA.16816.F32 R8, R8, R28, R24 ;  /* 0x0000001c0808723c */ /* 0x020fde0000001818 */
[----:B------:R-:W-:-:S04]  /*2e8a0*/  NOP ;  /* 0x0000000000007918 */ /* 0x000fc80000000000 */
[----:B------:R-:W-:Y:S04]  /*2e8b0*/  STL.64 [R1+0x2f0], R8 ;  /* 0x0002f00801007387 */ /* 0x000fe80000100a00 */
[----:B------:R-:W-:Y:S04]  /*2e8c0*/  STL.64 [R1+0x2f8], R10 ;  /* 0x0002f80a01007387 */ /* 0x000fe80000100a00 */
[----:B------:R0:W-:Y:S04]  /*2e8d0*/  STL.64 [R1+0x1a58], R20 ;  /* 0x001a581401007387 */ /* 0x0001e80000100a00 */
[----:B0-----:R-:W2:Y:S04]  /*2e8e0*/  LDL.LU R20, [R1+0x88] ;  /* 0x0000880001147983 */ /* 0x001ea80000300800 */
[----:B------:R-:W2:Y:S01]  /*2e8f0*/  LDL.LU R21, [R1+0x8c] ;  /* 0x00008c0001157983 */ /* 0x000ea20000300800 */
[C---:B------:R-:W-:Y:S01]  /*2e900*/  LOP3.LUT R2, R0.reuse, 0x60, RZ, 0x3c, !PT ;  /* 0x0000006000027812 */ /* 0x040fe200078e3cff */
[----:B------:R-:W-:Y:S01]  /*2e910*/  IMAD.MOV.U32 R18, RZ, RZ, R5 ;  /* 0x000000ffff127224 */ /* 0x000fe200078e0005 */
[----:B------:R-:W-:Y:S01]  /*2e920*/  LOP3.LUT R0, R0, 0x40, RZ, 0x3c, !PT ;  /* 0x0000004000007812 */ /* 0x000fe200078e3cff */
[----:B----4-:R-:W-:-:S02]  /*2e930*/  IMAD.MOV.U32 R22, RZ, RZ, R17 ;  /* 0x000000ffff167224 */ /* 0x010fc400078e0011 */
[----:B------:R-:W-:Y:S01]  /*2e940*/  IMAD.MOV.U32 R17, RZ, RZ, R7 ;  /* 0x000000ffff117224 */ /* 0x000fe200078e0007 */
[----:B------:R-:W-:Y:S01]  /*2e950*/  LDS.64 R24, [R2+UR7] ;  /* 0x0000000702187984 */ /* 0x000fe20008000a00 */
[----:B---3--:R-:W-:-:S03]  /*2e960*/  IMAD.MOV.U32 R6, RZ, RZ, R13 ;  /* 0x000000ffff067224 */ /* 0x008fc600078e000d */
[----:B------:R-:W0:Y:S01]  /*2e970*/  LDS.64 R8, [R0+UR7] ;  /* 0x0000000700087984 */ /* 0x000e220008000a00 */
[----:B------:R-:W-:-:S03]  /*2e980*/  IMAD.MOV.U32 R23, RZ, RZ, R16 ;  /* 0x000000ffff177224 */ /* 0x000fc600078e0010 */
[----:B--2---:R1:W-:Y:S01]  /*2e990*/  STL.64 [R1+0x1a70], R20 ;  /* 0x001a701401007387 */ /* 0x0043e20000100a00 */
[----:B------:R-:W-:-:S03]  /*2e9a0*/  IMAD.MOV.U32 R19, RZ, RZ, R15 ;  /* 0x000000ffff137224 */ /* 0x000fc600078e000f */
[----:B------:R-:W-:Y:S04]  /*2e9b0*/  LDS.64 R10, [R2+UR7+0x800] ;  /* 0x00080007020a7984 */ /* 0x000fe80008000a00 */
[----:B-1----:R-:W2:Y:S04]  /*2e9c0*/  LDL.LU R20, [R1+0xa8] ;  /* 0x0000a80001147983 */ /* 0x002ea80000300800 */
[----:B------:R-:W2:Y:S04]  /*2e9d0*/  LDL.LU R21, [R1+0xac] ;  /* 0x0000ac0001157983 */ /* 0x000ea80000300800 */
[----:B------:R-:W3:Y:S04]  /*2e9e0*/  LDL.LU R26, [R1+0x78] ;  /* 0x00007800011a7983 */ /* 0x000ee80000300800 */
[----:B------:R-:W3:Y:S04]  /*2e9f0*/  LDL.LU R27, [R1+0x7c] ;  /* 0x00007c00011b7983 */ /* 0x000ee80000300800 */
[----:B------:R-:W4:Y:S04]  /*2ea00*/  LDL.LU R28, [R1+0x68] ;  /* 0x00006800011c7983 */ /* 0x000f280000300800 */
[----:B------:R-:W4:Y:S04]  /*2ea10*/  LDL.LU R29, [R1+0x6c] ;  /* 0x00006c00011d7983 */ /* 0x000f280000300800 */
[----:B------:R-:W-:Y:S04]  /*2ea20*/  STL [R1+0x370], R2 ;  /* 0x0003700201007387 */ /* 0x000fe80000100800 */
[----:B------:R-:W-:Y:S04]  /*2ea30*/  STL [R1+0x1a7c], R7 ;  /* 0x001a7c0701007387 */ /* 0x000fe80000100800 */
[----:B------:R1:W-:Y:S04]  /*2ea40*/  STL [R1+0x1a78], R5 ;  /* 0x001a780501007387 */ /* 0x0003e80000100800 */
[----:B------:R-:W2:Y:S04]  /*2ea50*/  LDL.LU R4, [R1+0x40] ;  /* 0x0000400001047983 */ /* 0x000ea80000300800 */
[----:B-1----:R-:W2:Y:S01]  /*2ea60*/  LDL.LU R5, [R1+0x44] ;  /* 0x0000440001057983 */ /* 0x002ea20000300800 */
[----:B------:R-:W-:-:S03]  /*2ea70*/  IMAD.MOV.U32 R7, RZ, RZ, R12 ;  /* 0x000000ffff077224 */ /* 0x000fc600078e000c */
[----:B------:R-:W1:Y:S04]  /*2ea80*/  LDS.64 R12, [R0+UR7+0x800] ;  /* 0x00080007000c7984 */ /* 0x000e680008000a00 */
[----:B0-----:R0:W-:Y:S01]  /*2ea90*/  STL [R1+0x19f0], R9 ;  /* 0x0019f00901007387 */ /* 0x0011e20000100800 */
[----:B------:R-:W-:-:S03]  /*2eaa0*/  IMAD.MOV.U32 R16, RZ, RZ, R3 ;  /* 0x000000ffff107224 */ /* 0x000fc600078e0003 */
[----:B0-----:R-:W5:Y:S04]  /*2eab0*/  LDL.LU R9, [R1+0xec] ;  /* 0x0000ec0001097983 */ /* 0x001f680000300800 */
[----:B-1----:R0:W-:Y:S04]  /*2eac0*/  STL [R1+0x19f4], R13 ;  /* 0x0019f40d01007387 */ /* 0x0021e80000100800 */
[----:B0-----:R-:W4:Y:S04]  /*2ead0*/  LDL.LU R13, [R1+0xe8] ;  /* 0x0000e800010d7983 */ /* 0x001f280000300800 */
[----:B------:R0:W-:Y:S04]  /*2eae0*/  STL [R1+0x18b4], R0 ;  /* 0x0018b40001007387 */ /* 0x0001e80000100800 */
[----:B0-----:R-:W4:Y:S04]  /*2eaf0*/  LDL.LU R0, [R1+0x10c] ;  /* 0x00010c0001007983 */ /* 0x001f280000300800 */
[----:B---3--:R-:W-:Y:S04]  /*2eb00*/  STL.64 [R1+0x1a68], R26 ;  /* 0x001a681a01007387 */ /* 0x008fe80000100a00 */
[----:B------:R0:W-:Y:S04]  /*2eb10*/  STL.64 [R1+0x1a60], R24 ;  /* 0x001a601801007387 */ /* 0x0001e80000100a00 */
[----:B0-----:R-:W3:Y:S04]  /*2eb20*/  LDL.LU R24, [R1+0x20] ;  /* 0x0000200001187983 */ /* 0x001ee80000300800 */
[----:B------:R-:W3:Y:S04]  /*2eb30*/  LDL.LU R25, [R1+0x24] ;  /* 0x0000240001197983 */ /* 0x000ee80000300800 */
[----:B------:R-:W3:Y:S04]  /*2eb40*/  LDL.LU R26, [R1+0x28] ;  /* 0x00002800011a7983 */ /* 0x000ee80000300800 */
[----:B------:R-:W3:Y:S01]  /*2eb50*/  LDL.LU R27, [R1+0x2c] ;  /* 0x00002c00011b7983 */ /* 0x000ee20000300800 */
[----:B--2---:R-:W-:Y:S03]  /*2eb60*/  HMMA.16816.F32 R16, R16, R20, R4 ;  /* 0x000000141010723c */ /* 0x004fe60000001804 */
[----:B------:R-:W2:Y:S04]  /*2eb70*/  LDL.LU R7, [R1+0x1a7c] ;  /* 0x001a7c0001077983 */ /* 0x000ea80000300800 */
[----:B------:R-:W3:Y:S04]  /*2eb80*/  LDL.LU R5, [R1+0x1a78] ;  /* 0x001a780001057983 */ /* 0x000ee80000300800 */
[----:B------:R-:W4:Y:S08]  /*2eb90*/  LDL.LU.64 R20, [R1+0x1a70] ;  /* 0x001a700001147983 */ /* 0x000f300000300a00 */
[----:B------:R0:W-:Y:S04]  /*2eba0*/  STL.64 [R1+0x2e0], R16 ;  /* 0x0002e01001007387 */ /* 0x0001e80000100a00 */
[----:B------:R1:W-:Y:S01]  /*2ebb0*/  STL.64 [R1+0x2e8], R18 ;  /* 0x0002e81201007387 */ /* 0x0003e20000100a00 */
[----:B0-----:R-:W-:-:S02]  /*2ebc0*/  IMAD.MOV.U32 R16, RZ, RZ, R3 ;  /* 0x000000ffff107224 */ /* 0x001fc400078e0003 */
[----:B-1----:R-:W-:Y:S02]  /*2ebd0*/  IMAD.MOV.U32 R19, RZ, RZ, R15 ;  /* 0x000000ffff137224 */ /* 0x002fe400078e000f */
[----:B--2---:R-:W-:Y:S02]  /*2ebe0*/  IMAD.MOV.U32 R17, RZ, RZ, R7 ;  /* 0x000000ffff117224 */ /* 0x004fe400078e0007 */
[----:B---3--:R-:W-:-:S07]  /*2ebf0*/  IMAD.MOV.U32 R18, RZ, RZ, R5 ;  /* 0x000000ffff127224 */ /* 0x008fce00078e0005 */
[----:B----4-:R-:W-:Y:S01]  /*2ec00*/  HMMA.16816.F32 R16, R16, R20, R24 ;  /* 0x000000141010723c */ /* 0x010fe20000001818 */
[----:B------:R-:W2:Y:S04]  /*2ec10*/  LDL.LU.64 R26, [R1+0x1a68] ;  /* 0x001a6800011a7983 */ /* 0x000ea80000300a00 */
[----:B------:R-:W3:Y:S04]  /*2ec20*/  LDL.LU.64 R24, [R1+0x1a60] ;  /* 0x001a600001187983 */ /* 0x000ee80000300a00 */
[----:B------:R-:W2:Y:S10]  /*2ec30*/  LDL.LU.64 R20, [R1+0x1a58] ;  /* 0x001a580001147983 */ /* 0x000eb40000300a00 */
        /* <DEDUP_REMOVED lines=12> */
[----:B------:R-:W-:Y:S01]  /*2ed00*/  IMAD.MOV.U32 R17, RZ, RZ, R7 ;  /* 0x000000ffff117224 */ /* 0x000fe200078e0007 */
[----:B------:R-:W4:Y:S01]  /*2ed10*/  LDL R3, [R1+0x17c] ;  /* 0x00017c0001037983 */ /* 0x000f220000100800 */
[----:B-1----:R-:W-:Y:S02]  /*2ed20*/  IMAD.MOV.U32 R18, RZ, RZ, R5 ;  /* 0x000000ffff127224 */ /* 0x002fe400078e0005 */
[----:B------:R-:W-:-:S02]  /*2ed30*/  IMAD.MOV.U32 R19, RZ, RZ, R15 ;  /* 0x000000ffff137224 */ /* 0x000fc400078e000f */
[----:B------:R-:W3:Y:S05]  /*2ed40*/  LDL R15, [R1+0x178] ;  /* 0x00017800010f7983 */ /* 0x000eea0000100800 */
[----:B--2---:R-:W-:-:S15]  /*2ed50*/  HMMA.16816.F32 R4, R16, R28, R20 ;  /* 0x0000001c1004723c */ /* 0x004fde0000001814 */
[----:B------:R-:W-:-:S04]  /*2ed60*/  NOP ;  /* 0x0000000000007918 */ /* 0x000fc80000000000 */
[----:B------:R-:W-:Y:S04]  /*2ed70*/  STL.64 [R1+0x2b0], R4 ;  /* 0x0002b00401007387 */ /* 0x000fe80000100a00 */
[----:B------:R-:W-:Y:S04]  /*2ed80*/  STL.64 [R1+0x2b8], R6 ;  /* 0x0002b80601007387 */ /* 0x000fe80000100a00 */
[----:B------:R-:W2:Y:S04]  /*2ed90*/  LDL R28, [R1+0x198] ;  /* 0x00019800011c7983 */ /* 0x000ea80000100800 */
[----:B------:R-:W2:Y:S04]  /*2eda0*/  LDL R29, [R1+0x19c] ;  /* 0x00019c00011d7983 */ /* 0x000ea80000100800 */
[----:B------:R-:W2:Y:S04]  /*2edb0*/  LDL.LU R20, [R1+0x140] ;  /* 0x0001400001147983 */ /* 0x000ea80000300800 */
[----:B------:R-:W2:Y:S04]  /*2edc0*/  LDL.LU R21, [R1+0x144] ;  /* 0x0001440001157983 */ /* 0x000ea80000300800 */
[----:B------:R-:W2:Y:S04]  /*2edd0*/  LDL.LU R22, [R1+0x148] ;  /* 0x0001480001167983 */ /* 0x000ea80000300800 */
[----:B------:R-:W2:Y:S04]  /*2ede0*/  LDL.LU R23, [R1+0x14c] ;  /* 0x00014c0001177983 */ /* 0x000ea80000300800 */
[----:B--2---:R-:W-:Y:S04]  /*2edf0*/  STL.64 [R1+0x1a20], R22 ;  /* 0x001a201601007387 */ /* 0x004fe80000100a00 */
[----:B------:R0:W-:Y:S04]  /*2ee00*/  STL.64 [R1+0x1a18], R20 ;  /* 0x001a181401007387 */ /* 0x0001e80000100a00 */
[----:B0-----:R-:W2:Y:S04]  /*2ee10*/  LDL.LU R20, [R1+0x150] ;  /* 0x0001500001147983 */ /* 0x001ea80000300800 */
        /* <DEDUP_REMOVED lines=9> */
[----:B------:R-:W-:Y:S01]  /*2eeb0*/  F2FP.F16.E4M3.UNPACK_B R16, R13 ;  /* 0x0000000dff10723e */ /* 0x000fe200020006ff */
[----:B------:R-:W-:-:S02]  /*2eec0*/  IMAD.MOV.U32 R4, RZ, RZ, R8 ;  /* 0x000000ffff047224 */ /* 0x000fc400078e0008 */
[----:B--2---:R-:W-:Y:S04]  /*2eed0*/  STL.64 [R1+0x1a40], R22 ;  /* 0x001a401601007387 */ /* 0x004fe80000100a00 */
[----:B------:R0:W-:Y:S04]  /*2eee0*/  STL.64 [R1+0x1a38], R20 ;  /* 0x001a381401007387 */ /* 0x0001e80000100a00 */
[----:B0-----:R-:W2:Y:S04]  /*2eef0*/  LDL.LU R20, [R1+0x180] ;  /* 0x0001800001147983 */ /* 0x001ea80000300800 */
[----:B------:R-:W2:Y:S04]  /*2ef00*/  LDL.LU R21, [R1+0x184] ;  /* 0x0001840001157983 */ /* 0x000ea80000300800 */
[----:B------:R-:W2:Y:S04]  /*2ef10*/  LDL.LU R22, [R1+0x188] ;  /* 0x0001880001167983 */ /* 0x000ea80000300800 */
[----:B------:R-:W2:Y:S01]  /*2ef20*/  LDL.LU R23, [R1+0x18c] ;  /* 0x00018c0001177983 */ /* 0x000ea20000300800 */
[----:B-----5:R-:W-:Y:S01]  /*2ef30*/  F2FP.F16.E4M3.UNPACK_B R17, R9 ;  /* 0x00000009ff11723e */ /* 0x020fe200020006ff */
[----:B------:R-:W-:-:S02]  /*2ef40*/  IMAD.MOV.U32 R5, RZ, RZ, R12 ;  /* 0x000000ffff057224 */ /* 0x000fc400078e000c */
[----:B---3--:R-:W-:Y:S01]  /*2ef50*/  IMAD.MOV.U32 R6, RZ, RZ, R24 ;  /* 0x000000ffff067224 */ /* 0x008fe200078e0018 */
[----:B------:R-:W3:Y:S01]  /*2ef60*/  LDL.LU R27, [R1+0x1b8] ;  /* 0x0001b800011b7983 */ /* 0x000ee20000300800 */
[----:B------:R-:W-:-:S03]  /*2ef70*/  IMAD.MOV.U32 R7, RZ, RZ, R10 ;  /* 0x000000ffff077224 */ /* 0x000fc600078e000a */
[----:B------:R-:W5:Y:S04]  /*2ef80*/  LDL.LU R2, [R1+0x1bc] ;  /* 0x0001bc0001027983 */ /* 0x000f680000300800 */
[----:B------:R-:W-:Y:S04]  /*2ef90*/  STL [R1+0x280], R16 ;  /* 0x0002801001007387 */ /* 0x000fe80000100800 */
[----:B------:R2:W-:Y:S02]  /*2efa0*/  STL [R1+0x284], R17 ;  /* 0x0002841101007387 */ /* 0x0005e40000100800 */
[----:B--2---:R-:W-:Y:S02]  /*2efb0*/  HMMA.16816.F32 R16, R4, R16, R20 ;  /* 0x000000100410723c */ /* 0x004fe40000001814 */
[----:B------:R-:W2:Y:S04]  /*2efc0*/  LDL.LU.64 R22, [R1+0x1a40] ;  /* 0x001a400001167983 */ /* 0x000ea80000300a00 */
[----:B------:R-:W2:Y:S04]  /*2efd0*/  LDL.LU.64 R20, [R1+0x1a38] ;  /* 0x001a380001147983 */ /* 0x000ea80000300a00 */
[----:B------:R-:W2:Y:S04]  /*2efe0*/  LDL R7, [R1+0x108] ;  /* 0x0001080001077983 */ /* 0x000ea80000100800 */
[----:B------:R-:W3:Y:S04]  /*2eff0*/  LDL R26, [R1+0x1a8] ;  /* 0x0001a800011a7983 */ /* 0x000ee80000100800 */
[----:B------:R-:W3:Y:S04]  /*2f000*/  LDL R14, [R1+0x1ac] ;  /* 0x0001ac00010e7983 */ /* 0x000ee80000100800 */
[----:B------:R0:W-:Y:S04]  /*2f010*/  STL.64 [R1+0x19e8], R18 ;  /* 0x0019e81201007387 */ /* 0x0001e80000100a00 */
[----:B------:R1:W-:Y:S01]  /*2f020*/  STL.64 [R1+0x19e0], R16 ;  /* 0x0019e01001007387 */ /* 0x0003e20000100a00 */
[----:B0-----:R-:W-:-:S02]  /*2f030*/  F2FP.F16.E4M3.UNPACK_B R19, R0 ;  /* 0x00000000ff13723e */ /* 0x001fc400020006ff */
[----:B--2---:R-:W-:Y:S01]  /*2f040*/  F2FP.F16.E4M3.UNPACK_B R18, R7 ;  /* 0x00000007ff12723e */ /* 0x004fe200020006ff */
[----:B------:R-:W-:-:S04]  /*2f050*/  IMAD.MOV.U32 R7, RZ, RZ, R10 ;  /* 0x000000ffff077224 */ /* 0x000fc800078e000a */
[----:B------:R-:W-:Y:S03]  /*2f060*/  STL [R1+0x278], R18 ;  /* 0x0002781201007387 */ /* 0x000fe60000100800 */
[----:B------:R-:W-:Y:S01]  /*2f070*/  HMMA.16816.F32 R4, R4, R18, R20 ;  /* 0x000000120404723c */ /* 0x000fe20000001814 */
[----:B------:R-:W-:Y:S04]  /*2f080*/  STL [R1+0x27c], R19 ;  /* 0x00027c1301007387 */ /* 0x000fe80000100800 */
[----:B------:R-:W2:Y:S04]  /*2f090*/  LDL.LU.64 R22, [R1+0x1a30] ;  /* 0x001a300001167983 */ /* 0x000ea80000300a00 */
[----:B------:R-:W2:Y:S01]  /*2f0a0*/  LDL.LU.64 R20, [R1+0x1a28] ;  /* 0x001a280001147983 */ /* 0x000ea20000300a00 */
[----:B-1----:R-:W-:-:S02]  /*2f0b0*/  F2FP.F16.E4M3.UNPACK_B R16, R15 ;  /* 0x0000000fff10723e */ /* 0x002fc400020006ff */
[----:B----4-:R-:W-:-:S07]  /*2f0c0*/  F2FP.F16.E4M3.UNPACK_B R17, R3 ;  /* 0x00000003ff11723e */ /* 0x010fce00020006ff */
[----:B------:R0:W-:Y:S04]  /*2f0d0*/  STL.64 [R1+0x10], R4 ;  /* 0x0000100401007387 */ /* 0x0001e80000100a00 */
[----:B------:R1:W-:Y:S01]  /*2f0e0*/  STL.64 [R1+0x18], R6 ;  /* 0x0000180601007387 */ /* 0x0003e20000100a00 */
[----:B0-----:R-:W-:Y:S02]  /*2f0f0*/  IMAD.MOV.U32 R4, RZ, RZ, R8 ;  /* 0x000000ffff047224 */ /* 0x001fe400078e0008 */
[----:B------:R-:W-:Y:S02]  /*2f100*/  IMAD.MOV.U32 R5, RZ, RZ, R12 ;  /* 0x000000ffff057224 */ /* 0x000fe400078e000c */
[----:B-1----:R-:W-:Y:S02]  /*2f110*/  IMAD.MOV.U32 R6, RZ, RZ, R24 ;  /* 0x000000ffff067224 */ /* 0x002fe400078e0018 */
[----:B------:R-:W-:Y:S01]  /*2f120*/  IMAD.MOV.U32 R7, RZ, RZ, R10 ;  /* 0x000000ffff077224 */ /* 0x000fe200078e000a */
[----:B------:R0:W-:Y:S04]  /*2f130*/  STL [R1+0x270], R16 ;  /* 0x0002701001007387 */ /* 0x0001e80000100800 */
[----:B------:R1:W-:Y:S02]  /*2f140*/  STL [R1+0x274], R17 ;  /* 0x0002741101007387 */ /* 0x0003e40000100800 */
[----:B--2---:R-:W-:Y:S02]  /*2f150*/  HMMA.16816.F32 R4, R4, R16, R20 ;  /* 0x000000100404723c */ /* 0x004fe40000001814 */
[----:B------:R-:W2:Y:S04]  /*2f160*/  LDL.LU.64 R22, [R1+0x1a20] ;  /* 0x001a200001167983 */ /* 0x000ea80000300a00 */
[----:B------:R-:W2:Y:S01]  /*2f170*/  LDL.LU.64 R20, [R1+0x1a18] ;  /* 0x001a180001147983 */ /* 0x000ea20000300a00 */
[----:B0-----:R-:W-:-:S02]  /*2f180*/  F2FP.F16.E4M3.UNPACK_B R16, R28 ;  /* 0x0000001cff10723e */ /* 0x001fc400020006ff */
[----:B-1----:R-:W-:-:S10]  /*2f190*/  F2FP.F16.E4M3.UNPACK_B R17, R29 ;  /* 0x0000001dff11723e */ /* 0x002fd400020006ff */
[----:B------:R0:W-:Y:S04]  /*2f1a0*/  STL.64 [R1], R4 ;  /* 0x0000000401007387 */ /* 0x0001e80000100a00 */
[----:B------:R1:W-:Y:S01]  /*2f1b0*/  STL.64 [R1+0x8], R6 ;  /* 0x0000080601007387 */ /* 0x0003e20000100a00 */
[----:B0-----:R-:W-:Y:S02]  /*2f1c0*/  IMAD.MOV.U32 R4, RZ, RZ, R8 ;  /* 0x000000ffff047224 */ /* 0x001fe400078e0008 */
[----:B------:R-:W-:Y:S02]  /*2f1d0*/  IMAD.MOV.U32 R5, RZ, RZ, R12 ;  /* 0x000000ffff057224 */ /* 0x000fe400078e000c */
[----:B-1----:R-:W-:Y:S02]  /*2f1e0*/  IMAD.MOV.U32 R6, RZ, RZ, R24 ;  /* 0x000000ffff067224 */ /* 0x002fe400078e0018 */
[----:B------:R-:W-:Y:S01]  /*2f1f0*/  IMAD.MOV.U32 R7, RZ, RZ, R10 ;  /* 0x000000ffff077224 */ /* 0x000fe200078e000a */
[----:B------:R-:W-:Y:S04]  /*2f200*/  STL [R1+0x268], R16 ;  /* 0x0002681001007387 */ /* 0x000fe80000100800 */
[----:B------:R-:W-:Y:S04]  /*2f210*/  STL [R1+0x26c], R17 ;  /* 0x00026c1101007387 */ /* 0x000fe80000100800 */
[----:B------:R-:W4:Y:S04]  /*2f220*/  LDL R28, [R1+0x1c8] ;  /* 0x0001c800011c7983 */ /* 0x000f280000100800 */
[----:B------:R-:W3:Y:S01]  /*2f230*/  LDL R29, [R1+0x1cc] ;  /* 0x0001cc00011d7983 */ /* 0x000ee20000100800 */
[----:B--2---:R-:W-:-:S15]  /*2f240*/  HMMA.16816.F32 R4, R4, R16, R20 ;  /* 0x000000100404723c */ /* 0x004fde0000001814 */
[----:B------:R-:W-:-:S04]  /*2f250*/  NOP ;  /* 0x0000000000007918 */ /* 0x000fc80000000000 */
[----:B------:R-:W-:Y:S04]  /*2f260*/  STL.64 [R1+0x19c0], R6 ;  /* 0x0019c00601007387 */ /* 0x000fe80000100a00 */
[----:B------:R0:W-:Y:S04]  /*2f270*/  STL.64 [R1+0x19b8], R4 ;  /* 0x0019b80401007387 */ /* 0x0001e80000100a00 */
[----:B0-----:R-:W2:Y:S04]  /*2f280*/  LDL.LU R4, [R1+0x130] ;  /* 0x0001300001047983 */ /* 0x001ea80000300800 */
[----:B------:R-:W2:Y:S04]  /*2f290*/  LDL.LU R5, [R1+0x134] ;  /* 0x0001340001057983 */ /* 0x000ea80000300800 */
[----:B------:R-:W2:Y:S04]  /*2f2a0*/  LDL.LU R6, [R1+0x138] ;  /* 0x0001380001067983 */ /* 0x000ea80000300800 */
[----:B------:R-:W2:Y:S01]  /*2f2b0*/  LDL.LU R7, [R1+0x13c] ;  /* 0x00013c0001077983 */ /* 0x000ea20000300800 */
[----:B---3--:R-:W-:Y:S01]  /*2f2c0*/  F2FP.F16.E4M3.UNPACK_B R16, R26 ;  /* 0x0000001aff10723e */ /* 0x008fe200020006ff */
[----:B------:R-:W-:Y:S01]  /*2f2d0*/  IMAD.MOV.U32 R20, RZ, RZ, R8 ;  /* 0x000000ffff147224 */ /* 0x000fe200078e0008 */
[----:B------:R-:W-:Y:S01]  /*2f2e0*/  F2FP.F16.E4M3.UNPACK_B R17, R14 ;  /* 0x0000000eff11723e */ /* 0x000fe200020006ff */
[----:B------:R-:W-:Y:S01]  /*2f2f0*/  IMAD.MOV.U32 R21, RZ, RZ, R12 ;  /* 0x000000ffff157224 */ /* 0x000fe200078e000c */
[----:B------:R-:W3:Y:S01]  /*2f300*/  LDL R14, [R1+0x1d8] ;  /* 0x0001d800010e7983 */ /* 0x000ee20000100800 */
[----:B------:R-:W-:-:S02]  /*2f310*/  IMAD.MOV.U32 R22, RZ, RZ, R24 ;  /* 0x000000ffff167224 */ /* 0x000fc400078e0018 */
[----:B------:R-:W-:Y:S01]  /*2f320*/  IMAD.MOV.U32 R23, RZ, RZ, R10 ;  /* 0x000000ffff177224 */ /* 0x000fe200078e000a */
[----:B------:R-:W3:Y:S04]  /*2f330*/  LDL R15, [R1+0x1dc] ;  /* 0x0001dc00010f7983 */ /* 0x000ee80000100800 */
[----:B------:R0:W-:Y:S04]  /*2f340*/  STL [R1+0x1d0], R16 ;  /* 0x0001d01001007387 */ /* 0x0001e80000100800 */
[----:B------:R1:W-:Y:S01]  /*2f350*/  STL [R1+0x1d4], R17 ;  /* 0x0001d41101007387 */ /* 0x0003e20000100800 */
[----:B--2---:R-:W-:-:S15]  /*2f360*/  HMMA.16816.F32 R4, R20, R16, R4 ;  /* 0x000000101404723c */ /* 0x004fde0000001804 */
[----:B------:R-:W-:-:S04]  /*2f370*/  NOP ;  /* 0x0000000000007918 */ /* 0x000fc80000000000 */
[----:B------:R-:W-:Y:S04]  /*2f380*/  STL.64 [R1+0x40], R4 ;  /* 0x0000400401007387 */ /* 0x000fe80000100a00 */
[----:B0-----:R-:W2:Y:S04]  /*2f390*/  LDL.LU R16, [R1+0xb0] ;  /* 0x0000b00001107983 */ /* 0x001ea80000300800 */
[----:B-1----:R-:W2:Y:S04]  /*2f3a0*/  LDL.LU R17, [R1+0xb4] ;  /* 0x0000b40001117983 */ /* 0x002ea80000300800 */
        /* <DEDUP_REMOVED lines=8> */
[----:B------:R-:W-:Y:S01]  /*2f430*/  IMAD.MOV.U32 R26, RZ, RZ, R6 ;  /* 0x000000ffff1a7224 */ /* 0x000fe200078e0006 */
[----:B------:R-:W-:-:S02]  /*2f440*/  F2FP.F16.E4M3.UNPACK_B R4, R27 ;  /* 0x0000001bff04723e */ /* 0x000fc400020006ff */
[----:B--2---:R-:W-:Y:S04]  /*2f450*/  STL.64 [R1+0x1a10], R18 ;  /* 0x001a101201007387 */ /* 0x004fe80000100a00 */
[----:B------:R0:W-:Y:S04]  /*2f460*/  STL.64 [R1+0x1a08], R16 ;  /* 0x001a081001007387 */ /* 0x0001e80000100a00 */
[----:B0-----:R-:W2:Y:S04]  /*2f470*/  LDL.LU R16, [R1+0x120] ;  /* 0x0001200001107983 */ /* 0x001ea80000300800 */
[----:B------:R-:W2:Y:S04]  /*2f480*/  LDL.LU R17, [R1+0x124] ;  /* 0x0001240001117983 */ /* 0x000ea80000300800 */
[----:B------:R-:W2:Y:S04]  /*2f490*/  LDL.LU R18, [R1+0x128] ;  /* 0x0001280001127983 */ /* 0x000ea80000300800 */
[----:B------:R-:W2:Y:S01]  /*2f4a0*/  LDL.LU R19, [R1+0x12c] ;  /* 0x00012c0001137983 */ /* 0x000ea20000300800 */
[----:B-----5:R-:W-:-:S03]  /*2f4b0*/  F2FP.F16.E4M3.UNPACK_B R5, R2 ;  /* 0x00000002ff05723e */ /* 0x020fc600020006ff */
[----:B------:R-:W-:Y:S04]  /*2f4c0*/  STL.64 [R1+0x19d8], R26 ;  /* 0x0019d81a01007387 */ /* 0x000fe80000100a00 */
[----:B------:R4:W-:Y:S04]  /*2f4d0*/  STL [R1+0x1c0], R4 ;  /* 0x0001c00401007387 */ /* 0x0009e80000100800 */
[----:B------:R0:W-:Y:S01]  /*2f4e0*/  STL [R1+0x1c4], R5 ;  /* 0x0001c40501007387 */ /* 0x0001e20000100800 */
[----:B--2---:R-:W-:Y:S03]  /*2f4f0*/  HMMA.16816.F32 R20, R20, R4, R16 ;  /* 0x000000041414723c */ /* 0x004fe60000001810 */
[----:B------:R-:W2:Y:S04]  /*2f500*/  LDL.LU.64 R18, [R1+0x1a10] ;  /* 0x001a100001127983 */ /* 0x000ea80000300a00 */
[----:B------:R-:W2:Y:S01]  /*2f510*/  LDL.LU.64 R16, [R1+0x1a08] ;  /* 0x001a080001107983 */ /* 0x000ea20000300a00 */
[----:B------:R-:W-:-:S03]  /*2f520*/  IMAD.MOV.U32 R3, RZ, RZ, R7 ;  /* 0x000000ffff037224 */ /* 0x000fc600078e0007 */
[----:B------:R-:W5:Y:S01]  /*2f530*/  LDL.LU R7, [R1+0x108] ;  /* 0x0001080001077983 */ /* 0x000f620000300800 */
[----:B----4-:R-:W-:Y:S02]  /*2f540*/  F2FP.F16.E4M3.UNPACK_B R4, R28 ;  /* 0x0000001cff04723e */ /* 0x010fe400020006ff */
[----:B0-----:R-:W-:-:S05]  /*2f550*/  F2FP.F16.E4M3.UNPACK_B R5, R29 ;  /* 0x0000001dff05723e */ /* 0x001fca00020006ff */
[----:B------:R0:W-:Y:S04]  /*2f560*/  STL.64 [R1+0x30], R20 ;  /* 0x0000301401007387 */ /* 0x0001e80000100a00 */
[----:B------:R1:W-:Y:S01]  /*2f570*/  STL.64 [R1+0x38], R22 ;  /* 0x0000381601007387 */ /* 0x0003e20000100a00 */
[----:B0-----:R-:W-:Y:S02]  /*2f580*/  IMAD.MOV.U32 R20, RZ, RZ, R8 ;  /* 0x000000ffff147224 */ /* 0x001fe400078e0008 */
[----:B------:R-:W-:Y:S02]  /*2f590*/  IMAD.MOV.U32 R21, RZ, RZ, R12 ;  /* 0x000000ffff157224 */ /* 0x000fe400078e000c */
[----:B-1----:R-:W-:Y:S02]  /*2f5a0*/  IMAD.MOV.U32 R22, RZ, RZ, R24 ;  /* 0x000000ffff167224 */ /* 0x002fe400078e0018 */
[----:B------:R-:W-:Y:S01]  /*2f5b0*/  IMAD.MOV.U32 R23, RZ, RZ, R10 ;  /* 0x000000ffff177224 */ /* 0x000fe200078e000a */
[----:B------:R-:W-:Y:S04]  /*2f5c0*/  STL [R1+0x1b0], R4 ;  /* 0x0001b00401007387 */ /* 0x000fe80000100800 */
[----:B------:R-:W-:Y:S02]  /*2f5d0*/  STL [R1+0x1b4], R5 ;  /* 0x0001b40501007387 */ /* 0x000fe40000100800 */
[----:B--2---:R-:W-:Y:S02]  /*2f5e0*/  HMMA.16816.F32 R20, R20, R4, R16 ;  /* 0x000000041414723c */ /* 0x004fe40000001810 */
[----:B------:R-:W2:Y:S04]  /*2f5f0*/  LDL.LU.64 R18, [R1+0x1a00] ;  /* 0x001a000001127983 */ /* 0x000ea80000300a00 */
[----:B------:R-:W2:Y:S01]  /*2f600*/  LDL.LU.64 R16, [R1+0x19f8] ;  /* 0x0019f80001107983 */ /* 0x000ea20000300a00 */
[----:B---3--:R-:W-:-:S02]  /*2f610*/  F2FP.F16.E4M3.UNPACK_B R14, R14 ;  /* 0x0000000eff0e723e */ /* 0x008fc400020006ff */
[----:B------:R-:W-:Y:S02]  /*2f620*/  F2FP.F16.E4M3.UNPACK_B R15, R15 ;  /* 0x0000000fff0f723e */ /* 0x000fe400020006ff */
[----:B------:R-:W-:-:S08]  /*2f630*/  F2FP.F16.E4M3.UNPACK_B R26, R13.H1 ;  /* 0x0000000dff1a723e */ /* 0x000fd000030006ff */
[----:B------:R-:W-:Y:S02]  /*2f640*/  IMAD.MOV.U32 R29, RZ, RZ, R22 ;  /* 0x000000ffff1d7224 */ /* 0x000fe400078e0016 */
[----:B------:R-:W-:Y:S01]  /*2f650*/  IMAD.MOV.U32 R28, RZ, RZ, R23 ;  /* 0x000000ffff1c7224 */ /* 0x000fe200078e0017 */
[----:B------:R0:W-:Y:S01]  /*2f660*/  STL.64 [R1+0x20], R20 ;  /* 0x0000201401007387 */ /* 0x0001e20000100a00 */
[----:B------:R-:W-:-:S03]  /*2f670*/  IMAD.MOV.U32 R22, RZ, RZ, R24 ;  /* 0x000000ffff167224 */ /* 0x000fc600078e0018 */
[----:B------:R-:W-:Y:S01]  /*2f680*/  STL [R1+0x19a4], R29 ;  /* 0x0019a41d01007387 */ /* 0x000fe20000100800 */
[----:B------:R-:W-:-:S03]  /*2f690*/  IMAD.MOV.U32 R23, RZ, RZ, R10 ;  /* 0x000000ffff177224 */ /* 0x000fc600078e000a */
[----:B------:R-:W-:Y:S01]  /*2f6a0*/  STL [R1+0x19a0], R28 ;  /* 0x0019a01c01007387 */ /* 0x000fe20000100800 */
[----:B------:R-:W-:-:S03]  /*2f6b0*/  F2FP.F16.E4M3.UNPACK_B R27, R9.H1 ;  /* 0x00000009ff1b723e */ /* 0x000fc600030006ff */
[----:B------:R1:W-:Y:S01]  /*2f6c0*/  STL [R1+0x1a0], R14 ;  /* 0x0001a00e01007387 */ /* 0x0003e20000100800 */
[----:B0-----:R-:W-:Y:S02]  /*2f6d0*/  IMAD.MOV.U32 R20, RZ, RZ, R8 ;  /* 0x000000ffff147224 */ /* 0x001fe400078e0008 */
[----:B------:R-:W-:Y:S01]  /*2f6e0*/  IMAD.MOV.U32 R21, RZ, RZ, R12 ;  /* 0x000000ffff157224 */ /* 0x000fe200078e000c */
[----:B------:R0:W-:Y:S04]  /*2f6f0*/  STL [R1+0x1a4], R15 ;  /* 0x0001a40f01007387 */ /* 0x0001e80000100800 */
[----:B------:R-:W3:Y:S04]  /*2f700*/  LDL.LU R13, [R1+0x19f4] ;  /* 0x0019f400010d7983 */ /* 0x000ee80000300800 */
[----:B------:R-:W4:Y:S04]  /*2f710*/  LDL.LU R9, [R1+0x19f0] ;  /* 0x0019f00001097983 */ /* 0x000f280000300800 */
[----:B------:R-:W3:Y:S04]  /*2f720*/  LDL.LU R4, [R1+0x178] ;  /* 0x0001780001047983 */ /* 0x000ee80000300800 */
[----:B------:R-:W3:Y:S04]  /*2f730*/  LDL.LU R5, [R1+0x17c] ;  /* 0x00017c0001057983 */ /* 0x000ee80000300800 */
[----:B------:R-:W-:Y:S01]  /*2f740*/  STL [R1+0x2a0], R26 ;  /* 0x0002a01a01007387 */ /* 0x000fe20000100800 */
[----:B--2---:R-:W-:Y:S03]  /*2f750*/  HMMA.16816.F32 R20, R20, R14, R16 ;  /* 0x0000000e1414723c */ /* 0x004fe60000001810 */
[----:B------:R-:W3:Y:S04]  /*2f760*/  LDL.LU.64 R18, [R1+0x19e8] ;  /* 0x0019e80001127983 */ /* 0x000ee80000300a00 */
[----:B------:R-:W3:Y:S01]  /*2f770*/  LDL.LU.64 R16, [R1+0x19e0] ;  /* 0x0019e00001107983 */ /* 0x000ee20000300a00 */
[----:B-1----:R-:W-:-:S02]  /*2f780*/  IMAD.MOV.U32 R14, RZ, RZ, R25 ;  /* 0x000000ffff0e7224 */ /* 0x002fc400078e0019 */
[----:B0-----:R-:W-:-:S09]  /*2f790*/  IMAD.MOV.U32 R15, RZ, RZ, R11 ;  /* 0x000000ffff0f7224 */ /* 0x001fd200078e000b */
[----:B------:R-:W-:Y:S01]  /*2f7a0*/  IMAD.MOV.U32 R29, RZ, RZ, R20 ;  /* 0x000000ffff1d7224 */ /* 0x000fe200078e0014 */
[----:B-----5:R-:W-:Y:S01]  /*2f7b0*/  F2FP.F16.E4M3.UNPACK_B R20, R7.H1 ;  /* 0x00000007ff14723e */ /* 0x020fe200030006ff */
[----:B------:R-:W-:Y:S01]  /*2f7c0*/  IMAD.MOV.U32 R28, RZ, RZ, R21 ;  /* 0x000000ffff1c7224 */ /* 0x000fe200078e0015 */
[----:B------:R0:W-:Y:S01]  /*2f7d0*/  STL [R1+0x78], R22 ;  /* 0x0000781601007387 */ /* 0x0001e20000100800 */
[----:B------:R-:W-:Y:S01]  /*2f7e0*/  F2FP.F16.E4M3.UNPACK_B R21, R0.H1 ;  /* 0x00000000ff15723e */ /* 0x000fe200030006ff */
[----:B----4-:R-:W-:Y:S02]  /*2f7f0*/  IMAD.MOV.U32 R12, RZ, RZ, R9 ;  /* 0x000000ffff0c7224 */ /* 0x010fe400078e0009 */
[----:B------:R1:W-:Y:S04]  /*2f800*/  STL [R1+0x2a4], R27 ;  /* 0x0002a41b01007387 */ /* 0x0003e80000100800 */
[----:B------:R-:W2:Y:S01]  /*2f810*/  LDL.LU R6, [R1+0x198] ;  /* 0x0001980001067983 */ /* 0x000ea20000300800 */
[----:B------:R-:W-:-:S03]  /*2f820*/  IMAD.MOV.U32 R24, RZ, RZ, R23 ;  /* 0x000000ffff187224 */ /* 0x000fc600078e0017 */
[----:B------:R-:W4:Y:S04]  /*2f830*/  LDL.LU R7, [R1+0x19c] ;  /* 0x00019c0001077983 */ /* 0x000f280000300800 */
[----:B------:R-:W-:Y:S04]  /*2f840*/  STL [R1+0x290], R20 ;  /* 0x0002901401007387 */ /* 0x000fe80000100800 */
[----:B0-----:R-:W5:Y:S04]  /*2f850*/  LDL.LU R22, [R1+0x1a8] ;  /* 0x0001a80001167983 */ /* 0x001f680000300800 */
[----:B------:R-:W-:Y:S04]  /*2f860*/  STL [R1+0x294], R21 ;  /* 0x0002941501007387 */ /* 0x000fe80000100800 */
[----:B------:R-:W5:Y:S01]  /*2f870*/  LDL.LU R23, [R1+0x1ac] ;  /* 0x0001ac0001177983 */ /* 0x000f620000300800 */
[----:B---3--:R-:W-:Y:S03]  /*2f880*/  HMMA.16816.F32 R16, R12, R26, R16 ;  /* 0x0000001a0c10723c */ /* 0x008fe60000001810 */
[----:B-1----:R-:W3:-:S15]  /*2f890*/  LDL.LU.64 R26, [R1+0x19d8] ;  /* 0x0019d800011a7983 */ /* 0x002ede0000300a00 */
[----:B------:R-:W-:Y:S01]  /*2f8a0*/  NOP ;  /* 0x0000000000007918 */ /* 0x000fe20000000000 */
[----:B------:R0:W-:Y:S01]  /*2f8b0*/  STL [R1+0x60], R16 ;  /* 0x0000601001007387 */ /* 0x0001e20000100800 */
[----:B------:R-:W-:Y:S02]  /*2f8c0*/  IMAD.MOV.U32 R10, RZ, RZ, R17 ;  /* 0x000000ffff0a7224 */ /* 0x000fe400078e0011 */
[----:B------:R-:W-:Y:S02]  /*2f8d0*/  IMAD.MOV.U32 R8, RZ, RZ, R18 ;  /* 0x000000ffff087224 */ /* 0x000fe400078e0012 */
[----:B------:R-:W-:Y:S01]  /*2f8e0*/  IMAD.MOV.U32 R0, RZ, RZ, R19 ;  /* 0x000000ffff007224 */ /* 0x000fe200078e0013 */
[----:B0-----:R-:W2:Y:S04]  /*2f8f0*/  LDL.LU R16, [R1+0x10] ;  /* 0x0000100001107983 */ /* 0x001ea80000300800 */
[----:B------:R-:W2:Y:S04]  /*2f900*/  LDL.LU R17, [R1+0x14] ;  /* 0x0000140001117983 */ /* 0x000ea80000300800 */
[----:B------:R-:W2:Y:S04]  /*2f910*/  LDL.LU R18, [R1+0x18] ;  /* 0x0000180001127983 */ /* 0x000ea80000300800 */
[----:B------:R-:W2:Y:S01]  /*2f920*/  LDL.LU R19, [R1+0x1c] ;  /* 0x00001c0001137983 */ /* 0x000ea20000300800 */
[----:B------:R-:W-:-:S02]  /*2f930*/  F2FP.F16.E4M3.UNPACK_B R4, R4.H1 ;  /* 0x00000004ff04723e */ /* 0x000fc400030006ff */
[----:B------:R-:W-:Y:S01]  /*2f940*/  F2FP.F16.E4M3.UNPACK_B R5, R5.H1 ;  /* 0x00000005ff05723e */ /* 0x000fe200030006ff */
[----:B------:R-:W-:Y:S04]  /*2f950*/  STL [R1+0x198c], R10 ;  /* 0x00198c0a01007387 */ /* 0x000fe80000100800 */
[----:B------:R-:W-:Y:S01]  /*2f960*/  STL [R1+0x1988], R0 ;  /* 0x0019880001007387 */ /* 0x000fe20000100800 */
[----:B--2---:R-:W-:-:S15]  /*2f970*/  HMMA.16816.F32 R16, R12, R20, R16 ;  /* 0x000000140c10723c */ /* 0x004fde0000001810 */
[----:B------:R-:W-:-:S04]  /*2f980*/  NOP ;  /* 0x0000000000007918 */ /* 0x000fc80000000000 */
[----:B------:R-:W-:Y:S04]  /*2f990*/  STL.64 [R1+0x18], R18 ;  /* 0x0000181201007387 */ /* 0x000fe80000100a00 */
[----:B------:R-:W-:Y:S04]  /*2f9a0*/  STL.64 [R1+0x288], R4 ;  /* 0x0002880401007387 */ /* 0x000fe80000100a00 */
[----:B------:R-:W2:Y:S04]  /*2f9b0*/  LDL R20, [R1+0x2a8] ;  /* 0x0002a80001147983 */ /* 0x000ea80000100800 */
[----:B-----5:R-:W-:Y:S04]  /*2f9c0*/  STL.64 [R1+0x19d0], R22 ;  /* 0x0019d01601007387 */ /* 0x020fe80000100a00 */
[----:B--2---:R0:W-:Y:S04]  /*2f9d0*/  STL [R1+0x19c8], R20 ;  /* 0x0019c81401007387 */ /* 0x0041e80000100800 */
[----:B0-----:R-:W2:Y:S04]  /*2f9e0*/  LDL.LU R20, [R1] ;  /* 0x0000000001147983 */ /* 0x001ea80000300800 */
[----:B------:R-:W2:Y:S04]  /*2f9f0*/  LDL.LU R21, [R1+0x4] ;  /* 0x0000040001157983 */ /* 0x000ea80000300800 */
[----:B------:R-:W2:Y:S04]  /*2fa00*/  LDL.LU R22, [R1+0x8] ;  /* 0x0000080001167983 */ /* 0x000ea80000300800 */
[----:B------:R-:W2:Y:S01]  /*2fa10*/  LDL.LU R23, [R1+0xc] ;  /* 0x00000c0001177983 */ /* 0x000ea20000300800 */
[----:B------:R-:W-:-:S02]  /*2fa20*/  F2FP.F16.E4M3.UNPACK_B R18, R6.H1 ;  /* 0x00000006ff12723e */ /* 0x000fc400030006ff */
[----:B----4-:R-:W-:Y:S02]  /*2fa30*/  F2FP.F16.E4M3.UNPACK_B R19, R7.H1 ;  /* 0x00000007ff13723e */ /* 0x010fe400030006ff */
[----:B--2---:R-:W-:Y:S01]  /*2fa40*/  HMMA.16816.F32 R4, R12, R4, R20 ;  /* 0x000000040c04723c */ /* 0x004fe20000001814 */
[----:B------:R-:W2:Y:S04]  /*2fa50*/  LDL.LU.64 R22, [R1+0x19d0] ;  /* 0x0019d00001167983 */ /* 0x000ea80000300a00 */
[----:B------:R-:W4:-:S14]  /*2fa60*/  LDL.LU R20, [R1+0x19c8] ;  /* 0x0019c80001147983 */ /* 0x000f1c0000300800 */
[----:B------:R-:W-:Y:S04]  /*2fa70*/  STL.64 [R1], R4 ;  /* 0x0000000401007387 */ /* 0x000fe80000100a00 */
[----:B------:R0:W-:Y:S04]  /*2fa80*/  STL.64 [R1+0x8], R6 ;  /* 0x0000080601007387 */ /* 0x0001e80000100a00 */
[----:B0-----:R-:W5:Y:S04]  /*2fa90*/  LDL.LU.64 R6, [R1+0x19c0] ;  /* 0x0019c00001067983 */ /* 0x001f680000300a00 */
[----:B------:R-:W5:Y:S04]  /*2faa0*/  LDL.LU.64 R4, [R1+0x19b8] ;  /* 0x0019b80001047983 */ /* 0x000f680000300a00 */
[----:B------:R-:W3:Y:S01]  /*2fab0*/  LDL R21, [R1+0x35c] ;  /* 0x00035c0001157983 */ /* 0x000ee20000100800 */
[----:B------:R-:W-:-:S02]  /*2fac0*/  IMAD.MOV.U32 R10, RZ, RZ, R16 ;  /* 0x000000ffff0a7224 */ /* 0x000fc400078e0010 */
[----:B------:R-:W-:Y:S01]  /*2fad0*/  IMAD.MOV.U32 R0, RZ, RZ, R17 ;  /* 0x000000ffff007224 */ /* 0x000fe200078e0011 */
[----:B------:R-:W-:Y:S04]  /*2fae0*/  STL [R1+0x260], R18 ;  /* 0x0002601201007387 */ /* 0x000fe80000100800 */
[----:B------:R-:W-:Y:S01]  /*2faf0*/  STL [R1+0x264], R19 ;  /* 0x0002641301007387 */ /* 0x000fe20000100800 */
[----:B--2---:R-:W-:Y:S02]  /*2fb00*/  F2FP.F16.E4M3.UNPACK_B R16, R22.H1 ;  /* 0x00000016ff10723e */ /* 0x004fe400030006ff */
[----:B------:R-:W-:Y:S01]  /*2fb10*/  F2FP.F16.E4M3.UNPACK_B R17, R23.H1 ;  /* 0x00000017ff11723e */ /* 0x000fe200030006ff */
[----:B-----5:R-:W-:-:S15]  /*2fb20*/  HMMA.16816.F32 R4, R12, R18, R4 ;  /* 0x000000120c04723c */ /* 0x020fde0000001804 */
[----:B------:R-:W-:-:S04]  /*2fb30*/  NOP ;  /* 0x0000000000007918 */ /* 0x000fc80000000000 */
[----:B------:R-:W-:Y:S04]  /*2fb40*/  STL.64 [R1+0x50], R4 ;  /* 0x0000500401007387 */ /* 0x000fe80000100a00 */
[----:B------:R-:W-:Y:S04]  /*2fb50*/  STL.64 [R1+0x298], R16 ;  /* 0x0002981001007387 */ /* 0x000fe80000100a00 */
[----:B------:R3:W-:Y:S04]  /*2fb60*/  STL.64 [R1+0x19b0], R10 ;  /* 0x0019b00a01007387 */ /* 0x0007e80000100a00 */
[----:B------:R0:W-:Y:S01]  /*2fb70*/  STL.64 [R1+0x19a8], R8 ;  /* 0x0019a80801007387 */ /* 0x0001e20000100a00 */
[----:B------:R-:W-:-:S02]  /*2fb80*/  IMAD.MOV.U32 R23, RZ, RZ, R6 ;  /* 0x000000ffff177224 */ /* 0x000fc400078e0006 */
[----:B------:R-:W-:Y:S01]  /*2fb90*/  IMAD.MOV.U32 R22, RZ, RZ, R7 ;  /* 0x000000ffff167224 */ /* 0x000fe200078e0007 */
[----:B----4-:R-:W-:Y:S01]  /*2fba0*/  LDS.64 R4, [R20+UR7+0x880] ;  /* 0x0008800714047984 */ /* 0x010fe20008000a00 */
[----:B---3--:R-:W-:-:S03]  /*2fbb0*/  IMAD.MOV.U32 R10, RZ, RZ, R26 ;  /* 0x000000ffff0a7224 */ /* 0x008fc600078e001a */
[----:B0-----:R-:W2:Y:S04]  /*2fbc0*/  LDL.LU R8, [R1+0x40] ;  /* 0x0000400001087983 */ /* 0x001ea80000300800 */
[----:B------:R-:W2:Y:S01]  /*2fbd0*/  LDL.LU R9, [R1+0x44] ;  /* 0x0000440001097983 */ /* 0x000ea20000300800 */
[----:B------:R-:W-:Y:S01]  /*2fbe0*/  F2FP.F16.E4M3.UNPACK_B R26, R27.H1 ;  /* 0x0000001bff1a723e */ /* 0x000fe200030006ff */
[----:B------:R-:W-:Y:S01]  /*2fbf0*/  IMAD.MOV.U32 R11, RZ, RZ, R3 ;  /* 0x000000ffff0b7224 */ /* 0x000fe200078e0003 */
[----:B------:R-:W-:Y:S01]  /*2fc00*/  F2FP.F16.E4M3.UNPACK_B R27, R2.H1 ;  /* 0x00000002ff1b723e */ /* 0x000fe200030006ff */
[----:B------:R-:W-:Y:S04]  /*2fc10*/  LDS.64 R6, [R21+UR7+0x80] ;  /* 0x0000800715067984 */ /* 0x000fe80008000a00 */
[----:B------:R-:W0:Y:S04]  /*2fc20*/  LDS.64 R2, [R20+UR7+0x80] ;  /* 0x0000800714027984 */ /* 0x000e280008000a00 */
[----:B------:R-:W1:Y:S04]  /*2fc30*/  LDS.64 R20, [R21+UR7+0x880] ;  /* 0x0008800715147984 */ /* 0x000e680008000a00 */
[----:B0-----:R0:W-:Y:S04]  /*2fc40*/  STL [R1+0x18fc], R3 ;  /* 0x0018fc0301007387 */ /* 0x0011e80000100800 */
[----:B0-----:R-:W3:Y:S04]  /*2fc50*/  LDL.LU R3, [R1+0x1cc] ;  /* 0x0001cc0001037983 */ /* 0x001ee80000300800 */
[----:B------:R-:W-:Y:S04]  /*2fc60*/  STL [R1+0x1b8], R26 ;  /* 0x0001b81a01007387 */ /* 0x000fe80000100800 */
[----:B------:R-:W-:Y:S04]  /*2fc70*/  STL [R1+0x1bc], R27 ;  /* 0x0001bc1b01007387 */ /* 0x000fe80000100800 */
[----:B------:R0:W-:Y:S04]  /*2fc80*/  STL [R1+0x1900], R5 ;  /* 0x0019000501007387 */ /* 0x0001e80000100800 */
[----:B0-----:R-:W4:Y:S04]  /*2fc90*/  LDL.LU R5, [R1+0x1c8] ;  /* 0x0001c80001057983 */ /* 0x001f280000300800 */
[----:B------:R-:W-:Y:S04]  /*2fca0*/  STL [R1+0x18f8], R7 ;  /* 0x0018f80701007387 */ /* 0x000fe80000100800 */
[----:B-1----:R-:W-:Y:S04]  /*2fcb0*/  STL [R1+0x1904], R21 ;  /* 0x0019041501007387 */ /* 0x002fe80000100800 */
[----:B------:R-:W-:Y:S04]  /*2fcc0*/  STL.64 [R1+0x1980], R22 ;  /* 0x0019801601007387 */ /* 0x000fe80000100a00 */
[----:B------:R0:W-:Y:S04]  /*2fcd0*/  STL [R1+0x1978], R20 ;  /* 0x0019781401007387 */ /* 0x0001e80000100800 */
[----:B0-----:R-:W5:Y:S04]  /*2fce0*/  LDL.LU R20, [R1+0x30] ;  /* 0x0000300001147983 */ /* 0x001f680000300800 */
[----:B------:R-:W5:Y:S04]  /*2fcf0*/  LDL.LU R21, [R1+0x34] ;  /* 0x0000340001157983 */ /* 0x000f680000300800 */
[----:B------:R-:W5:Y:S04]  /*2fd00*/  LDL.LU R22, [R1+0x38] ;  /* 0x0000380001167983 */ /* 0x000f680000300800 */
[----:B------:R-:W5:Y:S01]  /*2fd10*/  LDL.LU R23, [R1+0x3c] ;  /* 0x00003c0001177983 */ /* 0x000f620000300800 */
[----:B--2---:R-:W-:Y:S03]  /*2fd20*/  HMMA.16816.F32 R16, R12, R16, R8 ;  /* 0x000000100c10723c */ /* 0x004fe60000001808 */
[----:B------:R-:W2:Y:S04]  /*2fd30*/  LDL.LU.64 R10, [R1+0x19b0] ;  /* 0x0019b000010a7983 */ /* 0x000ea80000300a00 */
[----:B------:R-:W5:-:S12]  /*2fd40*/  LDL.LU.64 R8, [R1+0x19a8] ;  /* 0x0019a80001087983 */ /* 0x000f580000300a00 */
[----:B------:R-:W-:Y:S04]  /*2fd50*/  STL.64 [R1+0x1948], R18 ;  /* 0x0019481201007387 */ /* 0x000fe80000100a00 */
[----:B------:R0:W-:Y:S04]  /*2fd60*/  STL.64 [R1+0x1940], R16 ;  /* 0x0019401001007387 */ /* 0x0001e80000100a00 */
[----:B0-----:R-:W5:Y:S04]  /*2fd70*/  LDL.LU R17, [R1+0x1d8] ;  /* 0x0001d80001117983 */ /* 0x001f680000300800 */
[----:B------:R-:W5:Y:S01]  /*2fd80*/  LDL.LU R16, [R1+0x1dc] ;  /* 0x0001dc0001107983 */ /* 0x000f620000300800 */
[----:B---3--:R-:W-:-:S02]  /*2fd90*/  F2FP.F16.E4M3.UNPACK_B R19, R3.H1 ;  /* 0x00000003ff13723e */ /* 0x008fc400030006ff */
[----:B----4-:R-:W-:Y:S01]  /*2fda0*/  F2FP.F16.E4M3.UNPACK_B R18, R5.H1 ;  /* 0x00000005ff12723e */ /* 0x010fe200030006ff */
[----:B--2---:R-:W-:Y:S02]  /*2fdb0*/  IMAD.MOV.U32 R15, RZ, RZ, R11 ;  /* 0x000000ffff0f7224 */ /* 0x004fe400078e000b */
[----:B-----5:R-:W-:-:S07]  /*2fdc0*/  IMAD.MOV.U32 R12, RZ, RZ, R9 ;  /* 0x000000ffff0c7224 */ /* 0x020fce00078e0009 */
[----:B------:R-:W-:-:S15]  /*2fdd0*/  HMMA.16816.F32 R20, R12, R26, R20 ;  /* 0x0000001a0c14723c */ /* 0x000fde0000001814 */
[----:B------:R-:W-:-:S04]  /*2fde0*/  NOP ;  /* 0x0000000000007918 */ /* 0x000fc80000000000 */
[----:B------:R0:W-:Y:S01]  /*2fdf0*/  STL.64 [R1+0x40], R20 ;  /* 0x0000401401007387 */ /* 0x0001e20000100a00 */
[----:B------:R-:W-:-:S03]  /*2fe00*/  IMAD.MOV.U32 R27, RZ, RZ, R22 ;  /* 0x000000ffff1b7224 */ /* 0x000fc600078e0016 */
[----:B------:R-:W-:Y:S01]  /*2fe10*/  STL.64 [R1+0x1a8], R18 ;  /* 0x0001a81201007387 */ /* 0x000fe20000100a00 */
[----:B0-----:R-:W-:-:S03]  /*2fe20*/  IMAD.MOV.U32 R20, RZ, RZ, R29 ;  /* 0x000000ffff147224 */ /* 0x001fc600078e001d */
[----:B------:R-:W2:Y:S01]  /*2fe30*/  LDL.LU R29, [R1+0x19a4] ;  /* 0x0019a400011d7983 */ /* 0x000ea20000300800 */
[----:B------:R-:W-:-:S03]  /*2fe40*/  IMAD.MOV.U32 R21, RZ, RZ, R28 ;  /* 0x000000ffff157224 */ /* 0x000fc600078e001c */
[----:B------:R-:W3:Y:S04]  /*2fe50*/  LDL.LU R28, [R1+0x19a0] ;  /* 0x0019a000011c7983 */ /* 0x000ee80000300800 */
[----:B------:R-:W4:Y:S01]  /*2fe60*/  LDL.LU R22, [R1+0x78] ;  /* 0x0000780001167983 */ /* 0x000f220000300800 */
[----:B------:R-:W-:Y:S02]  /*2fe70*/  IMAD.MOV.U32 R26, RZ, RZ, R23 ;  /* 0x000000ffff1a7224 */ /* 0x000fe400078e0017 */
[----:B------:R-:W-:-:S05]  /*2fe80*/  IMAD.MOV.U32 R23, RZ, RZ, R24 ;  /* 0x000000ffff177224 */ /* 0x000fca00078e0018 */
[----:B----4-:R-:W-:Y:S04]  /*2fe90*/  STL.64 [R1+0x1998], R22 ;  /* 0x0019981601007387 */ /* 0x010fe80000100a00 */
[----:B------:R0:W-:Y:S04]  /*2fea0*/  STL.64 [R1+0x1990], R20 ;  /* 0x0019901401007387 */ /* 0x0001e80000100a00 */
[----:B0-----:R-:W4:Y:S04]  /*2feb0*/  LDL.LU R20, [R1+0x20] ;  /* 0x0000200001147983 */ /* 0x001f280000300800 */
[----:B------:R-:W4:Y:S01]  /*2fec0*/  LDL.LU R21, [R1+0x24] ;  /* 0x0000240001157983 */ /* 0x000f220000300800 */
[----:B--2---:R-:W-:-:S02]  /*2fed0*/  IMAD.MOV.U32 R22, RZ, RZ, R29 ;  /* 0x000000ffff167224 */ /* 0x004fc400078e001d */
[----:B---3--:R-:W-:Y:S01]  /*2fee0*/  IMAD.MOV.U32 R23, RZ, RZ, R28 ;  /* 0x000000ffff177224 */ /* 0x008fe200078e001c */
[----:B------:R-:W2:Y:S04]  /*2fef0*/  LDL R7, [R1+0x1e0] ;  /* 0x0001e00001077983 */ /* 0x000ea80000100800 */
[----:B------:R-:W3:Y:S04]  /*2ff00*/  LDL R5, [R1+0x1e4] ;  /* 0x0001e40001057983 */ /* 0x000ee80000100800 */
[----:B------:R-:W5:Y:S04]  /*2ff10*/  LDL R3, [R1+0x1f0] ;  /* 0x0001f00001037983 */ /* 0x000f680000100800 */
[----:B------:R-:W2:Y:S01]  /*2ff20*/  LDL R24, [R1+0x1f4] ;  /* 0x0001f40001187983 */ /* 0x000ea20000100800 */
[----:B------:R-:W-:-:S03]  /*2ff30*/  F2FP.F16.E4M3.UNPACK_B R17, R17.H1 ;  /* 0x00000011ff11723e */ /* 0x000fc600030006ff */
[----:B------:R-:W-:Y:S01]  /*2ff40*/  STL [R1+0x1954], R27 ;  /* 0x0019541b01007387 */ /* 0x000fe20000100800 */
[----:B------:R-:W-:-:S03]  /*2ff50*/  F2FP.F16.E4M3.UNPACK_B R16, R16.H1 ;  /* 0x00000010ff10723e */ /* 0x000fc600030006ff */
[----:B------:R0:W-:Y:S04]  /*2ff60*/  STL [R1+0x1950], R26 ;  /* 0x0019501a01007387 */ /* 0x0001e80000100800 */
[----:B------:R-:W2:Y:S04]  /*2ff70*/  LDL.LU R28, [R1+0x200] ;  /* 0x00020000011c7983 */ /* 0x000ea80000300800 */
[----:B------:R-:W2:Y:S01]  /*2ff80*/  LDL.LU R29, [R1+0x204] ;  /* 0x00020400011d7983 */ /* 0x000ea20000300800 */
[----:B----4-:R-:W-:Y:S01]  /*2ff90*/  HMMA.16816.F32 R20, R12, R18, R20 ;  /* 0x000000120c14723c */ /* 0x010fe20000001814 */
[----:B------:R-:W-:-:S02]  /*2ffa0*/  IMAD.MOV.U32 R15, RZ, RZ, R16 ;  /* 0x000000ffff0f7224 */ /* 0x000fc400078e0010 */
[----:B------:R-:W-:-:S15]  /*2ffb0*/  IMAD.MOV.U32 R14, RZ, RZ, R17 ;  /* 0x000000ffff0e7224 */ /* 0x000fde00078e0011 */
[----:B------:R-:W-:Y:S01]  /*2ffc0*/  NOP ;  /* 0x0000000000007918 */ /* 0x000fe20000000000 */
[----:B------:R-:W-:Y:S01]  /*2ffd0*/  STL [R1+0x30], R20 ;  /* 0x0000301401007387 */ /* 0x000fe20000100800 */
[----:B0-----:R-:W-:Y:S02]  /*2ffe0*/  IMAD.MOV.U32 R26, RZ, RZ, R22 ;  /* 0x000000ffff1a7224 */ /* 0x001fe400078e0016 */
[----:B------:R-:W-:Y:S01]  /*2fff0*/  IMAD.MOV.U32 R27, RZ, RZ, R21 ;  /* 0x000000ffff1b7224 */ /* 0x000fe200078e0015 */
[----:B------:R0:W-:Y:S04]  /*30000*/  STL [R1+0x3c], R23 ;  /* 0x00003c1701007387 */ /* 0x0001e80000100800 */
[----:B0-----:R-:W4:Y:S04]  /*30010*/  LDL.LU.64 R22, [R1+0x1998] ;  /* 0x0019980001167983 */ /* 0x001f280000300a00 */
[----:B------:R-:W4:Y:S04]  /*30020*/  LDL.LU.64 R20, [R1+0x1990] ;  /* 0x0019900001147983 */ /* 0x000f280000300a00 */
[----:B------:R0:W-:Y:S04]  /*30030*/  STL [R1+0x198], R17 ;  /* 0x0001981101007387 */ /* 0x0001e80000100800 */
[----:B------:R1:W-:Y:S01]  /*30040*/  STL [R1+0x19c], R16 ;  /* 0x00019c1001007387 */ /* 0x0003e20000100800 */
[----:B0-----:R-:W-:-:S02]  /*30050*/  IMAD.MOV.U32 R17, RZ, RZ, R0 ;  /* 0x000000ffff117224 */ /* 0x001fc400078e0000 */
[----:B-1----:R-:W-:Y:S02]  /*30060*/  IMAD.MOV.U32 R16, RZ, RZ, R10 ;  /* 0x000000ffff107224 */ /* 0x002fe400078e000a */
[----:B------:R-:W2:Y:S04]  /*30070*/  LDL.LU R10, [R1+0x198c] ;  /* 0x00198c00010a7983 */ /* 0x000ea80000300800 */
[----:B------:R-:W2:Y:S04]  /*30080*/  LDL.LU R0, [R1+0x1988] ;  /* 0x0019880001007983 */ /* 0x000ea80000300800 */
[----:B------:R-:W2:Y:S04]  /*30090*/  LDL.LU R18, [R1+0x18] ;  /* 0x0000180001127983 */ /* 0x000ea80000300800 */
[----:B------:R-:W2:Y:S04]  /*300a0*/  LDL.LU R19, [R1+0x1c] ;  /* 0x00001c0001137983 */ /* 0x000ea80000300800 */
[----:B--2---:R0:W-:Y:S04]  /*300b0*/  STL.64 [R1+0x1970], R18 ;  /* 0x0019701201007387 */ /* 0x0041e80000100a00 */
[----:B------:R1:W-:Y:S01]  /*300c0*/  STL.64 [R1+0x1968], R16 ;  /* 0x0019681001007387 */ /* 0x0003e20000100a00 */
[----:B0-----:R-:W-:-:S02]  /*300d0*/  IMAD.MOV.U32 R18, RZ, RZ, R8 ;  /* 0x000000ffff127224 */ /* 0x001fc400078e0008 */
[----:B------:R-:W-:Y:S02]  /*300e0*/  IMAD.MOV.U32 R8, RZ, RZ, R9 ;  /* 0x000000ffff087224 */ /* 0x000fe400078e0009 */
[----:B-1----:R-:W-:Y:S01]  /*300f0*/  IMAD.MOV.U32 R17, RZ, RZ, R10 ;  /* 0x000000ffff117224 */ /* 0x002fe200078e000a */
[----:B------:R-:W2:Y:S01]  /*30100*/  LDL.LU R16, [R1+0x60] ;  /* 0x0000600001107983 */ /* 0x000ea20000300800 */
[----:B------:R-:W-:Y:S02]  /*30110*/  IMAD.MOV.U32 R9, RZ, RZ, R13 ;  /* 0x000000ffff097224 */ /* 0x000fe400078e000d */
[----:B------:R-:W-:-:S07]  /*30120*/  IMAD.MOV.U32 R10, RZ, RZ, R25 ;  /* 0x000000ffff0a7224 */ /* 0x000fce00078e0019 */
[----:B----4-:R-:W-:Y:S01]  /*30130*/  HMMA.16816.F32 R8, R8, R14, R20 ;  /* 0x0000000e0808723c */ /* 0x010fe20000001814 */
[----:B------:R-:W4:Y:S04]  /*30140*/  LDL.LU.64 R22, [R1+0x1980] ;  /* 0x0019800001167983 */ /* 0x000f280000300a00 */
[----:B------:R-:W2:Y:S01]  /*30150*/  LDL.LU R20, [R1+0x1978] ;  /* 0x0019780001147983 */ /* 0x000ea20000300800 */
[----:B------:R-:W-:Y:S02]  /*30160*/  IMAD.MOV.U32 R19, RZ, RZ, R0 ;  /* 0x000000ffff137224 */ /* 0x000fe400078e0000 */
[----:B------:R-:W-:Y:S02]  /*30170*/  IMAD.MOV.U32 R12, RZ, RZ, R2 ;  /* 0x000000ffff0c7224 */ /* 0x000fe400078e0002 */
[----:B------:R-:W-:-:S02]  /*30180*/  IMAD.MOV.U32 R13, RZ, RZ, R4 ;  /* 0x000000ffff0d7224 */ /* 0x000fc400078e0004 */
[----:B------:R-:W-:-:S07]  /*30190*/  IMAD.MOV.U32 R14, RZ, RZ, R6 ;  /* 0x000000ffff0e7224 */ /* 0x000fce00078e0006 */
[----:B------:R0:W-:Y:S04]  /*301a0*/  STL.64 [R1+0x1920], R10 ;  /* 0x0019200a01007387 */ /* 0x0001e80000100a00 */
[----:B------:R-:W-:Y:S04]  /*301b0*/  STL.64 [R1+0x1918], R8 ;  /* 0x0019180801007387 */ /* 0x000fe80000100a00 */
[----:B------:R-:W4:Y:S01]  /*301c0*/  LDL.LU R0, [R1+0x224] ;  /* 0x0002240001007983 */ /* 0x000f220000300800 */
[----:B0-----:R-:W-:Y:S02]  /*301d0*/  F2FP.F16.E4M3.UNPACK_B R10, R7 ;  /* 0x00000007ff0a723e */ /* 0x001fe400020006ff */
[----:B---3--:R-:W-:-:S03]  /*301e0*/  F2FP.F16.E4M3.UNPACK_B R11, R5 ;  /* 0x00000005ff0b723e */ /* 0x008fc600020006ff */
[----:B------:R-:W-:Y:S04]  /*301f0*/  STL [R1+0x190], R10 ;  /* 0x0001900a01007387 */ /* 0x000fe80000100800 */
[----:B------:R0:W-:Y:S01]  /*30200*/  STL [R1+0x194], R11 ;  /* 0x0001940b01007387 */ /* 0x0001e20000100800 */
[----:B--2---:R-:W-:-:S07]  /*30210*/  IMAD.MOV.U32 R15, RZ, RZ, R20 ;  /* 0x000000ffff0f7224 */ /* 0x004fce00078e0014 */
[----:B0-----:R-:W-:Y:S01]  /*30220*/  HMMA.16816.F32 R8, R12, R10, R16 ;  /* 0x0000000a0c08723c */ /* 0x001fe20000001810 */
[----:B------:R-:W2:Y:S04]  /*30230*/  LDL.LU.64 R18, [R1+0x1970] ;  /* 0x0019700001127983 */ /* 0x000ea80000300a00 */
[----:B------:R-:W2:-:S14]  /*30240*/  LDL.LU.64 R16, [R1+0x1968] ;  /* 0x0019680001107983 */ /* 0x000e9c0000300a00 */
[----:B------:R-:W-:Y:S01]  /*30250*/  IMAD.MOV.U32 R7, RZ, RZ, R8 ;  /* 0x000000ffff077224 */ /* 0x000fe200078e0008 */
[----:B------:R0:W-:Y:S04]  /*30260*/  STL [R1+0x24], R9 ;  /* 0x0000240901007387 */ /* 0x0001e80000100800 */
[----:B------:R-:W-:Y:S04]  /*30270*/  STL.64 [R1+0x28], R10 ;  /* 0x0000280a01007387 */ /* 0x000fe80000100a00 */
[----:B------:R-:W-:Y:S01]  /*30280*/  STL [R1+0x1908], R7 ;  /* 0x0019080701007387 */ /* 0x000fe20000100800 */
[----:B0-----:R-:W-:-:S03]  /*30290*/  F2FP.F16.E4M3.UNPACK_B R9, R24 ;  /* 0x00000018ff09723e */ /* 0x001fc600020006ff */
[----:B------:R-:W3:Y:S04]  /*302a0*/  LDL R24, [R1+0x210] ;  /* 0x0002100001187983 */ /* 0x000ee80000100800 */
[----:B------:R-:W3:Y:S01]  /*302b0*/  LDL R25, [R1+0x214] ;  /* 0x0002140001197983 */ /* 0x000ee20000100800 */
[----:B-----5:R-:W-:-:S05]  /*302c0*/  F2FP.F16.E4M3.UNPACK_B R8, R3 ;  /* 0x00000003ff08723e */ /* 0x020fca00020006ff */
[----:B------:R-:W-:Y:S04]  /*302d0*/  STL [R1+0x188], R8 ;  /* 0x0001880801007387 */ /* 0x000fe80000100800 */
[----:B------:R-:W-:Y:S04]  /*302e0*/  STL.64 [R1+0x1960], R26 ;  /* 0x0019601a01007387 */ /* 0x000fe80000100a00 */
[----:B------:R2:W-:Y:S02]  /*302f0*/  STL [R1+0x18c], R9 ;  /* 0x00018c0901007387 */ /* 0x0005e40000100800 */
[----:B--2---:R-:W-:Y:S01]  /*30300*/  HMMA.16816.F32 R8, R12, R8, R16 ;  /* 0x000000080c08723c */ /* 0x004fe20000001810 */
[----:B----4-:R-:W-:-:S02]  /*30310*/  IMAD.MOV.U32 R19, RZ, RZ, R22 ;  /* 0x000000ffff137224 */ /* 0x010fc400078e0016 */
[----:B------:R-:W-:-:S15]  /*30320*/  IMAD.MOV.U32 R18, RZ, RZ, R23 ;  /* 0x000000ffff127224 */ /* 0x000fde00078e0017 */
[----:B------:R-:W-:Y:S01]  /*30330*/  NOP ;  /* 0x0000000000007918 */ /* 0x000fe20000000000 */
[----:B------:R-:W-:Y:S02]  /*30340*/  IMAD.MOV.U32 R5, RZ, RZ, R10 ;  /* 0x000000ffff057224 */ /* 0x000fe400078e000a */
[----:B------:R-:W-:Y:S02]  /*30350*/  IMAD.MOV.U32 R21, RZ, RZ, R9 ;  /* 0x000000ffff157224 */ /* 0x000fe400078e0009 */
[----:B------:R-:W-:Y:S01]  /*30360*/  IMAD.MOV.U32 R3, RZ, RZ, R11 ;  /* 0x000000ffff037224 */ /* 0x000fe200078e000b */
[----:B---3--:R0:W-:Y:S04]  /*30370*/  STL.64 [R1+0x1958], R24 ;  /* 0x0019581801007387 */ /* 0x0081e80000100a00 */
[----:B0-----:R-:W2:Y:S04]  /*30380*/  LDL.LU R24, [R1] ;  /* 0x0000000001187983 */ /* 0x001ea80000300800 */
[----:B------:R-:W2:Y:S04]  /*30390*/  LDL.LU R25, [R1+0x4] ;  /* 0x0000040001197983 */ /* 0x000ea80000300800 */
[----:B------:R-:W2:Y:S04]  /*303a0*/  LDL.LU R26, [R1+0x8] ;  /* 0x00000800011a7983 */ /* 0x000ea80000300800 */
[----:B------:R-:W2:Y:S04]  /*303b0*/  LDL.LU R27, [R1+0xc] ;  /* 0x00000c00011b7983 */ /* 0x000ea80000300800 */
[----:B------:R0:W-:Y:S04]  /*303c0*/  STL [R1+0x10], R8 ;  /* 0x0000100801007387 */ /* 0x0001e80000100800 */
[----:B------:R-:W3:Y:S04]  /*303d0*/  LDL.LU R16, [R1+0x50] ;  /* 0x0000500001107983 */ /* 0x000ee80000300800 */
[----:B------:R-:W3:Y:S04]  /*303e0*/  LDL.LU R17, [R1+0x54] ;  /* 0x0000540001117983 */ /* 0x000ee80000300800 */
[----:B------:R-:W-:Y:S04]  /*303f0*/  STL [R1+0x1914], R5 ;  /* 0x0019140501007387 */ /* 0x000fe80000100800 */
[----:B------:R-:W-:Y:S04]  /*30400*/  STL [R1+0x1910], R21 ;  /* 0x0019101501007387 */ /* 0x000fe80000100800 */
[----:B------:R-:W-:Y:S04]  /*30410*/  STL [R1+0x190c], R3 ;  /* 0x00190c0301007387 */ /* 0x000fe80000100800 */
[----:B------:R-:W4:Y:S04]  /*30420*/  LDL.LU R22, [R1+0x250] ;  /* 0x0002500001167983 */ /* 0x000f280000300800 */
[----:B------:R-:W4:Y:S01]  /*30430*/  LDL.LU R23, [R1+0x254] ;  /* 0x0002540001177983 */ /* 0x000f220000300800 */
[----:B0-----:R-:W-:-:S02]  /*30440*/  F2FP.F16.E4M3.UNPACK_B R8, R28 ;  /* 0x0000001cff08723e */ /* 0x001fc400020006ff */
[----:B------:R-:W-:Y:S01]  /*30450*/  F2FP.F16.E4M3.UNPACK_B R9, R29 ;  /* 0x0000001dff09723e */ /* 0x000fe200020006ff */
[----:B----4-:R0:W-:Y:S04]  /*30460*/  STL.64 [R1+0x1938], R22 ;  /* 0x0019381601007387 */ /* 0x0101e80000100a00 */
[----:B0-----:R-:W4:Y:S04]  /*30470*/  LDL R23, [R1+0x220] ;  /* 0x0002200001177983 */ /* 0x001f280000100800 */
[----:B------:R-:W-:Y:S04]  /*30480*/  STL.64 [R1+0x18d0], R28 ;  /* 0x0018d01c01007387 */ /* 0x000fe80000100a00 */
[----:B------:R-:W-:Y:S04]  /*30490*/  STL [R1+0x180], R8 ;  /* 0x0001800801007387 */ /* 0x000fe80000100800 */
[----:B------:R2:W-:Y:S02]  /*304a0*/  STL [R1+0x184], R9 ;  /* 0x0001840901007387 */ /* 0x0005e40000100800 */
[----:B--2---:R-:W-:Y:S02]  /*304b0*/  HMMA.16816.F32 R8, R12, R8, R24 ;  /* 0x000000080c08723c */ /* 0x004fe40000001818 */
[----:B------:R-:W2:Y:S04]  /*304c0*/  LDL.LU.64 R26, [R1+0x1960] ;  /* 0x00196000011a7983 */ /* 0x000ea80000300a00 */
[----:B------:R-:W5:Y:S04]  /*304d0*/  LDL.LU.64 R24, [R1+0x1958] ;  /* 0x0019580001187983 */ /* 0x000f680000300a00 */
[----:B------:R-:W3:Y:S04]  /*304e0*/  LDL R28, [R1+0x240] ;  /* 0x00024000011c7983 */ /* 0x000ee80000100800 */
[----:B------:R-:W3:Y:S05]  /*304f0*/  LDL R29, [R1+0x244] ;  /* 0x00024400011d7983 */ /* 0x000eea0000100800 */
[----:B------:R-:W-:-:S02]  /*30500*/  IMAD.MOV.U32 R5, RZ, RZ, R8 ;  /* 0x000000ffff057224 */ /* 0x000fc400078e0008 */
[----:B------:R-:W-:Y:S01]  /*30510*/  IMAD.MOV.U32 R21, RZ, RZ, R9 ;  /* 0x000000ffff157224 */ /* 0x000fe200078e0009 */
[----:B------:R-:W3:Y:S01]  /*30520*/  LDL.LU R8, [R1+0x30] ;  /* 0x0000300001087983 */ /* 0x000ee20000300800 */
[----:B------:R-:W-:Y:S02]  /*30530*/  IMAD.MOV.U32 R3, RZ, RZ, R10 ;  /* 0x000000ffff037224 */ /* 0x000fe400078e000a */
[----:B------:R-:W-:Y:S02]  /*30540*/  IMAD.MOV.U32 R7, RZ, RZ, R11 ;  /* 0x000000ffff077224 */ /* 0x000fe400078e000b */
[----:B--2---:R-:W-:Y:S02]  /*30550*/  IMAD.MOV.U32 R9, RZ, RZ, R27 ;  /* 0x000000ffff097224 */ /* 0x004fe400078e001b */
[----:B------:R-:W2:Y:S01]  /*30560*/  LDL.LU R27, [R1+0x1954] ;  /* 0x00195400011b7983 */ /* 0x000ea20000300800 */
[----:B-----5:R-:W-:Y:S02]  /*30570*/  F2FP.F16.E4M3.UNPACK_B R24, R24 ;  /* 0x00000018ff18723e */ /* 0x020fe400020006ff */
[----:B------:R-:W-:Y:S01]  /*30580*/  F2FP.F16.E4M3.UNPACK_B R25, R25 ;  /* 0x00000019ff19723e */ /* 0x000fe200020006ff */
[----:B------:R-:W-:-:S02]  /*30590*/  IMAD.MOV.U32 R10, RZ, RZ, R26 ;  /* 0x000000ffff0a7224 */ /* 0x000fc400078e001a */
[----:B------:R-:W-:Y:S04]  /*305a0*/  STL [R1+0x178], R24 ;  /* 0x0001781801007387 */ /* 0x000fe80000100800 */
[----:B------:R-:W5:Y:S04]  /*305b0*/  LDL.LU R26, [R1+0x1950] ;  /* 0x00195000011a7983 */ /* 0x000f680000300800 */
[----:B------:R-:W-:Y:S04]  /*305c0*/  STL [R1+0x17c], R25 ;  /* 0x00017c1901007387 */ /* 0x000fe80000100800 */
[----:B------:R-:W2:Y:S04]  /*305d0*/  LDL.LU R11, [R1+0x3c] ;  /* 0x00003c00010b7983 */ /* 0x000ea80000300800 */
[----:B--2---:R0:W-:Y:S04]  /*305e0*/  STL.64 [R1+0x1930], R10 ;  /* 0x0019300a01007387 */ /* 0x0041e80000100a00 */
[----:B---3--:R1:W-:Y:S01]  /*305f0*/  STL.64 [R1+0x1928], R8 ;  /* 0x0019280801007387 */ /* 0x0083e20000100a00 */
[----:B0-----:R-:W-:-:S02]  /*30600*/  IMAD.MOV.U32 R10, RZ, RZ, R27 ;  /* 0x000000ffff0a7224 */ /* 0x001fc400078e001b */
[----:B-----5:R-:W-:Y:S02]  /*30610*/  IMAD.MOV.U32 R11, RZ, RZ, R26 ;  /* 0x000000ffff0b7224 */ /* 0x020fe400078e001a */
[----:B------:R-:W-:Y:S01]  /*30620*/  HMMA.16816.F32 R24, R12, R24, R16 ;  /* 0x000000180c18723c */ /* 0x000fe20000001810 */
[----:B-1----:R-:W2:Y:S04]  /*30630*/  LDL.LU R8, [R1+0x40] ;  /* 0x0000400001087983 */ /* 0x002ea80000300800 */
[----:B------:R-:W2:Y:S04]  /*30640*/  LDL.LU R9, [R1+0x44] ;  /* 0x0000440001097983 */ /* 0x000ea80000300800 */
[----:B------:R-:W3:Y:S04]  /*30650*/  LDL.LU.64 R18, [R1+0x1948] ;  /* 0x0019480001127983 */ /* 0x000ee80000300a00 */
[----:B------:R-:W3:Y:S06]  /*30660*/  LDL.LU.64 R16, [R1+0x1940] ;  /* 0x0019400001107983 */ /* 0x000eec0000300a00 */
[----:B------:R-:W-:Y:S04]  /*30670*/  STL.64 [R1+0x18c8], R26 ;  /* 0x0018c81a01007387 */ /* 0x000fe80000100a00 */
[----:B------:R0:W-:Y:S04]  /*30680*/  STL.64 [R1+0x18c0], R24 ;  /* 0x0018c01801007387 */ /* 0x0001e80000100a00 */
[----:B0-----:R-:W5:Y:S04]  /*30690*/  LDL R24, [R1+0x230] ;  /* 0x0002300001187983 */ /* 0x001f680000100800 */
[----:B------:R-:W2:Y:S01]  /*306a0*/  LDL R25, [R1+0x234] ;  /* 0x0002340001197983 */ /* 0x000ea20000100800 */
[----:B----4-:R-:W-:-:S02]  /*306b0*/  F2FP.F16.E4M3.UNPACK_B R22, R23 ;  /* 0x00000017ff16723e */ /* 0x010fc400020006ff */
[----:B------:R-:W-:Y:S01]  /*306c0*/  F2FP.F16.E4M3.UNPACK_B R23, R0 ;  /* 0x00000000ff17723e */ /* 0x000fe200020006ff */
[----:B------:R-:W4:Y:S04]  /*306d0*/  LDL.LU R26, [R1+0x1e0] ;  /* 0x0001e000011a7983 */ /* 0x000f280000300800 */
[----:B------:R-:W4:Y:S04]  /*306e0*/  LDL.LU R27, [R1+0x1e4] ;  /* 0x0001e400011b7983 */ /* 0x000f280000300800 */
[----:B------:R-:W-:Y:S04]  /*306f0*/  STL [R1+0x170], R22 ;  /* 0x0001701601007387 */ /* 0x000fe80000100800 */
[----:B------:R0:W-:Y:S01]  /*30700*/  STL [R1+0x174], R23 ;  /* 0x0001741701007387 */ /* 0x0001e20000100800 */
[----:B---3--:R-:W-:Y:S01]  /*30710*/  HMMA.16816.F32 R12, R12, R22, R16 ;  /* 0x000000160c0c723c */ /* 0x008fe20000001810 */
[----:B------:R-:W-:-:S02]  /*30720*/  IMAD.MOV.U32 R16, RZ, RZ, R2 ;  /* 0x000000ffff107224 */ /* 0x000fc400078e0002 */
[----:B0-----:R-:W3:Y:S01]  /*30730*/  LDL.LU.64 R22, [R1+0x1938] ;  /* 0x0019380001167983 */ /* 0x001ee20000300a00 */
[----:B------:R-:W-:Y:S02]  /*30740*/  IMAD.MOV.U32 R17, RZ, RZ, R4 ;  /* 0x000000ffff117224 */ /* 0x000fe400078e0004 */
[----:B------:R-:W-:Y:S02]  /*30750*/  IMAD.MOV.U32 R18, RZ, RZ, R6 ;  /* 0x000000ffff127224 */ /* 0x000fe400078e0006 */
[----:B------:R-:W-:Y:S01]  /*30760*/  IMAD.MOV.U32 R19, RZ, RZ, R20 ;  /* 0x000000ffff137224 */ /* 0x000fe200078e0014 */
[----:B-----5:R-:W-:Y:S02]  /*30770*/  F2FP.F16.E4M3.UNPACK_B R24, R24 ;  /* 0x00000018ff18723e */ /* 0x020fe400020006ff */
[----:B--2---:R-:W-:-:S08]  /*30780*/  F2FP.F16.E4M3.UNPACK_B R25, R25 ;  /* 0x00000019ff19723e */ /* 0x004fd000020006ff */
[----:B------:R0:W-:Y:S04]  /*30790*/  STL.64 [R1+0x18b8], R14 ;  /* 0x0018b80e01007387 */ /* 0x0001e80000100a00 */
[----:B------:R-:W-:Y:S01]  /*307a0*/  STL [R1+0x168], R24 ;  /* 0x0001681801007387 */ /* 0x000fe20000100800 */
[----:B------:R-:W-:Y:S03]  /*307b0*/  HMMA.16816.F32 R16, R16, R24, R8 ;  /* 0x000000181010723c */ /* 0x000fe60000001808 */
[----:B------:R-:W-:Y:S04]  /*307c0*/  STL [R1+0x16c], R25 ;  /* 0x00016c1901007387 */ /* 0x000fe80000100800 */
[----:B------:R-:W2:Y:S04]  /*307d0*/  LDL.LU.64 R10, [R1+0x1930] ;  /* 0x00193000010a7983 */ /* 0x000ea80000300a00 */
[----:B------:R-:W2:Y:S01]  /*307e0*/  LDL.LU.64 R8, [R1+0x1928] ;  /* 0x0019280001087983 */ /* 0x000ea20000300a00 */
[----:B0-----:R-:W-:-:S02]  /*307f0*/  F2FP.F16.E4M3.UNPACK_B R14, R28 ;  /* 0x0000001cff0e723e */ /* 0x001fc400020006ff */
[----:B------:R-:W-:-:S05]  /*30800*/  F2FP.F16.E4M3.UNPACK_B R15, R29 ;  /* 0x0000001dff0f723e */ /* 0x000fca00020006ff */
        /* <DEDUP_REMOVED lines=10> */
[----:B------:R-:W2:Y:S04]  /*308b0*/  LDL.LU.64 R8, [R1+0x1918] ;  /* 0x0019180001087983 */ /* 0x000ea80000300a00 */
[----:B------:R-:W5:Y:S01]  /*308c0*/  LDL.LU R28, [R1+0x1f0] ;  /* 0x0001f000011c7983 */ /* 0x000f620000300800 */
[----:B---3--:R-:W-:-:S03]  /*308d0*/  F2FP.F16.E4M3.UNPACK_B R14, R22 ;  /* 0x00000016ff0e723e */ /* 0x008fc600020006ff */
[----:B------:R-:W3:Y:S01]  /*308e0*/  LDL.LU R29, [R1+0x1f4] ;  /* 0x0001f400011d7983 */ /* 0x000ee20000300800 */
[----:B0-----:R-:W-:-:S04]  /*308f0*/  F2FP.F16.E4M3.UNPACK_B R15, R23 ;  /* 0x00000017ff0f723e */ /* 0x001fc800020006ff */
[----:B------:R0:W-:Y:S04]  /*30900*/  STL.64 [R1+0x80], R16 ;  /* 0x0000801001007387 */ /* 0x0001e80000100a00 */
[----:B------:R1:W-:Y:S01]  /*30910*/  STL.64 [R1+0x88], R18 ;  /* 0x0000881201007387 */ /* 0x0003e20000100a00 */
[----:B0-----:R-:W-:Y:S02]  /*30920*/  IMAD.MOV.U32 R16, RZ, RZ, R2 ;  /* 0x000000ffff107224 */ /* 0x001fe400078e0002 */
[----:B------:R-:W-:Y:S02]  /*30930*/  IMAD.MOV.U32 R17, RZ, RZ, R4 ;  /* 0x000000ffff117224 */ /* 0x000fe400078e0004 */
[----:B-1----:R-:W-:Y:S02]  /*30940*/  IMAD.MOV.U32 R18, RZ, RZ, R6 ;  /* 0x000000ffff127224 */ /* 0x002fe400078e0006 */
[----:B------:R-:W-:Y:S01]  /*30950*/  IMAD.MOV.U32 R19, RZ, RZ, R20 ;  /* 0x000000ffff137224 */ /* 0x000fe200078e0014 */
[----:B------:R-:W-:Y:S01]  /*30960*/  STL [R1+0x18b0], R22 ;  /* 0x0018b01601007387 */ /* 0x000fe20000100800 */
[----:B------:R-:W-:-:S03]  /*30970*/  IMAD.MOV.U32 R24, RZ, RZ, R5 ;  /* 0x000000ffff187224 */ /* 0x000fc600078e0005 */
[----:B------:R-:W-:Y:S01]  /*30980*/  STL [R1+0x158], R14 ;  /* 0x0001580e01007387 */ /* 0x000fe20000100800 */
[----:B------:R-:W-:-:S03]  /*30990*/  IMAD.MOV.U32 R25, RZ, RZ, R21 ;  /* 0x000000ffff197224 */ /* 0x000fc600078e0015 */
[----:B------:R-:W-:Y:S01]  /*309a0*/  STL [R1+0x15c], R15 ;  /* 0x00015c0f01007387 */ /* 0x000fe20000100800 */
[----:B--2---:R-:W-:Y:S01]  /*309b0*/  HMMA.16816.F32 R8, R16, R14, R8 ;  /* 0x0000000e1008723c */ /* 0x004fe20000001808 */
[----:B----4-:R-:W-:Y:S02]  /*309c0*/  F2FP.F16.E4M3.UNPACK_B R16, R26.H1 ;  /* 0x0000001aff10723e */ /* 0x010fe400030006ff */
[----:B------:R-:W-:Y:S01]  /*309d0*/  F2FP.F16.E4M3.UNPACK_B R17, R27.H1 ;  /* 0x0000001bff11723e */ /* 0x000fe200030006ff */
[----:B------:R-:W-:Y:S02]  /*309e0*/  IMAD.MOV.U32 R26, RZ, RZ, R3 ;  /* 0x000000ffff1a7224 */ /* 0x000fe400078e0003 */
[----:B------:R-:W-:-:S13]  /*309f0*/  IMAD.MOV.U32 R27, RZ, RZ, R7 ;  /* 0x000000ffff1b7224 */ /* 0x000fda00078e0007 */
[----:B------:R-:W-:Y:S04]  /*30a00*/  STL.64 [R1+0x70], R8 ;  /* 0x0000700801007387 */ /* 0x000fe80000100a00 */
[----:B------:R-:W2:Y:S04]  /*30a10*/  LDL.LU R5, [R1+0x1914] ;  /* 0x0019140001057983 */ /* 0x000ea80000300800 */
[----:B------:R-:W4:Y:S04]  /*30a20*/  LDL.LU R21, [R1+0x1910] ;  /* 0x0019100001157983 */ /* 0x000f280000300800 */
[----:B------:R-:W-:Y:S04]  /*30a30*/  STL [R1+0x150], R16 ;  /* 0x0001501001007387 */ /* 0x000fe80000100800 */
[----:B------:R-:W3:Y:S04]  /*30a40*/  LDL.LU R3, [R1+0x190c] ;  /* 0x00190c0001037983 */ /* 0x000ee80000300800 */
[----:B------:R-:W-:Y:S04]  /*30a50*/  STL [R1+0x154], R17 ;  /* 0x0001541101007387 */ /* 0x000fe80000100800 */
[----:B------:R-:W5:Y:S04]  /*30a60*/  LDL.LU R7, [R1+0x1908] ;  /* 0x0019080001077983 */ /* 0x000f680000300800 */
[----:B------:R-:W-:Y:S04]  /*30a70*/  STL.64 [R1+0x18e0], R26 ;  /* 0x0018e01a01007387 */ /* 0x000fe80000100a00 */
[----:B------:R0:W-:Y:S04]  /*30a80*/  STL.64 [R1+0x18d8], R24 ;  /* 0x0018d81801007387 */ /* 0x0001e80000100a00 */
[----:B0-----:R-:W5:Y:S01]  /*30a90*/  LDL.LU R24, [R1+0x10] ;  /* 0x0000100001187983 */ /* 0x001f620000300800 */
[----:B--2---:R-:W-:-:S02]  /*30aa0*/  IMAD.MOV.U32 R26, RZ, RZ, R5 ;  /* 0x000000ffff1a7224 */ /* 0x004fc400078e0005 */
[----:B----4-:R-:W-:Y:S02]  /*30ab0*/  IMAD.MOV.U32 R25, RZ, RZ, R21 ;  /* 0x000000ffff197224 */ /* 0x010fe400078e0015 */
[----:B------:R-:W2:Y:S04]  /*30ac0*/  LDL.LU R21, [R1+0x1904] ;  /* 0x0019040001157983 */ /* 0x000ea80000300800 */
[----:B------:R-:W4:Y:S01]  /*30ad0*/  LDL.LU R5, [R1+0x1900] ;  /* 0x0019000001057983 */ /* 0x000f220000300800 */
[----:B---3--:R-:W-:-:S03]  /*30ae0*/  IMAD.MOV.U32 R27, RZ, RZ, R3 ;  /* 0x000000ffff1b7224 */ /* 0x008fc600078e0003 */
[----:B------:R-:W3:Y:S04]  /*30af0*/  LDL.LU R3, [R1+0x18fc] ;  /* 0x0018fc0001037983 */ /* 0x000ee80000300800 */
[----:B------:R-:W-:Y:S04]  /*30b00*/  STL.64 [R1+0x18f0], R26 ;  /* 0x0018f01a01007387 */ /* 0x000fe80000100a00 */
[----:B-----5:R0:W-:Y:S02]  /*30b10*/  STL.64 [R1+0x18e8], R24 ;  /* 0x0018e81801007387 */ /* 0x0201e40000100a00 */
[----:B0-----:R-:W-:-:S02]  /*30b20*/  IMAD.MOV.U32 R24, RZ, RZ, R7 ;  /* 0x000000ffff187224 */ /* 0x001fc400078e0007 */
[----:B------:R-:W5:Y:S04]  /*30b30*/  LDL.LU R7, [R1+0x18f8] ;  /* 0x0018f80001077983 */ /* 0x000f680000300800 */
[----:B------:R-:W5:Y:S04]  /*30b40*/  LDL.LU R25, [R1+0x24] ;  /* 0x0000240001197983 */ /* 0x000f680000300800 */
[----:B------:R-:W5:Y:S04]  /*30b50*/  LDL.LU R26, [R1+0x28] ;  /* 0x00002800011a7983 */ /* 0x000f680000300800 */
[----:B------:R-:W5:Y:S01]  /*30b60*/  LDL.LU R27, [R1+0x2c] ;  /* 0x00002c00011b7983 */ /* 0x000f620000300800 */
[----:B------:R-:W-:-:S02]  /*30b70*/  IMAD.MOV.U32 R22, RZ, RZ, R10 ;  /* 0x000000ffff167224 */ /* 0x000fc400078e000a */
[----:B------:R-:W-:Y:S01]  /*30b80*/  IMAD.MOV.U32 R2, RZ, RZ, R11 ;  /* 0x000000ffff027224 */ /* 0x000fe200078e000b */
[----:B------:R-:W5:Y:S04]  /*30b90*/  LDL.LU R14, [R1+0x210] ;  /* 0x00021000010e7983 */ /* 0x000f680000300800 */
[----:B------:R-:W5:Y:S01]  /*30ba0*/  LDL.LU R15, [R1+0x214] ;  /* 0x00021400010f7983 */ /* 0x000f620000300800 */
[----:B--2---:R-:W-:Y:S02]  /*30bb0*/  IMAD.MOV.U32 R11, RZ, RZ, R21 ;  /* 0x000000ffff0b7224 */ /* 0x004fe400078e0015 */
[----:B----4-:R-:W-:Y:S02]  /*30bc0*/  IMAD.MOV.U32 R9, RZ, RZ, R5 ;  /* 0x000000ffff097224 */ /* 0x010fe400078e0005 */
[----:B---3--:R-:W-:-:S02]  /*30bd0*/  IMAD.MOV.U32 R8, RZ, RZ, R3 ;  /* 0x000000ffff087224 */ /* 0x008fc400078e0003 */
[----:B-----5:R-:W-:-:S07]  /*30be0*/  IMAD.MOV.U32 R10, RZ, RZ, R7 ;  /* 0x000000ffff0a7224 */ /* 0x020fce00078e0007 */
[----:B------:R-:W-:Y:S01]  /*30bf0*/  HMMA.16816.F32 R16, R8, R16, R24 ;  /* 0x000000100810723c */ /* 0x000fe20000001818 */
[----:B------:R-:W2:Y:S04]  /*30c00*/  LDL.LU.64 R26, [R1+0x18f0] ;  /* 0x0018f000011a7983 */ /* 0x000ea80000300a00 */
[----:B------:R-:W2:Y:S01]  /*30c10*/  LDL.LU.64 R24, [R1+0x18e8] ;  /* 0x0018e80001187983 */ /* 0x000ea20000300a00 */
[----:B------:R-:W-:Y:S02]  /*30c20*/  F2FP.F16.E4M3.UNPACK_B R28, R28.H1 ;  /* 0x0000001cff1c723e */ /* 0x000fe400030006ff */
[----:B------:R-:W-:-:S11]  /*30c30*/  F2FP.F16.E4M3.UNPACK_B R29, R29.H1 ;  /* 0x0000001dff1d723e */ /* 0x000fd600030006ff */
[----:B------:R-:W-:Y:S02]  /*30c40*/  IMAD.MOV.U32 R6, RZ, RZ, R18 ;  /* 0x000000ffff067224 */ /* 0x000fe400078e0012 */
[----:B------:R-:W-:Y:S01]  /*30c50*/  IMAD.MOV.U32 R20, RZ, RZ, R17 ;  /* 0x000000ffff147224 */ /* 0x000fe200078e0011 */
[----:B------:R0:W-:Y:S01]  /*30c60*/  STL [R1+0x60], R16 ;  /* 0x0000601001007387 */ /* 0x0001e20000100800 */
[----:B------:R-:W-:-:S03]  /*30c70*/  IMAD.MOV.U32 R4, RZ, RZ, R19 ;  /* 0x000000ffff047224 */ /* 0x000fc600078e0013 */
[----:B0-----:R-:W3:Y:S04]  /*30c80*/  LDL.LU R16, [R1+0x220] ;  /* 0x0002200001107983 */ /* 0x001ee80000300800 */
[----:B------:R-:W-:Y:S04]  /*30c90*/  STL [R1+0x189c], R6 ;  /* 0x00189c0601007387 */ /* 0x000fe80000100800 */
[----:B------:R-:W-:Y:S04]  /*30ca0*/  STL [R1+0x1898], R20 ;  /* 0x0018981401007387 */ /* 0x000fe80000100800 */
[----:B------:R-:W4:Y:S04]  /*30cb0*/  LDL.LU R18, [R1+0x230] ;  /* 0x0002300001127983 */ /* 0x000f280000300800 */
[----:B------:R-:W5:Y:S04]  /*30cc0*/  LDL.LU R19, [R1+0x234] ;  /* 0x0002340001137983 */ /* 0x000f680000300800 */
[----:B------:R-:W-:Y:S04]  /*30cd0*/  STL [R1+0x140], R28 ;  /* 0x0001401c01007387 */ /* 0x000fe80000100800 */
[----:B------:R0:W-:Y:S01]  /*30ce0*/  STL [R1+0x144], R29 ;  /* 0x0001441d01007387 */ /* 0x0001e20000100800 */
[----:B--2---:R-:W-:Y:S03]  /*30cf0*/  HMMA.16816.F32 R8, R8, R28, R24 ;  /* 0x0000001c0808723c */ /* 0x004fe60000001818 */
[----:B------:R-:W2:Y:S04]  /*30d00*/  LDL.LU.64 R26, [R1+0x18e0] ;  /* 0x0018e000011a7983 */ /* 0x000ea80000300a00 */
[----:B------:R-:W2:Y:S04]  /*30d10*/  LDL.LU.64 R24, [R1+0x18d8] ;  /* 0x0018d80001187983 */ /* 0x000ea80000300a00 */
[----:B0-----:R-:W2:Y:S08]  /*30d20*/  LDL.LU.64 R28, [R1+0x18d0] ;  /* 0x0018d000011c7983 */ /* 0x001eb00000300a00 */
[----:B------:R-:W-:Y:S01]  /*30d30*/  IMAD.MOV.U32 R6, RZ, RZ, R8 ;  /* 0x000000ffff067224 */ /* 0x000fe200078e0008 */
[----:B------:R0:W-:Y:S01]  /*30d40*/  STL.64 [R1+0x58], R10 ;  /* 0x0000580a01007387 */ /* 0x0001e20000100a00 */
[----:B------:R-:W-:-:S02]  /*30d50*/  IMAD.MOV.U32 R20, RZ, RZ, R9 ;  /* 0x000000ffff147224 */ /* 0x000fc400078e0009 */
[----:B------:R-:W-:Y:S01]  /*30d60*/  IMAD.MOV.U32 R8, RZ, RZ, R3 ;  /* 0x000000ffff087224 */ /* 0x000fe200078e0003 */
[----:B------:R-:W3:Y:S01]  /*30d70*/  LDL R17, [R1+0x370] ;  /* 0x0003700001117983 */ /* 0x000ee20000100800 */
[----:B------:R-:W-:Y:S02]  /*30d80*/  IMAD.MOV.U32 R9, RZ, RZ, R5 ;  /* 0x000000ffff097224 */ /* 0x000fe400078e0005 */
[----:B0-----:R-:W-:Y:S02]  /*30d90*/  IMAD.MOV.U32 R10, RZ, RZ, R7 ;  /* 0x000000ffff0a7224 */ /* 0x001fe400078e0007 */
        /* <DEDUP_REMOVED lines=8> */
[----:B------:R-:W-:-:S02]  /*30e20*/  F2FP.F16.E4M3.UNPACK_B R14, R14.H1 ;  /* 0x0000000eff0e723e */ /* 0x000fc400030006ff */
[----:B------:R-:W-:-:S09]  /*30e30*/  F2FP.F16.E4M3.UNPACK_B R15, R15.H1 ;  /* 0x0000000fff0f723e */ /* 0x000fd200030006ff */
[----:B0-----:R-:W-:Y:S01]  /*30e40*/  IMAD.MOV.U32 R29, RZ, RZ, R10 ;  /* 0x000000ffff1d7224 */ /* 0x001fe200078e000a */
[----:B------:R0:W-:Y:S01]  /*30e50*/  STL.64 [R1+0x40], R8 ;  /* 0x0000400801007387 */ /* 0x0001e20000100a00 */
[----:B------:R-:W-:Y:S02]  /*30e60*/  IMAD.MOV.U32 R28, RZ, RZ, R11 ;  /* 0x000000ffff1c7224 */ /* 0x000fe400078e000b */
[----:B------:R-:W-:Y:S02]  /*30e70*/  IMAD.MOV.U32 R10, RZ, RZ, R7 ;  /* 0x000000ffff0a7224 */ /* 0x000fe400078e0007 */
[----:B------:R-:W-:Y:S02]  /*30e80*/  IMAD.MOV.U32 R11, RZ, RZ, R21 ;  /* 0x000000ffff0b7224 */ /* 0x000fe400078e0015 */
[----:B0-----:R-:W-:Y:S02]  /*30e90*/  IMAD.MOV.U32 R8, RZ, RZ, R3 ;  /* 0x000000ffff087224 */ /* 0x001fe400078e0003 */
[----:B------:R-:W-:Y:S01]  /*30ea0*/  IMAD.MOV.U32 R9, RZ, RZ, R5 ;  /* 0x000000ffff097224 */ /* 0x000fe200078e0005 */
[----:B------:R-:W-:Y:S04]  /*30eb0*/  STL [R1+0x120], R14 ;  /* 0x0001200e01007387 */ /* 0x000fe80000100800 */
[----:B------:R0:W-:Y:S02]  /*30ec0*/  STL [R1+0x124], R15 ;  /* 0x0001240f01007387 */ /* 0x0001e40000100800 */
[----:B--2---:R-:W-:Y:S02]  /*30ed0*/  HMMA.16816.F32 R8, R8, R14, R24 ;  /* 0x0000000e0808723c */ /* 0x004fe40000001818 */
[----:B0-----:R-:W2:Y:S01]  /*30ee0*/  LDL.LU.64 R14, [R1+0x18b8] ;  /* 0x0018b800010e7983 */ /* 0x001ea20000300a00 */
[----:B------:R-:W-:-:S15]  /*30ef0*/  F2FP.F16.E4M3.UNPACK_B R25, R0.H1 ;  /* 0x00000000ff19723e */ /* 0x000fde00030006ff */
[----:B------:R-:W-:Y:S01]  /*30f00*/  NOP ;  /* 0x0000000000007918 */ /* 0x000fe20000000000 */
[----:B------:R0:W-:Y:S04]  /*30f10*/  STL.64 [R1+0x30], R8 ;  /* 0x0000300801007387 */ /* 0x0001e80000100a00 */
[----:B------:R1:W-:Y:S04]  /*30f20*/  STL.64 [R1+0x38], R10 ;  /* 0x0000380a01007387 */ /* 0x0003e80000100a00 */
[----:B------:R-:W5:Y:S01]  /*30f30*/  LDL.LU R0, [R1+0x18b4] ;  /* 0x0018b40001007983 */ /* 0x000f620000300800 */
[----:B---3--:R-:W-:Y:S01]  /*30f40*/  F2FP.F16.E4M3.UNPACK_B R24, R16.H1 ;  /* 0x00000010ff18723e */ /* 0x008fe200030006ff */
[----:B0-----:R-:W-:-:S02]  /*30f50*/  IMAD.MOV.U32 R8, RZ, RZ, R3 ;  /* 0x000000ffff087224 */ /* 0x001fc400078e0003 */
[----:B------:R-:W3:Y:S01]  /*30f60*/  LDL.LU R26, [R1+0x240] ;  /* 0x00024000011a7983 */ /* 0x000ee20000300800 */
[----:B------:R-:W-:Y:S02]  /*30f70*/  IMAD.MOV.U32 R9, RZ, RZ, R5 ;  /* 0x000000ffff097224 */ /* 0x000fe400078e0005 */
[----:B-1----:R-:W-:Y:S01]  /*30f80*/  IMAD.MOV.U32 R10, RZ, RZ, R7 ;  /* 0x000000ffff0a7224 */ /* 0x002fe200078e0007 */
[----:B------:R-:W3:Y:S01]  /*30f90*/  LDL.LU R27, [R1+0x244] ;  /* 0x00024400011b7983 */ /* 0x000ee20000300800 */
[----:B------:R-:W-:-:S03]  /*30fa0*/  IMAD.MOV.U32 R11, RZ, RZ, R21 ;  /* 0x000000ffff0b7224 */ /* 0x000fc600078e0015 */
[----:B------:R4:W-:Y:S04]  /*30fb0*/  STL [R1+0x148], R24 ;  /* 0x0001481801007387 */ /* 0x0009e80000100800 */
[----:B------:R5:W-:Y:S01]  /*30fc0*/  STL [R1+0x14c], R25 ;  /* 0x00014c1901007387 */ /* 0x000be20000100800 */
[----:B--2---:R-:W-:Y:S01]  /*30fd0*/  HMMA.16816.F32 R8, R8, R24, R12 ;  /* 0x000000180808723c */ /* 0x004fe2000000180c */
[----:B----4-:R-:W-:Y:S02]  /*30fe0*/  F2FP.F16.E4M3.UNPACK_B R24, R18.H1 ;  /* 0x00000012ff18723e */ /* 0x010fe400030006ff */
[----:B-----5:R-:W-:-:S15]  /*30ff0*/  F2FP.F16.E4M3.UNPACK_B R25, R19.H1 ;  /* 0x00000013ff19723e */ /* 0x020fde00030006ff */
[----:B------:R-:W-:Y:S01]  /*31000*/  NOP ;  /* 0x0000000000007918 */ /* 0x000fe20000000000 */
[----:B------:R-:W-:Y:S04]  /*31010*/  STL.64 [R1+0x20], R8 ;  /* 0x0000200801007387 */ /* 0x000fe80000100a00 */
[----:B------:R-:W-:Y:S04]  /*31020*/  STL.64 [R1+0x28], R10 ;  /* 0x0000280a01007387 */ /* 0x000fe80000100a00 */
[----:B------:R-:W0:Y:S04]  /*31030*/  LDS.64 R18, [R0+UR7+0x80] ;  /* 0x0000800700127984 */ /* 0x000e280008000a00 */
[----:B------:R-:W1:Y:S04]  /*31040*/  LDS.64 R10, [R0+UR7+0x880] ;  /* 0x00088007000a7984 */ /* 0x000e680008000a00 */
[----:B------:R-:W2:Y:S04]  /*31050*/  LDS.64 R8, [R17+UR7+0x80] ;  /* 0x0000800711087984 */ /* 0x000ea80008000a00 */
[----:B------:R-:W4:Y:S04]  /*31060*/  LDS.64 R16, [R17+UR7+0x880] ;  /* 0x0008800711107984 */ /* 0x000f280008000a00 */
[----:B0-----:R0:W-:Y:S04]  /*31070*/  STL [R1+0x1810], R19 ;  /* 0x0018101301007387 */ /* 0x0011e80000100800 */
[----:B------:R-:W-:Y:S04]  /*31080*/  STL [R1+0x138], R24 ;  /* 0x0001381801007387 */ /* 0x000fe80000100800 */
[----:B0-----:R-:W5:Y:S04]  /*31090*/  LDL.LU R19, [R1+0x1ec] ;  /* 0x0001ec0001137983 */ /* 0x001f680000300800 */
[----:B------:R-:W-:Y:S04]  /*310a0*/  STL [R1+0x13c], R25 ;  /* 0x00013c1901007387 */ /* 0x000fe80000100800 */
[----:B-1----:R0:W-:Y:S04]  /*310b0*/  STL [R1+0x1814], R11 ;  /* 0x0018140b01007387 */ /* 0x0021e80000100800 */
[----:B0-----:R-:W3:Y:S04]  /*310c0*/  LDL.LU R11, [R1+0x1e8] ;  /* 0x0001e800010b7983 */ /* 0x001ee80000300800 */
[----:B------:R-:W-:Y:S04]  /*310d0*/  STL [R1+0x17c8], R0 ;  /* 0x0017c80001007387 */ /* 0x000fe80000100800 */
[----:B--2---:R-:W-:Y:S04]  /*310e0*/  STL [R1+0x1818], R9 ;  /* 0x0018180901007387 */ /* 0x004fe80000100800 */
[----:B---3--:R-:W-:Y:S04]  /*310f0*/  STL.64 [R1+0x1890], R10 ;  /* 0x0018900a01007387 */ /* 0x008fe80000100a00 */
[----:B------:R0:W-:Y:S04]  /*31100*/  STL [R1+0x1888], R8 ;  /* 0x0018880801007387 */ /* 0x0001e80000100800 */
[----:B0-----:R-:W2:Y:S04]  /*31110*/  LDL.LU R8, [R1+0x90] ;  /* 0x0000900001087983 */ /* 0x001ea80000300800 */
[----:B------:R-:W2:Y:S04]  /*31120*/  LDL.LU R9, [R1+0x94] ;  /* 0x0000940001097983 */ /* 0x000ea80000300800 */
[----:B------:R-:W2:Y:S04]  /*31130*/  LDL.LU R10, [R1+0x98] ;  /* 0x00009800010a7983 */ /* 0x000ea80000300800 */
[----:B------:R-:W2:Y:S01]  /*31140*/  LDL.LU R11, [R1+0x9c] ;  /* 0x00009c00010b7983 */ /* 0x000ea20000300800 */
[----:B------:R-:W-:-:S02]  /*31150*/  IMAD.MOV.U32 R12, RZ, RZ, R3 ;  /* 0x000000ffff0c7224 */ /* 0x000fc400078e0003 */
[----:B------:R-:W-:Y:S01]  /*31160*/  IMAD.MOV.U32 R13, RZ, RZ, R5 ;  /* 0x000000ffff0d7224 */ /* 0x000fe200078e0005 */
[----:B----4-:R-:W-:Y:S01]  /*31170*/  STL [R1+0x181c], R17 ;  /* 0x00181c1101007387 */ /* 0x010fe20000100800 */
[----:B------:R-:W-:Y:S02]  /*31180*/  IMAD.MOV.U32 R14, RZ, RZ, R7 ;  /* 0x000000ffff0e7224 */ /* 0x000fe400078e0007 */
[----:B------:R-:W-:Y:S01]  /*31190*/  IMAD.MOV.U32 R15, RZ, RZ, R21 ;  /* 0x000000ffff0f7224 */ /* 0x000fe200078e0015 */
[----:B-----5:R-:W-:Y:S04]  /*311a0*/  STL.64 [R1+0x18a8], R18 ;  /* 0x0018a81201007387 */ /* 0x020fe80000100a00 */
[----:B------:R0:W-:Y:S04]  /*311b0*/  STL [R1+0x18a0], R16 ;  /* 0x0018a01001007387 */ /* 0x0001e80000100800 */
[----:B0-----:R-:W3:Y:S04]  /*311c0*/  LDL.LU R16, [R1+0x80] ;  /* 0x0000800001107983 */ /* 0x001ee80000300800 */
[----:B------:R-:W3:Y:S04]  /*311d0*/  LDL.LU R17, [R1+0x84] ;  /* 0x0000840001117983 */ /* 0x000ee80000300800 */
[----:B------:R-:W3:Y:S04]  /*311e0*/  LDL.LU R18, [R1+0x88] ;  /* 0x0000880001127983 */ /* 0x000ee80000300800 */
[----:B------:R-:W3:Y:S01]  /*311f0*/  LDL.LU R19, [R1+0x8c] ;  /* 0x00008c0001137983 */ /* 0x000ee20000300800 */
[----:B--2---:R-:W-:Y:S01]  /*31200*/  HMMA.16816.F32 R8, R12, R24, R8 ;  /* 0x000000180c08723c */ /* 0x004fe20000001808 */
[----:B------:R-:W-:-:S15]  /*31210*/  F2FP.F16.E4M3.UNPACK_B R24, R26.H1 ;  /* 0x0000001aff18723e */ /* 0x000fde00030006ff */
[----:B------:R-:W-:-:S03]  /*31220*/  NOP ;  /* 0x0000000000007918 */ /* 0x000fc60000000000 */
[----:B------:R0:W-:Y:S04]  /*31230*/  STL.64 [R1+0x90], R8 ;  /* 0x0000900801007387 */ /* 0x0001e80000100a00 */
[----:B------:R1:W-:Y:S04]  /*31240*/  STL.64 [R1+0x98], R10 ;  /* 0x0000980a01007387 */ /* 0x0003e80000100a00 */
[----:B0-----:R-:W2:Y:S04]  /*31250*/  LDL.LU R8, [R1+0x70] ;  /* 0x0000700001087983 */ /* 0x001ea80000300800 */
[----:B------:R-:W2:Y:S01]  /*31260*/  LDL.LU R9, [R1+0x74] ;  /* 0x0000740001097983 */ /* 0x000ea20000300800 */
[----:B-1----:R-:W-:-:S03]  /*31270*/  IMAD.MOV.U32 R10, RZ, RZ, R22 ;  /* 0x000000ffff0a7224 */ /* 0x002fc600078e0016 */
[----:B------:R-:W-:Y:S04]  /*31280*/  STL [R1+0x128], R24 ;  /* 0x0001281801007387 */ /* 0x000fe80000100800 */
[----:B------:R-:W4:Y:S01]  /*31290*/  LDL.LU R22, [R1+0x18b0] ;  /* 0x0018b00001167983 */ /* 0x000f220000300800 */
[----:B------:R-:W-:-:S05]  /*312a0*/  F2FP.F16.E4M3.UNPACK_B R25, R27.H1 ;  /* 0x0000001bff19723e */ /* 0x000fca00030006ff */
[----:B------:R3:W-:Y:S02]  /*312b0*/  STL [R1+0x12c], R25 ;  /* 0x00012c1901007387 */ /* 0x0007e40000100800 */
[----:B---3--:R-:W-:Y:S02]  /*312c0*/  HMMA.16816.F32 R24, R12, R24, R16 ;  /* 0x000000180c18723c */ /* 0x008fe40000001810 */
[----:B------:R-:W3:Y:S04]  /*312d0*/  LDL.LU.64 R18, [R1+0x18a8] ;  /* 0x0018a80001127983 */ /* 0x000ee80000300a00 */
[----:B------:R-:W5:Y:S01]  /*312e0*/  LDL.LU R16, [R1+0x18a0] ;  /* 0x0018a00001107983 */ /* 0x000f620000300800 */
[----:B------:R-:W-:Y:S01]  /*312f0*/  IMAD.MOV.U32 R11, RZ, RZ, R2 ;  /* 0x000000ffff0b7224 */ /* 0x000fe200078e0002 */
[----:B------:R-:W-:-:S11]  /*31300*/  F2FP.F16.E4M3.UNPACK_B R23, R23.H1 ;  /* 0x00000017ff17723e */ /* 0x000fd600030006ff */
[----:B------:R-:W-:Y:S02]  /*31310*/  IMAD.MOV.U32 R14, RZ, RZ, R25 ;  /* 0x000000ffff0e7224 */ /* 0x000fe400078e0019 */
[----:B------:R-:W-:Y:S02]  /*31320*/  IMAD.MOV.U32 R13, RZ, RZ, R26 ;  /* 0x000000ffff0d7224 */ /* 0x000fe400078e001a */
[----:B------:R-:W-:Y:S01]  /*31330*/  IMAD.MOV.U32 R12, RZ, RZ, R27 ;  /* 0x000000ffff0c7224 */ /* 0x000fe200078e001b */
[----:B------:R0:W-:Y:S04]  /*31340*/  STL [R1+0x80], R24 ;  /* 0x0000801801007387 */ /* 0x0001e80000100800 */
[----:B------:R-:W2:Y:S04]  /*31350*/  LDL R25, [R1+0x1fc] ;  /* 0x0001fc0001197983 */ /* 0x000ea80000100800 */
[----:B0-----:R-:W2:Y:S04]  /*31360*/  LDL R24, [R1+0x1f8] ;  /* 0x0001f80001187983 */ /* 0x001ea80000100800 */
[----:B------:R-:W-:Y:S04]  /*31370*/  STL [R1+0x1870], R14 ;  /* 0x0018700e01007387 */ /* 0x000fe80000100800 */
[----:B------:R0:W-:Y:S04]  /*31380*/  STL.64 [R1+0x1868], R12 ;  /* 0x0018680c01007387 */ /* 0x0001e80000100a00 */
[----:B------:R-:W2:Y:S01]  /*31390*/  LDL.LU R2, [R1+0x218] ;  /* 0x0002180001027983 */ /* 0x000ea20000300800 */
[----:B0-----:R-:W-:-:S03]  /*313a0*/  IMAD.MOV.U32 R12, RZ, RZ, R6 ;  /* 0x000000ffff0c7224 */ /* 0x001fc600078e0006 */
[----:B------:R-:W2:Y:S01]  /*313b0*/  LDL.LU R6, [R1+0x189c] ;  /* 0x00189c0001067983 */ /* 0x000ea20000300800 */
[----:B------:R-:W-:-:S03]  /*313c0*/  IMAD.MOV.U32 R13, RZ, RZ, R20 ;  /* 0x000000ffff0d7224 */ /* 0x000fc600078e0014 */
[----:B------:R-:W2:Y:S01]  /*313d0*/  LDL.LU R20, [R1+0x1898] ;  /* 0x0018980001147983 */ /* 0x000ea20000300800 */
[----:B----4-:R-:W-:-:S05]  /*313e0*/  F2FP.F16.E4M3.UNPACK_B R22, R22.H1 ;  /* 0x00000016ff16723e */ /* 0x010fca00030006ff */
[----:B------:R-:W-:Y:S04]  /*313f0*/  STL [R1+0x118], R22 ;  /* 0x0001181601007387 */ /* 0x000fe80000100800 */
[----:B------:R-:W4:Y:S04]  /*31400*/  LDL.LU R14, [R1+0x58] ;  /* 0x00005800010e7983 */ /* 0x000f280000300800 */
[----:B------:R-:W-:Y:S04]  /*31410*/  STL [R1+0x11c], R23 ;  /* 0x00011c1701007387 */ /* 0x000fe80000100800 */
[----:B------:R-:W4:Y:S04]  /*31420*/  LDL.LU R15, [R1+0x5c] ;  /* 0x00005c00010f7983 */ /* 0x000f280000300800 */
[----:B----4-:R2:W-:Y:S04]  /*31430*/  STL.64 [R1+0x1880], R14 ;  /* 0x0018800e01007387 */ /* 0x0105e80000100a00 */
[----:B------:R0:W-:Y:S01]  /*31440*/  STL.64 [R1+0x1878], R12 ;  /* 0x0018780c01007387 */ /* 0x0001e20000100a00 */
[----:B--2---:R-:W-:-:S02]  /*31450*/  IMAD.MOV.U32 R14, RZ, RZ, R6 ;  /* 0x000000ffff0e7224 */ /* 0x004fc400078e0006 */
[----:B------:R-:W-:Y:S02]  /*31460*/  IMAD.MOV.U32 R15, RZ, RZ, R4 ;  /* 0x000000ffff0f7224 */ /* 0x000fe400078e0004 */
[----:B------:R-:W-:Y:S01]  /*31470*/  IMAD.MOV.U32 R6, RZ, RZ, R7 ;  /* 0x000000ffff067224 */ /* 0x000fe200078e0007 */
[----:B0-----:R-:W2:Y:S01]  /*31480*/  LDL.LU R12, [R1+0x60] ;  /* 0x00006000010c7983 */ /* 0x001ea20000300800 */
[----:B------:R-:W-:Y:S02]  /*31490*/  IMAD.MOV.U32 R4, RZ, RZ, R3 ;  /* 0x000000ffff047224 */ /* 0x000fe400078e0003 */
[----:B------:R-:W-:Y:S01]  /*314a0*/  IMAD.MOV.U32 R7, RZ, RZ, R21 ;  /* 0x000000ffff077224 */ /* 0x000fe200078e0015 */
[----:B------:R-:W4:Y:S01]  /*314b0*/  LDL.LU R3, [R1+0x21c] ;  /* 0x00021c0001037983 */ /* 0x000f220000300800 */
[----:B------:R-:W-:-:S05]  /*314c0*/  IMAD.MOV.U32 R13, RZ, RZ, R20 ;  /* 0x000000ffff0d7224 */ /* 0x000fca00078e0014 */
[----:B------:R-:W-:Y:S01]  /*314d0*/  HMMA.16816.F32 R20, R4, R22, R8 ;  /* 0x000000160414723c */ /* 0x000fe20000001808 */
[----:B------:R-:W2:Y:S04]  /*314e0*/  LDL.LU.64 R10, [R1+0x1890] ;  /* 0x00189000010a7983 */ /* 0x000ea80000300a00 */
[----:B------:R-:W4:Y:S01]  /*314f0*/  LDL.LU R8, [R1+0x1888] ;  /* 0x0018880001087983 */ /* 0x000f220000300800 */
[----:B---3--:R-:W-:-:S03]  /*31500*/  IMAD.MOV.U32 R4, RZ, RZ, R18 ;  /* 0x000000ffff047224 */ /* 0x008fc600078e0012 */
[----:B------:R-:W3:Y:S01]  /*31510*/  LDL R26, [R1+0x208] ;  /* 0x00020800011a7983 */ /* 0x000ee20000100800 */
[----:B-----5:R-:W-:-:S03]  /*31520*/  IMAD.MOV.U32 R7, RZ, RZ, R16 ;  /* 0x000000ffff077224 */ /* 0x020fc600078e0010 */
[----:B------:R-:W5:Y:S06]  /*31530*/  LDL R27, [R1+0x20c] ;  /* 0x00020c00011b7983 */ /* 0x000f6c0000100800 */
[----:B------:R-:W-:Y:S04]  /*31540*/  STL [R1+0x182c], R20 ;  /* 0x00182c1401007387 */ /* 0x000fe80000100800 */
[----:B------:R0:W-:Y:S04]  /*31550*/  STL [R1+0x1828], R21 ;  /* 0x0018281501007387 */ /* 0x0001e80000100800 */
[----:B------:R1:W-:Y:S01]  /*31560*/  STL [R1+0x1824], R22 ;  /* 0x0018241601007387 */ /* 0x0003e20000100800 */
[----:B0-----:R-:W-:-:S03]  /*31570*/  F2FP.F16.E4M3.UNPACK_B R21, R19 ;  /* 0x00000013ff15723e */ /* 0x001fc600020006ff */
[----:B------:R0:W-:Y:S01]  /*31580*/  STL [R1+0x1820], R23 ;  /* 0x0018201701007387 */ /* 0x0001e20000100800 */
[----:B--2---:R-:W-:Y:S01]  /*31590*/  F2FP.F16.E4M3.UNPACK_B R20, R11 ;  /* 0x0000000bff14723e */ /* 0x004fe200020006ff */
[----:B------:R-:W-:Y:S02]  /*315a0*/  IMAD.MOV.U32 R5, RZ, RZ, R10 ;  /* 0x000000ffff057224 */ /* 0x000fe400078e000a */
[----:B----4-:R-:W-:Y:S01]  /*315b0*/  IMAD.MOV.U32 R6, RZ, RZ, R8 ;  /* 0x000000ffff067224 */ /* 0x010fe200078e0008 */
[----:B------:R2:W-:Y:S04]  /*315c0*/  STL [R1+0x1830], R11 ;  /* 0x0018300b01007387 */ /* 0x0005e80000100800 */
[----:B------:R4:W-:Y:S02]  /*315d0*/  STL [R1+0x108], R20 ;  /* 0x0001081401007387 */ /* 0x0009e40000100800 */
[----:B------:R-:W-:Y:S02]  /*315e0*/  HMMA.16816.F32 R4, R4, R20, R12 ;  /* 0x000000140404723c */ /* 0x000fe4000000180c */
[----:B------:R0:W-:Y:S04]  /*315f0*/  STL [R1+0x10c], R21 ;  /* 0x00010c1501007387 */ /* 0x0001e80000100800 */
[----:B------:R-:W5:Y:S04]  /*31600*/  LDL.LU.64 R14, [R1+0x1880] ;  /* 0x00188000010e7983 */ /* 0x000f680000300a00 */
[----:B------:R-:W5:Y:S01]  /*31610*/  LDL.LU.64 R12, [R1+0x1878] ;  /* 0x00187800010c7983 */ /* 0x000f620000300a00 */
[----:B-1----:R-:W-:-:S02]  /*31620*/  F2FP.F16.E4M3.UNPACK_B R22, R24 ;  /* 0x00000018ff16723e */ /* 0x002fc400020006ff */
[----:B0-----:R-:W-:-:S06]  /*31630*/  F2FP.F16.E4M3.UNPACK_B R23, R25 ;  /* 0x00000019ff17723e */ /* 0x001fcc00020006ff */
[----:B--2---:R-:W-:Y:S01]  /*31640*/  IMAD.MOV.U32 R11, RZ, RZ, R5 ;  /* 0x000000ffff0b7224 */ /* 0x004fe200078e0005 */
[----:B------:R0:W-:Y:S01]  /*31650*/  STL [R1+0x10], R4 ;  /* 0x0000100401007387 */ /* 0x0001e20000100800 */
[----:B----4-:R-:W-:Y:S02]  /*31660*/  IMAD.MOV.U32 R20, RZ, RZ, R6 ;  /* 0x000000ffff147224 */ /* 0x010fe400078e0006 */
[----:B------:R-:W-:Y:S02]  /*31670*/  IMAD.MOV.U32 R21, RZ, RZ, R7 ;  /* 0x000000ffff157224 */ /* 0x000fe400078e0007 */
[----:B------:R-:W-:Y:S02]  /*31680*/  IMAD.MOV.U32 R5, RZ, RZ, R10 ;  /* 0x000000ffff057224 */ /* 0x000fe400078e000a */
[----:B------:R-:W-:Y:S02]  /*31690*/  IMAD.MOV.U32 R6, RZ, RZ, R8 ;  /* 0x000000ffff067224 */ /* 0x000fe400078e0008 */
[----:B------:R-:W-:-:S02]  /*316a0*/  IMAD.MOV.U32 R7, RZ, RZ, R16 ;  /* 0x000000ffff077224 */ /* 0x000fc400078e0010 */
[----:B0-----:R-:W-:Y:S01]  /*316b0*/  IMAD.MOV.U32 R4, RZ, RZ, R18 ;  /* 0x000000ffff047224 */ /* 0x001fe200078e0012 */
[----:B------:R0:W-:Y:S04]  /*316c0*/  STL [R1+0x100], R22 ;  /* 0x0001001601007387 */ /* 0x0001e80000100800 */
[----:B------:R1:W-:Y:S01]  /*316d0*/  STL [R1+0x104], R23 ;  /* 0x0001041701007387 */ /* 0x0003e20000100800 */
[----:B---3--:R-:W-:Y:S02]  /*316e0*/  F2FP.F16.E4M3.UNPACK_B R24, R26 ;  /* 0x0000001aff18723e */ /* 0x008fe400020006ff */
[----:B-----5:R-:W-:Y:S01]  /*316f0*/  F2FP.F16.E4M3.UNPACK_B R25, R27 ;  /* 0x0000001bff19723e */ /* 0x020fe200020006ff */
[----:B------:R-:W-:Y:S01]  /*31700*/  HMMA.16816.F32 R4, R4, R22, R12 ;  /* 0x000000160404723c */ /* 0x000fe2000000180c */
[----:B------:R-:W2:Y:S04]  /*31710*/  LDL.LU R14, [R1+0x1870] ;  /* 0x00187000010e7983 */ /* 0x000ea80000300800 */
[----:B------:R-:W3:-:S14]  /*31720*/  LDL.LU.64 R12, [R1+0x1868] ;  /* 0x00186800010c7983 */ /* 0x000edc0000300a00 */
[----:B0-----:R-:W-:Y:S02]  /*31730*/  IMAD.MOV.U32 R22, RZ, RZ, R4 ;  /* 0x000000ffff167224 */ /* 0x001fe400078e0004 */
[----:B-1----:R-:W-:-:S05]  /*31740*/  IMAD.MOV.U32 R23, RZ, RZ, R5 ;  /* 0x000000ffff177224 */ /* 0x002fca00078e0005 */
[----:B------:R0:W-:Y:S04]  /*31750*/  STL.64 [R1+0x1840], R22 ;  /* 0x0018401601007387 */ /* 0x0001e80000100a00 */
[----:B------:R1:W-:Y:S01]  /*31760*/  STL.64 [R1+0x1838], R20 ;  /* 0x0018381401007387 */ /* 0x0003e20000100a00 */
[----:B0-----:R-:W-:Y:S02]  /*31770*/  IMAD.MOV.U32 R23, RZ, RZ, R28 ;  /* 0x000000ffff177224 */ /* 0x001fe400078e001c */
[----:B------:R-:W-:Y:S01]  /*31780*/  IMAD.MOV.U32 R22, RZ, RZ, R29 ;  /* 0x000000ffff167224 */ /* 0x000fe200078e001d */
[----:B-1----:R-:W4:Y:S04]  /*31790*/  LDL.LU R20, [R1+0x40] ;  /* 0x0000400001147983 */ /* 0x002f280000300800 */
[----:B------:R-:W4:Y:S04]  /*317a0*/  LDL.LU R21, [R1+0x44] ;  /* 0x0000440001157983 */ /* 0x000f280000300800 */
[----:B------:R-:W5:Y:S04]  /*317b0*/  LDL.LU R28, [R1+0x258] ;  /* 0x00025800011c7983 */ /* 0x000f680000300800 */
[----:B------:R-:W2:Y:S04]  /*317c0*/  LDL.LU R29, [R1+0x25c] ;  /* 0x00025c00011d7983 */ /* 0x000ea80000300800 */
[----:B------:R-:W-:Y:S04]  /*317d0*/  STL [R1+0xf0], R24 ;  /* 0x0000f01801007387 */ /* 0x000fe80000100800 */
[----:B------:R4:W-:Y:S04]  /*317e0*/  STL [R1+0xf4], R25 ;  /* 0x0000f41901007387 */ /* 0x0009e80000100800 */
[----:B------:R-:W2:Y:S01]  /*317f0*/  LDL R15, [R1+0x228] ;  /* 0x00022800010f7983 */ /* 0x000ea20000100800 */
[----:B------:R-:W-:-:S02]  /*31800*/  IMAD.MOV.U32 R17, RZ, RZ, R6 ;  /* 0x000000ffff117224 */ /* 0x000fc400078e0006 */
[----:B------:R-:W-:Y:S02]  /*31810*/  IMAD.MOV.U32 R9, RZ, RZ, R7 ;  /* 0x000000ffff097224 */ /* 0x000fe400078e0007 */
[----:B------:R-:W-:Y:S02]  /*31820*/  IMAD.MOV.U32 R4, RZ, RZ, R18 ;  /* 0x000000ffff047224 */ /* 0x000fe400078e0012 */
[----:B------:R-:W-:Y:S02]  /*31830*/  IMAD.MOV.U32 R5, RZ, RZ, R10 ;  /* 0x000000ffff057224 */ /* 0x000fe400078e000a */
[----:B------:R-:W-:Y:S02]  /*31840*/  IMAD.MOV.U32 R6, RZ, RZ, R8 ;  /* 0x000000ffff067224 */ /* 0x000fe400078e0008 */
[----:B------:R-:W-:-:S07]  /*31850*/  IMAD.MOV.U32 R7, RZ, RZ, R16 ;  /* 0x000000ffff077224 */ /* 0x000fce00078e0010 */
[----:B----4-:R-:W-:Y:S01]  /*31860*/  HMMA.16816.F32 R24, R4, R24, R20 ;  /* 0x000000180418723c */ /* 0x010fe20000001814 */
[----:B--2---:R-:W-:Y:S04]  /*31870*/  STL.64 [R1+0x1860], R14 ;  /* 0x0018600e01007387 */ /* 0x004fe80000100a00 */
[----:B---3--:R0:W-:Y:S04]  /*31880*/  STL.64 [R1+0x1858], R12 ;  /* 0x0018580c01007387 */ /* 0x0081e80000100a00 */
[----:B0-----:R-:W2:Y:S04]  /*31890*/  LDL.LU R12, [R1+0x30] ;  /* 0x00003000010c7983 */ /* 0x001ea80000300800 */
[----:B------:R-:W2:Y:S04]  /*318a0*/  LDL.LU R13, [R1+0x34] ;  /* 0x00003400010d7983 */ /* 0x000ea80000300800 */
[----:B------:R-:W2:Y:S04]  /*318b0*/  LDL.LU R14, [R1+0x38] ;  /* 0x00003800010e7983 */ /* 0x000ea80000300800 */
[----:B------:R-:W2:Y:S04]  /*318c0*/  LDL.LU R15, [R1+0x3c] ;  /* 0x00003c00010f7983 */ /* 0x000ea80000300800 */
[----:B------:R-:W3:Y:S04]  /*318d0*/  LDL R0, [R1+0x22c] ;  /* 0x00022c0001007983 */ /* 0x000ee80000100800 */
[----:B------:R-:W4:Y:S04]  /*318e0*/  LDL.LU R20, [R1+0x90] ;  /* 0x0000900001147983 */ /* 0x000f280000300800 */
[----:B------:R-:W4:Y:S04]  /*318f0*/  LDL.LU R21, [R1+0x94] ;  /* 0x0000940001157983 */ /* 0x000f280000300800 */
[----:B------:R-:W2:Y:S04]  /*31900*/  LDL.LU R22, [R1+0x98] ;  /* 0x0000980001167983 */ /* 0x000ea80000300800 */
[----:B------:R-:W2:Y:S04]  /*31910*/  LDL.LU R23, [R1+0x9c] ;  /* 0x00009c0001177983 */ /* 0x000ea80000300800 */
[----:B--2---:R-:W-:Y:S04]  /*31920*/  STL.64 [R1+0x1850], R22 ;  /* 0x0018501601007387 */ /* 0x004fe80000100a00 */
[----:B----4-:R0:W-:Y:S04]  /*31930*/  STL.64 [R1+0x1848], R20 ;  /* 0x0018481401007387 */ /* 0x0101e80000100a00 */
[----:B0-----:R-:W2:Y:S04]  /*31940*/  LDL.LU R20, [R1+0x20] ;  /* 0x0000200001147983 */ /* 0x001ea80000300800 */
[----:B------:R-:W2:Y:S04]  /*31950*/  LDL.LU R21, [R1+0x24] ;  /* 0x0000240001157983 */ /* 0x000ea80000300800 */
[----:B------:R-:W2:Y:S04]  /*31960*/  LDL.LU R22, [R1+0x28] ;  /* 0x0000280001167983 */ /* 0x000ea80000300800 */
[----:B------:R-:W2:Y:S04]  /*31970*/  LDL.LU R23, [R1+0x2c] ;  /* 0x00002c0001177983 */ /* 0x000ea80000300800 */
[----:B------:R0:W-:Y:S04]  /*31980*/  STL.64 [R1+0x17e8], R26 ;  /* 0x0017e81a01007387 */ /* 0x0001e80000100a00 */
[----:B------:R-:W-:Y:S01]  /*31990*/  STL.64 [R1+0x17e0], R24 ;  /* 0x0017e01801007387 */ /* 0x000fe20000100a00 */
[----:B0-----:R-:W-:-:S02]  /*319a0*/  F2FP.F16.E4M3.UNPACK_B R26, R2 ;  /* 0x00000002ff1a723e */ /* 0x001fc400020006ff */
[----:B------:R-:W-:Y:S01]  /*319b0*/  F2FP.F16.E4M3.UNPACK_B R27, R3 ;  /* 0x00000003ff1b723e */ /* 0x000fe200020006ff */
[----:B------:R0:W-:Y:S04]  /*319c0*/  STL.64 [R1+0x17f0], R2 ;  /* 0x0017f00201007387 */ /* 0x0001e80000100a00 */
[----:B------:R-:W-:Y:S02]  /*319d0*/  STL [R1+0xe8], R26 ;  /* 0x0000e81a01007387 */ /* 0x000fe40000100800 */
[----:B------:R-:W-:Y:S02]  /*319e0*/  HMMA.16816.F32 R4, R4, R26, R12 ;  /* 0x0000001a0404723c */ /* 0x000fe4000000180c */
[----:B------:R-:W-:Y:S04]  /*319f0*/  STL [R1+0xec], R27 ;  /* 0x0000ec1b01007387 */ /* 0x000fe80000100800 */
[----:B------:R-:W4:Y:S04]  /*31a00*/  LDL.LU.64 R14, [R1+0x1860] ;  /* 0x00186000010e7983 */ /* 0x000f280000300a00 */
[----:B------:R-:W2:Y:S04]  /*31a10*/  LDL.LU.64 R12, [R1+0x1858] ;  /* 0x00185800010c7983 */ /* 0x000ea80000300a00 */
[----:B0-----:R-:W5:Y:S04]  /*31a20*/  LDL R2, [R1+0x248] ;  /* 0x0002480001027983 */ /* 0x001f680000100800 */
[----:B------:R-:W5:Y:S04]  /*31a30*/  LDL R3, [R1+0x24c] ;  /* 0x00024c0001037983 */ /* 0x000f680000100800 */
[----:B------:R-:W5:Y:S04]  /*31a40*/  LDL.LU R24, [R1+0x80] ;  /* 0x0000800001187983 */ /* 0x000f680000300800 */
[----:B------:R0:W-:Y:S04]  /*31a50*/  STL [R1+0x17d8], R4 ;  /* 0x0017d80401007387 */ /* 0x0001e80000100800 */
[----:B0-----:R-:W5:Y:S04]  /*31a60*/  LDL R4, [R1+0x238] ;  /* 0x0002380001047983 */ /* 0x001f680000100800 */
[----:B------:R0:W-:Y:S04]  /*31a70*/  STL [R1+0x17d4], R5 ;  /* 0x0017d40501007387 */ /* 0x0001e80000100800 */
[----:B0-----:R-:W5:Y:S04]  /*31a80*/  LDL R5, [R1+0x23c] ;  /* 0x00023c0001057983 */ /* 0x001f680000100800 */
[----:B------:R-:W-:Y:S04]  /*31a90*/  STL [R1+0x17d0], R6 ;  /* 0x0017d00601007387 */ /* 0x000fe80000100800 */
[----:B------:R3:W-:Y:S02]  /*31aa0*/  STL [R1+0x17cc], R7 ;  /* 0x0017cc0701007387 */ /* 0x0007e40000100800 */
[----:B---3--:R-:W-:Y:S01]  /*31ab0*/  F2FP.F16.E4M3.UNPACK_B R7, R0 ;  /* 0x00000000ff07723e */ /* 0x008fe200020006ff */
[----:B----4-:R-:W-:Y:S01]  /*31ac0*/  IMAD.MOV.U32 R25, RZ, RZ, R14 ;  /* 0x000000ffff197224 */ /* 0x010fe200078e000e */
[----:B------:R-:W-:Y:S01]  /*31ad0*/  F2FP.F16.E4M3.UNPACK_B R6, R15 ;  /* 0x0000000fff06723e */ /* 0x000fe200020006ff */
[----:B------:R-:W-:-:S02]  /*31ae0*/  IMAD.MOV.U32 R14, RZ, RZ, R8 ;  /* 0x000000ffff0e7224 */ /* 0x000fc400078e0008 */
[----:B--2---:R-:W-:Y:S02]  /*31af0*/  IMAD.MOV.U32 R26, RZ, RZ, R13 ;  /* 0x000000ffff1a7224 */ /* 0x004fe400078e000d */
[----:B------:R-:W-:Y:S02]  /*31b00*/  IMAD.MOV.U32 R27, RZ, RZ, R12 ;  /* 0x000000ffff1b7224 */ /* 0x000fe400078e000c */
[----:B------:R-:W-:Y:S02]  /*31b10*/  IMAD.MOV.U32 R12, RZ, RZ, R18 ;  /* 0x000000ffff0c7224 */ /* 0x000fe400078e0012 */
[----:B------:R-:W-:Y:S02]  /*31b20*/  IMAD.MOV.U32 R13, RZ, RZ, R10 ;  /* 0x000000ffff0d7224 */ /* 0x000fe400078e000a */
[----:B------:R-:W-:Y:S01]  /*31b30*/  IMAD.MOV.U32 R15, RZ, RZ, R16 ;  /* 0x000000ffff0f7224 */ /* 0x000fe200078e0010 */
[----:B------:R-:W-:Y:S04]  /*31b40*/  STL [R1+0xe0], R6 ;  /* 0x0000e00601007387 */ /* 0x000fe80000100800 */
[----:B------:R-:W-:Y:S02]  /*31b50*/  STL [R1+0xe4], R7 ;  /* 0x0000e40701007387 */ /* 0x000fe40000100800 */
[----:B------:R-:W-:Y:S02]  /*31b60*/  HMMA.16816.F32 R12, R12, R6, R20 ;  /* 0x000000060c0c723c */ /* 0x000fe40000001814 */
[----:B------:R-:W2:Y:S04]  /*31b70*/  LDL.LU.64 R22, [R1+0x1850] ;  /* 0x0018500001167983 */ /* 0x000ea80000300a00 */
[----:B------:R-:W2:Y:S01]  /*31b80*/  LDL.LU.64 R20, [R1+0x1848] ;  /* 0x0018480001147983 */ /* 0x000ea20000300a00 */
[----:B-----5:R-:W-:-:S12]  /*31b90*/  F2FP.F16.E4M3.UNPACK_B R4, R4 ;  /* 0x00000004ff04723e */ /* 0x020fd800020006ff */
[----:B------:R0:W-:Y:S01]  /*31ba0*/  STL.64 [R1+0x50], R12 ;  /* 0x0000500c01007387 */ /* 0x0001e20000100a00 */
[----:B------:R-:W-:Y:S02]  /*31bb0*/  IMAD.MOV.U32 R0, RZ, RZ, R14 ;  /* 0x000000ffff007224 */ /* 0x000fe400078e000e */
[----:B------:R-:W-:Y:S01]  /*31bc0*/  IMAD.MOV.U32 R14, RZ, RZ, R8 ;  /* 0x000000ffff0e7224 */ /* 0x000fe200078e0008 */
[----:B------:R1:W-:Y:S01]  /*31bd0*/  STL [R1+0x5c], R15 ;  /* 0x00005c0f01007387 */ /* 0x0003e20000100800 */
[----:B------:R-:W-:Y:S01]  /*31be0*/  F2FP.F16.E4M3.UNPACK_B R5, R5 ;  /* 0x00000005ff05723e */ /* 0x000fe200020006ff */
[----:B0-----:R-:W-:Y:S02]  /*31bf0*/  IMAD.MOV.U32 R12, RZ, RZ, R18 ;  /* 0x000000ffff0c7224 */ /* 0x001fe400078e0012 */
[----:B------:R-:W-:Y:S02]  /*31c00*/  IMAD.MOV.U32 R13, RZ, RZ, R10 ;  /* 0x000000ffff0d7224 */ /* 0x000fe400078e000a */
[----:B-1----:R-:W-:Y:S01]  /*31c10*/  IMAD.MOV.U32 R15, RZ, RZ, R16 ;  /* 0x000000ffff0f7224 */ /* 0x002fe200078e0010 */
[----:B------:R0:W-:Y:S01]  /*31c20*/  STL [R1+0xd8], R4 ;  /* 0x0000d80401007387 */ /* 0x0001e20000100800 */
[----:B------:R-:W-:-:S03]  /*31c30*/  F2FP.F16.E4M3.UNPACK_B R2, R2 ;  /* 0x00000002ff02723e */ /* 0x000fc600020006ff */
[----:B------:R1:W-:Y:S01]  /*31c40*/  STL [R1+0xdc], R5 ;  /* 0x0000dc0501007387 */ /* 0x0003e20000100800 */
[----:B------:R-:W-:Y:S01]  /*31c50*/  F2FP.F16.E4M3.UNPACK_B R3, R3 ;  /* 0x00000003ff03723e */ /* 0x000fe200020006ff */
[----:B--2---:R-:W-:Y:S02]  /*31c60*/  HMMA.16816.F32 R12, R12, R4, R20 ;  /* 0x000000040c0c723c */ /* 0x004fe40000001814 */
[----:B------:R-:W2:Y:S04]  /*31c70*/  LDL.LU.64 R22, [R1+0x1840] ;  /* 0x0018400001167983 */ /* 0x000ea80000300a00 */
[----:B------:R-:W3:-:S13]  /*31c80*/  LDL.LU.64 R20, [R1+0x1838] ;  /* 0x0018380001147983 */ /* 0x000eda0000300a00 */
[----:B------:R-:W-:Y:S02]  /*31c90*/  IMAD.MOV.U32 R6, RZ, RZ, R14 ;  /* 0x000000ffff067224 */ /* 0x000fe400078e000e */
[----:B------:R-:W-:Y:S02]  /*31ca0*/  IMAD.MOV.U32 R7, RZ, RZ, R15 ;  /* 0x000000ffff077224 */ /* 0x000fe400078e000f */
[----:B0-----:R-:W-:Y:S02]  /*31cb0*/  IMAD.MOV.U32 R4, RZ, RZ, R12 ;  /* 0x000000ffff047224 */ /* 0x001fe400078e000c */
[----:B-1----:R-:W-:Y:S01]  /*31cc0*/  IMAD.MOV.U32 R5, RZ, RZ, R13 ;  /* 0x000000ffff057224 */ /* 0x002fe200078e000d */
[----:B------:R-:W-:Y:S04]  /*31cd0*/  STL.64 [R1+0x1800], R6 ;  /* 0x0018000601007387 */ /* 0x000fe80000100a00 */
[----:B------:R0:W-:Y:S04]  /*31ce0*/  STL.64 [R1+0x17f8], R4 ;  /* 0x0017f80401007387 */ /* 0x0001e80000100a00 */
[----:B------:R-:W-:Y:S04]  /*31cf0*/  STL [R1+0xd0], R2 ;  /* 0x0000d00201007387 */ /* 0x000fe80000100800 */
[----:B------:R-:W-:Y:S04]  /*31d00*/  STL [R1+0xd4], R3 ;  /* 0x0000d40301007387 */ /* 0x000fe80000100800 */
[----:B0-----:R-:W4:Y:S01]  /*31d10*/  LDL.LU R4, [R1+0x10] ;  /* 0x0000100001047983 */ /* 0x001f220000300800 */
[----:B------:R-:W-:-:S02]  /*31d20*/  IMAD.MOV.U32 R12, RZ, RZ, R18 ;  /* 0x000000ffff0c7224 */ /* 0x000fc400078e0012 */
[----:B------:R-:W-:Y:S02]  /*31d30*/  IMAD.MOV.U32 R13, RZ, RZ, R10 ;  /* 0x000000ffff0d7224 */ /* 0x000fe400078e000a */
[----:B------:R-:W-:Y:S02]  /*31d40*/  IMAD.MOV.U32 R14, RZ, RZ, R8 ;  /* 0x000000ffff0e7224 */ /* 0x000fe400078e0008 */
[----:B------:R-:W-:-:S07]  /*31d50*/  IMAD.MOV.U32 R15, RZ, RZ, R16 ;  /* 0x000000ffff0f7224 */ /* 0x000fce00078e0010 */
[----:B------:R-:W-:Y:S01]  /*31d60*/  HMMA.16816.F32 R12, R12, R2, R24 ;  /* 0x000000020c0c723c */ /* 0x000fe20000001818 */
[----:B------:R-:W-:-:S15]  /*31d70*/  IMAD.MOV.U32 R5, RZ, RZ, R11 ;  /* 0x000000ffff057224 */ /* 0x000fde00078e000b */
[----:B------:R-:W-:-:S03]  /*31d80*/  NOP ;  /* 0x0000000000007918 */ /* 0x000fc60000000000 */
[----:B------:R-:W-:Y:S04]  /*31d90*/  STL.64 [R1+0x30], R12 ;  /* 0x0000300c01007387 */ /* 0x000fe80000100a00 */
[----:B------:R-:W-:Y:S04]  /*31da0*/  STL.64 [R1+0x38], R14 ;  /* 0x0000380e01007387 */ /* 0x000fe80000100a00 */
[----:B------:R-:W5:Y:S01]  /*31db0*/  LDL.LU R11, [R1+0x1830] ;  /* 0x00183000010b7983 */ /* 0x000f620000300800 */
[----:B--2---:R-:W-:Y:S02]  /*31dc0*/  IMAD.MOV.U32 R24, RZ, RZ, R22 ;  /* 0x000000ffff187224 */ /* 0x004fe400078e0016 */
[----:B---3--:R-:W-:-:S02]  /*31dd0*/  IMAD.MOV.U32 R6, RZ, RZ, R20 ;  /* 0x000000ffff067224 */ /* 0x008fc400078e0014 */
[----:B------:R-:W-:Y:S02]  /*31de0*/  IMAD.MOV.U32 R7, RZ, RZ, R21 ;  /* 0x000000ffff077224 */ /* 0x000fe400078e0015 */
[----:B------:R-:W-:Y:S01]  /*31df0*/  IMAD.MOV.U32 R25, RZ, RZ, R23 ;  /* 0x000000ffff197224 */ /* 0x000fe200078e0017 */
[----:B----4-:R0:W-:Y:S04]  /*31e00*/  STL.64 [R1+0x1808], R4 ;  /* 0x0018080401007387 */ /* 0x0101e80000100a00 */
[----:B------:R-:W2:Y:S04]  /*31e10*/  LDL.LU R20, [R1+0x182c] ;  /* 0x00182c0001147983 */ /* 0x000ea80000300800 */
[----:B------:R-:W2:Y:S04]  /*31e20*/  LDL.LU R21, [R1+0x1828] ;  /* 0x0018280001157983 */ /* 0x000ea80000300800 */
[----:B------:R-:W2:Y:S04]  /*31e30*/  LDL.LU R22, [R1+0x1824] ;  /* 0x0018240001167983 */ /* 0x000ea80000300800 */
[----:B------:R-:W2:Y:S01]  /*31e40*/  LDL.LU R23, [R1+0x1820] ;  /* 0x0018200001177983 */ /* 0x000ea20000300800 */
[----:B------:R-:W-:Y:S01]  /*31e50*/  IMAD.MOV.U32 R26, RZ, RZ, R17 ;  /* 0x000000ffff1a7224 */ /* 0x000fe200078e0011 */
[----:B0-----:R-:W-:Y:S01]  /*31e60*/  F2FP.F16.E4M3.UNPACK_B R4, R28 ;  /* 0x0000001cff04723e */ /* 0x001fe200020006ff */
[----:B------:R-:W-:Y:S01]  /*31e70*/  IMAD.MOV.U32 R27, RZ, RZ, R9 ;  /* 0x000000ffff1b7224 */ /* 0x000fe200078e0009 */
[----:B------:R-:W3:Y:S01]  /*31e80*/  LDL.LU R17, [R1+0x181c] ;  /* 0x00181c0001117983 */ /* 0x000ee20000300800 */
[----:B------:R-:W-:-:S03]  /*31e90*/  F2FP.F16.E4M3.UNPACK_B R5, R29 ;  /* 0x0000001dff05723e */ /* 0x000fc600020006ff */
[----:B------:R-:W4:Y:S01]  /*31ea0*/  LDL.LU R9, [R1+0x1818] ;  /* 0x0018180001097983 */ /* 0x000f220000300800 */
[----:B------:R-:W-:-:S03]  /*31eb0*/  IMAD.MOV.U32 R13, RZ, RZ, R10 ;  /* 0x000000ffff0d7224 */ /* 0x000fc600078e000a */
[----:B------:R-:W-:Y:S04]  /*31ec0*/  STL [R1+0x17c0], R28 ;  /* 0x0017c01c01007387 */ /* 0x000fe80000100800 */
[----:B------:R0:W-:Y:S01]  /*31ed0*/  STL [R1+0x17c4], R29 ;  /* 0x0017c41d01007387 */ /* 0x0001e20000100800 */
[----:B------:R-:W-:-:S03]  /*31ee0*/  IMAD.MOV.U32 R12, RZ, RZ, R18 ;  /* 0x000000ffff0c7224 */ /* 0x000fc600078e0012 */
[----:B------:R-:W-:Y:S01]  /*31ef0*/  STL [R1+0xc8], R4 ;  /* 0x0000c80401007387 */ /* 0x000fe20000100800 */
[----:B------:R-:W-:Y:S01]  /*31f00*/  IMAD.MOV.U32 R14, RZ, RZ, R8 ;  /* 0x000000ffff0e7224 */ /* 0x000fe200078e0008 */
[----:B------:R-:W-:Y:S02]  /*31f10*/  F2FP.F16.E4M3.UNPACK_B R3, R19.H1 ;  /* 0x00000013ff03723e */ /* 0x000fe400030006ff */
[----:B------:R1:W-:Y:S01]  /*31f20*/  STL [R1+0xcc], R5 ;  /* 0x0000cc0501007387 */ /* 0x0003e20000100800 */
[----:B-----5:R-:W-:Y:S01]  /*31f30*/  F2FP.F16.E4M3.UNPACK_B R2, R11.H1 ;  /* 0x0000000bff02723e */ /* 0x020fe200030006ff */
[----:B------:R-:W-:Y:S02]  /*31f40*/  IMAD.MOV.U32 R15, RZ, RZ, R16 ;  /* 0x000000ffff0f7224 */ /* 0x000fe400078e0010 */
[----:B------:R-:W5:Y:S04]  /*31f50*/  LDL.LU R10, [R1+0x20c] ;  /* 0x00020c00010a7983 */ /* 0x000f680000300800 */
[----:B------:R-:W3:Y:S04]  /*31f60*/  LDL.LU R11, [R1+0x1814] ;  /* 0x00181400010b7983 */ /* 0x000ee80000300800 */
[----:B------:R-:W4:Y:S04]  /*31f70*/  LDL.LU R19, [R1+0x1810] ;  /* 0x0018100001137983 */ /* 0x000f280000300800 */
[----:B0-----:R-:W5:Y:S04]  /*31f80*/  LDL.LU R29, [R1+0x228] ;  /* 0x00022800011d7983 */ /* 0x001f680000300800 */
[----:B------:R-:W5:Y:S04]  /*31f90*/  LDL.LU R28, [R1+0x22c] ;  /* 0x00022c00011c7983 */ /* 0x000f680000300800 */
[----:B------:R-:W-:Y:S01]  /*31fa0*/  STL [R1+0x110], R2 ;  /* 0x0001100201007387 */ /* 0x000fe20000100800 */
[----:B--2---:R-:W-:Y:S03]  /*31fb0*/  HMMA.16816.F32 R12, R12, R4, R20 ;  /* 0x000000040c0c723c */ /* 0x004fe60000001814 */
[----:B-1----:R-:W2:-:S15]  /*31fc0*/  LDL.LU.64 R4, [R1+0x1808] ;  /* 0x0018080001047983 */ /* 0x002e9e0000300a00 */
[----:B------:R-:W-:Y:S01]  /*31fd0*/  NOP ;  /* 0x0000000000007918 */ /* 0x000fe20000000000 */
[----:B------:R3:W-:Y:S04]  /*31fe0*/  STL [R1+0x24], R13 ;  /* 0x0000240d01007387 */ /* 0x0007e80000100800 */
[----:B------:R-:W5:Y:S04]  /*31ff0*/  LDL.LU R22, [R1+0x1f8] ;  /* 0x0001f80001167983 */ /* 0x000f680000300800 */
[----:B------:R-:W5:Y:S01]  /*32000*/  LDL.LU R23, [R1+0x1fc] ;  /* 0x0001fc0001177983 */ /* 0x000f620000300800 */
[----:B------:R-:W-:Y:S02]  /*32010*/  IMAD.MOV.U32 R16, RZ, RZ, R12 ;  /* 0x000000ffff107224 */ /* 0x000fe400078e000c */
[----:B------:R-:W-:-:S02]  /*32020*/  IMAD.MOV.U32 R18, RZ, RZ, R14 ;  /* 0x000000ffff127224 */ /* 0x000fc400078e000e */
[----:B------:R-:W-:Y:S02]  /*32030*/  IMAD.MOV.U32 R8, RZ, RZ, R15 ;  /* 0x000000ffff087224 */ /* 0x000fe400078e000f */
[----:B---3--:R-:W-:Y:S02]  /*32040*/  IMAD.MOV.U32 R13, RZ, RZ, R11 ;  /* 0x000000ffff0d7224 */ /* 0x008fe400078e000b */
[----:B----4-:R-:W-:Y:S02]  /*32050*/  IMAD.MOV.U32 R12, RZ, RZ, R19 ;  /* 0x000000ffff0c7224 */ /* 0x010fe400078e0013 */
[----:B------:R-:W-:Y:S02]  /*32060*/  IMAD.MOV.U32 R14, RZ, RZ, R9 ;  /* 0x000000ffff0e7224 */ /* 0x000fe400078e0009 */
[----:B------:R-:W-:Y:S01]  /*32070*/  IMAD.MOV.U32 R15, RZ, RZ, R17 ;  /* 0x000000ffff0f7224 */ /* 0x000fe200078e0011 */
[----:B------:R0:W-:Y:S04]  /*32080*/  STL [R1+0x114], R3 ;  /* 0x0001140301007387 */ /* 0x0001e80000100800 */
[----:B------:R-:W3:Y:S02]  /*32090*/  LDL.LU R21, [R1+0x208] ;  /* 0x0002080001157983 */ /* 0x000ee40000300800 */
[----:B--2---:R-:W-:Y:S02]  /*320a0*/  HMMA.16816.F32 R12, R12, R2, R4 ;  /* 0x000000020c0c723c */ /* 0x004fe40000001804 */
[----:B------:R-:W2:Y:S04]  /*320b0*/  LDL.LU.64 R6, [R1+0x1800] ;  /* 0x0018000001067983 */ /* 0x000ea80000300a00 */
[----:B------:R-:W4:Y:S04]  /*320c0*/  LDL.LU.64 R4, [R1+0x17f8] ;  /* 0x0017f80001047983 */ /* 0x000f280000300a00 */
[----:B0-----:R-:W2:Y:S09]  /*320d0*/  LDL.LU.64 R2, [R1+0x17f0] ;  /* 0x0017f00001027983 */ /* 0x001eb20000300a00 */
[----:B------:R0:W-:Y:S01]  /*320e0*/  STL.64 [R1+0x530], R12 ;  /* 0x0005300c01007387 */ /* 0x0001e20000100a00 */
[----:B-----5:R-:W-:-:S03]  /*320f0*/  F2FP.F16.E4M3.UNPACK_B R22, R22.H1 ;  /* 0x00000016ff16723e */ /* 0x020fc600030006ff */
[----:B------:R1:W-:Y:S01]  /*32100*/  STL.64 [R1+0x538], R14 ;  /* 0x0005380e01007387 */ /* 0x0003e20000100a00 */
[----:B------:R-:W-:Y:S01]  /*32110*/  F2FP.F16.E4M3.UNPACK_B R23, R23.H1 ;  /* 0x00000017ff17723e */ /* 0x000fe200030006ff */
[----:B0-----:R-:W-:Y:S02]  /*32120*/  IMAD.MOV.U32 R12, RZ, RZ, R19 ;  /* 0x000000ffff0c7224 */ /* 0x001fe400078e0013 */
[----:B------:R-:W-:Y:S02]  /*32130*/  IMAD.MOV.U32 R13, RZ, RZ, R11 ;  /* 0x000000ffff0d7224 */ /* 0x000fe400078e000b */
[----:B-1----:R-:W-:Y:S02]  /*32140*/  IMAD.MOV.U32 R14, RZ, RZ, R9 ;  /* 0x000000ffff0e7224 */ /* 0x002fe400078e0009 */
[----:B------:R-:W-:Y:S01]  /*32150*/  IMAD.MOV.U32 R15, RZ, RZ, R17 ;  /* 0x000000ffff0f7224 */ /* 0x000fe200078e0011 */
[----:B------:R-:W-:Y:S04]  /*32160*/  STL [R1+0xf8], R22 ;  /* 0x0000f81601007387 */ /* 0x000fe80000100800 */
[----:B------:R-:W-:Y:S02]  /*32170*/  STL [R1+0xfc], R23 ;  /* 0x0000fc1701007387 */ /* 0x000fe40000100800 */
[----:B------:R-:W-:Y:S02]  /*32180*/  HMMA.16816.F32 R12, R12, R22, R24 ;  /* 0x000000160c0c723c */ /* 0x000fe40000001818 */
[----:B------:R-:W5:Y:S04]  /*32190*/  LDL.LU.64 R26, [R1+0x17e8] ;  /* 0x0017e800011a7983 */ /* 0x000f680000300a00 */
[----:B------:R-:W5:Y:S01]  /*321a0*/  LDL.LU.64 R24, [R1+0x17e0] ;  /* 0x0017e00001187983 */ /* 0x000f620000300a00 */
[----:B---3--:R-:W-:-:S02]  /*321b0*/  F2FP.F16.E4M3.UNPACK_B R20, R21.H1 ;  /* 0x00000015ff14723e */ /* 0x008fc400030006ff */
[----:B------:R-:W-:-:S10]  /*321c0*/  F2FP.F16.E4M3.UNPACK_B R21, R10.H1 ;  /* 0x0000000aff15723e */ /* 0x000fd400030006ff */
[----:B------:R0:W-:Y:S04]  /*321d0*/  STL.64 [R1+0x540], R12 ;  /* 0x0005400c01007387 */ /* 0x0001e80000100a00 */
[----:B------:R1:W-:Y:S01]  /*321e0*/  STL.64 [R1+0x548], R14 ;  /* 0x0005480e01007387 */ /* 0x0003e20000100a00 */
[----:B0-----:R-:W-:Y:S02]  /*321f0*/  IMAD.MOV.U32 R12, RZ, RZ, R19 ;  /* 0x000000ffff0c7224 */ /* 0x001fe400078e0013 */
[----:B------:R-:W-:Y:S02]  /*32200*/  IMAD.MOV.U32 R13, RZ, RZ, R11 ;  /* 0x000000ffff0d7224 */ /* 0x000fe400078e000b */
[----:B-1----:R-:W-:Y:S02]  /*32210*/  IMAD.MOV.U32 R14, RZ, RZ, R9 ;  /* 0x000000ffff0e7224 */ /* 0x002fe400078e0009 */
[----:B------:R-:W-:Y:S01]  /*32220*/  IMAD.MOV.U32 R15, RZ, RZ, R17 ;  /* 0x000000ffff0f7224 */ /* 0x000fe200078e0011 */
[----:B------:R-:W-:Y:S04]  /*32230*/  STL [R1+0xc0], R20 ;  /* 0x0000c01401007387 */ /* 0x000fe80000100800 */
[----:B------:R5:W-:Y:S01]  /*32240*/  STL [R1+0xc4], R21 ;  /* 0x0000c41501007387 */ /* 0x000be20000100800 */
[----:B------:R-:W-:-:S02]  /*32250*/  F2FP.F16.E4M3.UNPACK_B R29, R29.H1 ;  /* 0x0000001dff1d723e */ /* 0x000fc400030006ff */
[----:B------:R-:W-:Y:S02]  /*32260*/  F2FP.F16.E4M3.UNPACK_B R28, R28.H1 ;  /* 0x0000001cff1c723e */ /* 0x000fe400030006ff */
[----:B--2---:R-:W-:Y:S02]  /*32270*/  F2FP.F16.E4M3.UNPACK_B R2, R2.H1 ;  /* 0x00000002ff02723e */ /* 0x004fe400030006ff */
[----:B------:R-:W-:-:S03]  /*32280*/  F2FP.F16.E4M3.UNPACK_B R3, R3.H1 ;  /* 0x00000003ff03723e */ /* 0x000fc600030006ff */
[----:B------:R-:W-:Y:S01]  /*32290*/  STL [R1+0xb8], R2 ;  /* 0x0000b80201007387 */ /* 0x000fe20000100800 */
[----:B-----5:R-:W-:Y:S01]  /*322a0*/  HMMA.16816.F32 R20, R12, R20, R24 ;  /* 0x000000140c14723c */ /* 0x020fe20000001818 */
[----:B----4-:R-:W-:Y:S02]  /*322b0*/  IMAD.MOV.U32 R24, RZ, RZ, R4 ;  /* 0x000000ffff187224 */ /* 0x010fe400078e0004 */
[----:B------:R-:W-:Y:S02]  /*322c0*/  IMAD.MOV.U32 R25, RZ, RZ, R5 ;  /* 0x000000ffff197224 */ /* 0x000fe400078e0005 */
[----:B------:R-:W-:Y:S02]  /*322d0*/  IMAD.MOV.U32 R26, RZ, RZ, R6 ;  /* 0x000000ffff1a7224 */ /* 0x000fe400078e0006 */
[----:B------:R-:W-:-:S12]  /*322e0*/  IMAD.MOV.U32 R27, RZ, RZ, R7 ;  /* 0x000000ffff1b7224 */ /* 0x000fd800078e0007 */
[----:B------:R-:W-:Y:S04]  /*322f0*/  STL.64 [R1+0x4d0], R20 ;  /* 0x0004d01401007387 */ /* 0x000fe80000100a00 */
[----:B------:R0:W-:Y:S04]  /*32300*/  STL.64 [R1+0x4d8], R22 ;  /* 0x0004d81601007387 */ /* 0x0001e80000100a00 */
[----:B------:R-:W-:Y:S04]  /*32310*/  STL [R1+0xbc], R3 ;  /* 0x0000bc0301007387 */ /* 0x000fe80000100800 */
[----:B0-----:R-:W2:Y:S04]  /*32320*/  LDL.LU R22, [R1+0x238] ;  /* 0x0002380001167983 */ /* 0x001ea80000300800 */
[----:B------:R-:W3:Y:S04]  /*32330*/  LDL.LU R23, [R1+0x23c] ;  /* 0x00023c0001177983 */ /* 0x000ee80000300800 */
[----:B------:R-:W-:Y:S04]  /*32340*/  STL [R1+0xb0], R29 ;  /* 0x0000b01d01007387 */ /* 0x000fe80000100800 */
[----:B------:R-:W4:Y:S04]  /*32350*/  LDL.LU R10, [R1+0x24c] ;  /* 0x00024c00010a7983 */ /* 0x000f280000300800 */
[----:B------:R-:W-:Y:S04]  /*32360*/  STL [R1+0xb4], R28 ;  /* 0x0000b41c01007387 */ /* 0x000fe80000100800 */
[----:B------:R-:W5:Y:S04]  /*32370*/  LDL.LU R4, [R1+0x17d8] ;  /* 0x0017d80001047983 */ /* 0x000f680000300800 */
[----:B------:R-:W5:Y:S04]  /*32380*/  LDL.LU R5, [R1+0x17d4] ;  /* 0x0017d40001057983 */ /* 0x000f680000300800 */
[----:B------:R-:W5:Y:S04]  /*32390*/  LDL.LU R6, [R1+0x17d0] ;  /* 0x0017d00001067983 */ /* 0x000f680000300800 */
[----:B------:R-:W5:Y:S04]  /*323a0*/  LDL.LU R7, [R1+0x17cc] ;  /* 0x0017cc0001077983 */ /* 0x000f680000300800 */
[----:B------:R0:W-:Y:S04]  /*323b0*/  STL.64 [R1+0x17b8], R26 ;  /* 0x0017b81a01007387 */ /* 0x0001e80000100a00 */
[----:B------:R1:W-:Y:S01]  /*323c0*/  STL.64 [R1+0x17b0], R24 ;  /* 0x0017b01801007387 */ /* 0x0003e20000100a00 */
[----:B0-----:R-:W-:-:S03]  /*323d0*/  IMAD.MOV.U32 R26, RZ, RZ, R0 ;  /* 0x000000ffff1a7224 */ /* 0x001fc600078e0000 */
[----:B-1----:R-:W2:Y:S04]  /*323e0*/  LDL.LU R24, [R1+0x50] ;  /* 0x0000500001187983 */ /* 0x002ea80000300800 */
[----:B------:R-:W2:Y:S04]  /*323f0*/  LDL.LU R25, [R1+0x54] ;  /* 0x0000540001197983 */ /* 0x000ea80000300800 */
[----:B------:R-:W2:Y:S04]  /*32400*/  LDL.LU R0, [R1+0x17c8] ;  /* 0x0017c80001007983 */ /* 0x000ea80000300800 */
[----:B------:R-:W3:Y:S01]  /*32410*/  LDL.LU R27, [R1+0x5c] ;  /* 0x00005c00011b7983 */ /* 0x000ee20000300800 */
[----:B-----5:R-:W-:Y:S03]  /*32420*/  HMMA.16816.F32 R4, R12, R2, R4 ;  /* 0x000000020c04723c */ /* 0x020fe60000001804 */
[----:B------:R-:W5:Y:S04]  /*32430*/  LDL R15, [R1+0x370] ;  /* 0x00037000010f7983 */ /* 0x000f680000100800 */
[----:B--2---:R-:W0:Y:S04]  /*32440*/  LDS.64 R2, [R0+UR7+0x1000] ;  /* 0x0010000700027984 */ /* 0x004e280008000a00 */
[----:B------:R-:W1:Y:S08]  /*32450*/  LDS.64 R12, [R0+UR7+0x1800] ;  /* 0x00180007000c7984 */ /* 0x000e700008000a00 */
[----:B------:R2:W-:Y:S04]  /*32460*/  STL.64 [R1+0x4e0], R4 ;  /* 0x0004e00401007387 */ /* 0x0005e80000100a00 */
[----:B------:R3:W-:Y:S01]  /*32470*/  STL.64 [R1+0x4e8], R6 ;  /* 0x0004e80601007387 */ /* 0x0007e20000100a00 */
[----:B--2---:R-:W-:-:S02]  /*32480*/  IMAD.MOV.U32 R4, RZ, RZ, R19 ;  /* 0x000000ffff047224 */ /* 0x004fc400078e0013 */
[----:B------:R-:W-:Y:S02]  /*32490*/  IMAD.MOV.U32 R5, RZ, RZ, R11 ;  /* 0x000000ffff057224 */ /* 0x000fe400078e000b */
[----:B---3--:R-:W-:Y:S02]  /*324a0*/  IMAD.MOV.U32 R6, RZ, RZ, R9 ;  /* 0x000000ffff067224 */ /* 0x008fe400078e0009 */
[----:B------:R-:W-:Y:S01]  /*324b0*/  IMAD.MOV.U32 R7, RZ, RZ, R17 ;  /* 0x000000ffff077224 */ /* 0x000fe200078e0011 */
[----:B0-----:R0:W-:Y:S04]  /*324c0*/  STL [R1+0x1768], R3 ;  /* 0x0017680301007387 */ /* 0x0011e80000100800 */
[----:B0-----:R-:W2:Y:S04]  /*324d0*/  LDL.LU R3, [R1+0x248] ;  /* 0x0002480001037983 */ /* 0x001ea80000300800 */
[----:B------:R-:W-:Y:S04]  /*324e0*/  STL [R1+0x17a0], R2 ;  /* 0x0017a00201007387 */ /* 0x000fe80000100800 */
[----:B-1----:R-:W-:Y:S04]  /*324f0*/  STL [R1+0x176c], R13 ;  /* 0x00176c0d01007387 */ /* 0x002fe80000100800 */
[----:B------:R-:W-:Y:S04]  /*32500*/  STL [R1+0x1670], R0 ;  /* 0x0016700001007387 */ /* 0x000fe80000100800 */
[----:B-----5:R-:W-:Y:S04]  /*32510*/  LDS.64 R20, [R15+UR7+0x1000] ;  /* 0x001000070f147984 */ /* 0x020fe80008000a00 */
[----:B------:R-:W0:Y:S04]  /*32520*/  LDS.64 R14, [R15+UR7+0x1800] ;  /* 0x001800070f0e7984 */ /* 0x000e280008000a00 */
[----:B0-----:R0:W-:Y:S02]  /*32530*/  STL.64 [R1+0x17a8], R14 ;  /* 0x0017a80e01007387 */ /* 0x0011e40000100a00 */
[----:B0-----:R-:W-:-:S02]  /*32540*/  IMAD.MOV.U32 R14, RZ, RZ, R29 ;  /* 0x000000ffff0e7224 */ /* 0x001fc400078e001d */
[----:B------:R-:W-:Y:S01]  /*32550*/  IMAD.MOV.U32 R15, RZ, RZ, R28 ;  /* 0x000000ffff0f7224 */ /* 0x000fe200078e001c */
[----:B------:R-:W3:Y:S04]  /*32560*/  LDL.LU R29, [R1+0x17c4] ;  /* 0x0017c400011d7983 */ /* 0x000ee80000300800 */
[----:B------:R-:W5:Y:S02]  /*32570*/  LDL.LU R28, [R1+0x17c0] ;  /* 0x0017c000011c7983 */ /* 0x000f640000300800 */
[----:B------:R-:W-:Y:S02]  /*32580*/  HMMA.16816.F32 R4, R4, R14, R24 ;  /* 0x0000000e0404723c */ /* 0x000fe40000001818 */
[----:B------:R0:W-:Y:S04]  /*32590*/  STL [R1+0x17a4], R12 ;  /* 0x0017a40c01007387 */ /* 0x0001e80000100800 */
[----:B------:R-:W3:Y:S04]  /*325a0*/  LDL.LU.64 R26, [R1+0x17b8] ;  /* 0x0017b800011a7983 */ /* 0x000ee80000300a00 */
[----:B------:R-:W3:Y:S01]  /*325b0*/  LDL.LU.64 R24, [R1+0x17b0] ;  /* 0x0017b00001187983 */ /* 0x000ee20000300a00 */
[----:B------:R-:W-:-:S03]  /*325c0*/  F2FP.F16.E4M3.UNPACK_B R22, R22.H1 ;  /* 0x00000016ff16723e */ /* 0x000fc600030006ff */
[----:B0-----:R-:W4:Y:S01]  /*325d0*/  LDL.LU R12, [R1+0x30] ;  /* 0x00003000010c7983 */ /* 0x001f220000300800 */
[----:B------:R-:W-:-:S04]  /*325e0*/  F2FP.F16.E4M3.UNPACK_B R23, R23.H1 ;  /* 0x00000017ff17723e */ /* 0x000fc800030006ff */
[----:B------:R0:W-:Y:S04]  /*325f0*/  STL.64 [R1+0x4f0], R4 ;  /* 0x0004f00401007387 */ /* 0x0001e80000100a00 */
[----:B------:R1:W-:Y:S01]  /*32600*/  STL.64 [R1+0x4f8], R6 ;  /* 0x0004f80601007387 */ /* 0x0003e20000100a00 */
[----:B0-----:R-:W-:Y:S02]  /*32610*/  IMAD.MOV.U32 R4, RZ, RZ, R19 ;  /* 0x000000ffff047224 */ /* 0x001fe400078e0013 */
[----:B------:R-:W-:Y:S02]  /*32620*/  IMAD.MOV.U32 R5, RZ, RZ, R11 ;  /* 0x000000ffff057224 */ /* 0x000fe400078e000b */
[----:B-1----:R-:W-:Y:S02]  /*32630*/  IMAD.MOV.U32 R6, RZ, RZ, R9 ;  /* 0x000000ffff067224 */ /* 0x002fe400078e0009 */
[----:B------:R-:W-:Y:S01]  /*32640*/  IMAD.MOV.U32 R7, RZ, RZ, R17 ;  /* 0x000000ffff077224 */ /* 0x000fe200078e0011 */
[----:B------:R-:W-:Y:S01]  /*32650*/  STL [R1+0xa8], R22 ;  /* 0x0000a81601007387 */ /* 0x000fe20000100800 */
[----:B--2---:R-:W-:-:S03]  /*32660*/  F2FP.F16.E4M3.UNPACK_B R2, R3.H1 ;  /* 0x00000003ff02723e */ /* 0x004fc600030006ff */
[----:B------:R-:W2:Y:S04]  /*32670*/  LDL.LU R13, [R1+0x34] ;  /* 0x00003400010d7983 */ /* 0x000ea80000300800 */
[----:B------:R-:W-:Y:S04]  /*32680*/  STL [R1+0xac], R23 ;  /* 0x0000ac1701007387 */ /* 0x000fe80000100800 */
[----:B------:R-:W2:Y:S04]  /*32690*/  LDL.LU R14, [R1+0x38] ;  /* 0x00003800010e7983 */ /* 0x000ea80000300800 */
[----:B------:R-:W2:Y:S01]  /*326a0*/  LDL.LU R15, [R1+0x3c] ;  /* 0x00003c00010f7983 */ /* 0x000ea20000300800 */
[----:B---3--:R-:W-:Y:S03]  /*326b0*/  HMMA.16816.F32 R4, R4, R22, R24 ;  /* 0x000000160404723c */ /* 0x008fe60000001818 */
[----:B------:R-:W3:-:S15]  /*326c0*/  LDL.LU R26, [R1+0x270] ;  /* 0x00027000011a7983 */ /* 0x000ede0000300800 */
[----:B------:R-:W-:Y:S01]  /*326d0*/  NOP ;  /* 0x0000000000007918 */ /* 0x000fe20000000000 */
[----:B------:R0:W-:Y:S04]  /*326e0*/  STL.64 [R1+0x500], R4 ;  /* 0x0005000401007387 */ /* 0x0001e80000100a00 */
[----:B------:R1:W-:Y:S04]  /*326f0*/  STL.64 [R1+0x508], R6 ;  /* 0x0005080601007387 */ /* 0x0003e80000100a00 */
[----:B------:R-:W-:Y:S04]  /*32700*/  STL [R1+0xa0], R2 ;  /* 0x0000a00201007387 */ /* 0x000fe80000100800 */
[----:B------:R-:W3:Y:S01]  /*32710*/  LDL.LU R27, [R1+0x274] ;  /* 0x00027400011b7983 */ /* 0x000ee20000300800 */
[----:B----4-:R-:W-:-:S05]  /*32720*/  F2FP.F16.E4M3.UNPACK_B R3, R10.H1 ;  /* 0x0000000aff03723e */ /* 0x010fca00030006ff */
[----:B------:R-:W-:Y:S01]  /*32730*/  STL [R1+0xa4], R3 ;  /* 0x0000a40301007387 */ /* 0x000fe20000100800 */
[----:B0-----:R-:W-:Y:S02]  /*32740*/  IMAD.MOV.U32 R4, RZ, RZ, R19 ;  /* 0x000000ffff047224 */ /* 0x001fe400078e0013 */
[----:B------:R-:W-:Y:S02]  /*32750*/  IMAD.MOV.U32 R5, RZ, RZ, R11 ;  /* 0x000000ffff057224 */ /* 0x000fe400078e000b */
[----:B-1----:R-:W-:Y:S01]  /*32760*/  IMAD.MOV.U32 R6, RZ, RZ, R9 ;  /* 0x000000ffff067224 */ /* 0x002fe200078e0009 */
[----:B---3--:R0:W-:Y:S04]  /*32770*/  STL.64 [R1+0x1788], R26 ;  /* 0x0017881a01007387 */ /* 0x0081e80000100a00 */
[----:B------:R-:W3:Y:S04]  /*32780*/  LDL.LU R22, [R1+0x278] ;  /* 0x0002780001167983 */ /* 0x000ee80000300800 */
[----:B------:R-:W3:Y:S04]  /*32790*/  LDL.LU R23, [R1+0x27c] ;  /* 0x00027c0001177983 */ /* 0x000ee80000300800 */
[----:B------:R-:W4:Y:S04]  /*327a0*/  LDL.LU R24, [R1+0x310] ;  /* 0x0003100001187983 */ /* 0x000f280000300800 */
[----:B------:R-:W4:Y:S04]  /*327b0*/  LDL.LU R25, [R1+0x314] ;  /* 0x0003140001197983 */ /* 0x000f280000300800 */
[----:B0-----:R-:W3:Y:S04]  /*327c0*/  LDL.LU R26, [R1+0x318] ;  /* 0x00031800011a7983 */ /* 0x001ee80000300800 */
[----:B------:R-:W3:Y:S01]  /*327d0*/  LDL.LU R27, [R1+0x31c] ;  /* 0x00031c00011b7983 */ /* 0x000ee20000300800 */
[----:B------:R-:W-:-:S07]  /*327e0*/  IMAD.MOV.U32 R7, RZ, RZ, R17 ;  /* 0x000000ffff077224 */ /* 0x000fce00078e0011 */
[----:B--2---:R-:W-:Y:S01]  /*327f0*/  HMMA.16816.F32 R4, R4, R2, R12 ;  /* 0x000000020404723c */ /* 0x004fe2000000180c */
[----:B---3--:R-:W-:Y:S04]  /*32800*/  STL.64 [R1+0x1798], R26 ;  /* 0x0017981a01007387 */ /* 0x008fe80000100a00 */
[----:B----4-:R0:W-:Y:S04]  /*32810*/  STL.64 [R1+0x1790], R24 ;  /* 0x0017901801007387 */ /* 0x0101e80000100a00 */
[----:B0-----:R-:W2:Y:S04]  /*32820*/  LDL.LU R24, [R1+0x320] ;  /* 0x0003200001187983 */ /* 0x001ea80000300800 */
[----:B------:R-:W2:Y:S04]  /*32830*/  LDL.LU R25, [R1+0x324] ;  /* 0x0003240001197983 */ /* 0x000ea80000300800 */
[----:B------:R-:W2:Y:S04]  /*32840*/  LDL.LU R26, [R1+0x328] ;  /* 0x00032800011a7983 */ /* 0x000ea80000300800 */
[----:B------:R-:W2:Y:S04]  /*32850*/  LDL.LU R27, [R1+0x32c] ;  /* 0x00032c00011b7983 */ /* 0x000ea80000300800 */
[----:B------:R-:W3:Y:S04]  /*32860*/  LDL.LU.64 R14, [R1+0x17a8] ;  /* 0x0017a800010e7983 */ /* 0x000ee80000300a00 */
[----:B------:R-:W4:Y:S04]  /*32870*/  LDL.LU R12, [R1+0x17a4] ;  /* 0x0017a400010c7983 */ /* 0x000f280000300800 */
[----:B------:R-:W2:Y:S04]  /*32880*/  LDL.LU R2, [R1+0x17a0] ;  /* 0x0017a00001027983 */ /* 0x000ea80000300800 */
[----:B------:R0:W-:Y:S04]  /*32890*/  STL.64 [R1+0x510], R4 ;  /* 0x0005100401007387 */ /* 0x0001e80000100a00 */
[----:B------:R1:W-:Y:S04]  /*328a0*/  STL.64 [R1+0x518], R6 ;  /* 0x0005180601007387 */ /* 0x0003e80000100a00 */
[----:B------:R-:W2:Y:S01]  /*328b0*/  LDL.LU R10, [R1+0x280] ;  /* 0x00028000010a7983 */ /* 0x000ea20000300800 */
[----:B0-----:R-:W-:-:S03]  /*328c0*/  IMAD.MOV.U32 R5, RZ, RZ, R11 ;  /* 0x000000ffff057224 */ /* 0x001fc600078e000b */
[----:B------:R-:W2:Y:S01]  /*328d0*/  LDL.LU R11, [R1+0x284] ;  /* 0x00028400010b7983 */ /* 0x000ea20000300800 */
[----:B-1----:R-:W-:-:S03]  /*328e0*/  IMAD.MOV.U32 R7, RZ, RZ, R17 ;  /* 0x000000ffff077224 */ /* 0x002fc600078e0011 */
[----:B------:R-:W2:Y:S01]  /*328f0*/  LDL.LU R17, [R1+0x24] ;  /* 0x0000240001117983 */ /* 0x000ea20000300800 */
[----:B------:R-:W-:Y:S01]  /*32900*/  IMAD.MOV.U32 R4, RZ, RZ, R19 ;  /* 0x000000ffff047224 */ /* 0x000fe200078e0013 */
[----:B-----5:R-:W-:Y:S01]  /*32910*/  F2FP.F16.E4M3.UNPACK_B R28, R28.H1 ;  /* 0x0000001cff1c723e */ /* 0x020fe200030006ff */
[----:B------:R-:W-:Y:S01]  /*32920*/  IMAD.MOV.U32 R6, RZ, RZ, R9 ;  /* 0x000000ffff067224 */ /* 0x000fe200078e0009 */
[----:B------:R-:W-:Y:S01]  /*32930*/  F2FP.F16.E4M3.UNPACK_B R29, R29.H1 ;  /* 0x0000001dff1d723e */ /* 0x000fe200030006ff */
[----:B------:R-:W-:-:S07]  /*32940*/  IMAD.MOV.U32 R19, RZ, RZ, R8 ;  /* 0x000000ffff137224 */ /* 0x000fce00078e0008 */
[----:B--2---:R-:W-:Y:S01]  /*32950*/  HMMA.16816.F32 R4, R4, R28, R16 ;  /* 0x0000001c0404723c */ /* 0x004fe20000001810 */
[----:B------:R-:W2:-:S15]  /*32960*/  LDL.LU R18, [R1+0x268] ;  /* 0x0002680001127983 */ /* 0x000e9e0000300800 */
[----:B------:R-:W-:-:S03]  /*32970*/  NOP ;  /* 0x0000000000007918 */ /* 0x000fc60000000000 */
[----:B------:R0:W-:Y:S04]  /*32980*/  STL.64 [R1+0x520], R4 ;  /* 0x0005200401007387 */ /* 0x0001e80000100a00 */
[----:B------:R1:W-:Y:S04]  /*32990*/  STL.64 [R1+0x528], R6 ;  /* 0x0005280601007387 */ /* 0x0003e80000100a00 */
[----:B------:R-:W2:Y:S01]  /*329a0*/  LDL.LU R19, [R1+0x26c] ;  /* 0x00026c0001137983 */ /* 0x000ea20000300800 */
[----:B0-----:R-:W-:Y:S02]  /*329b0*/  IMAD.MOV.U32 R4, RZ, RZ, R2 ;  /* 0x000000ffff047224 */ /* 0x001fe400078e0002 */
[----:B----4-:R-:W-:-:S02]  /*329c0*/  IMAD.MOV.U32 R5, RZ, RZ, R12 ;  /* 0x000000ffff057224 */ /* 0x010fc400078e000c */
[----:B-1----:R-:W-:Y:S02]  /*329d0*/  IMAD.MOV.U32 R6, RZ, RZ, R20 ;  /* 0x000000ffff067224 */ /* 0x002fe400078e0014 */
[----:B---3--:R-:W-:Y:S01]  /*329e0*/  IMAD.MOV.U32 R7, RZ, RZ, R14 ;  /* 0x000000ffff077224 */ /* 0x008fe200078e000e */
[----:B------:R-:W-:Y:S06]  /*329f0*/  STL.64 [R1+0x14f0], R28 ;  /* 0x0014f01c01007387 */ /* 0x000fec0000100a00 */
[----:B------:R-:W-:Y:S01]  /*32a00*/  HMMA.16816.F32 R8, R4, R10, R24 ;  /* 0x0000000a0408723c */ /* 0x000fe20000001818 */
[----:B------:R-:W3:Y:S04]  /*32a10*/  LDL.LU.64 R26, [R1+0x1798] ;  /* 0x00179800011a7983 */ /* 0x000ee80000300a00 */
[----:B------:R-:W3:-:S14]  /*32a20*/  LDL.LU.64 R24, [R1+0x1790] ;  /* 0x0017900001187983 */ /* 0x000edc0000300a00 */
[----:B------:R0:W-:Y:S04]  /*32a30*/  STL.64 [R1+0x1740], R8 ;  /* 0x0017400801007387 */ /* 0x0001e80000100a00 */
[----:B------:R1:W-:Y:S04]  /*32a40*/  STL.64 [R1+0x1728], R10 ;  /* 0x0017280a01007387 */ /* 0x0003e80000100a00 */
[----:B0-----:R-:W4:Y:S04]  /*32a50*/  LDL.LU R8, [R1+0x300] ;  /* 0x0003000001087983 */ /* 0x001f280000300800 */
[----:B------:R-:W4:Y:S04]  /*32a60*/  LDL.LU R9, [R1+0x304] ;  /* 0x0003040001097983 */ /* 0x000f280000300800 */
[----:B-1----:R-:W4:Y:S04]  /*32a70*/  LDL.LU R10, [R1+0x308] ;  /* 0x00030800010a7983 */ /* 0x002f280000300800 */
[----:B------:R-:W4:Y:S01]  /*32a80*/  LDL.LU R11, [R1+0x30c] ;  /* 0x00030c00010b7983 */ /* 0x000f220000300800 */
[----:B---3--:R-:W-:Y:S03]  /*32a90*/  HMMA.16816.F32 R4, R4, R22, R24 ;  /* 0x000000160404723c */ /* 0x008fe60000001818 */
[----:B------:R-:W4:-:S15]  /*32aa0*/  LDL.LU.64 R26, [R1+0x1788] ;  /* 0x00178800011a7983 */ /* 0x000f1e0000300a00 */
[----:B------:R-:W-:Y:S01]  /*32ab0*/  NOP ;  /* 0x0000000000007918 */ /* 0x000fe20000000000 */
[----:B------:R-:W-:Y:S02]  /*32ac0*/  IMAD.MOV.U32 R13, RZ, RZ, R4 ;  /* 0x000000ffff0d7224 */ /* 0x000fe400078e0004 */
[----:B------:R-:W-:Y:S02]  /*32ad0*/  IMAD.MOV.U32 R3, RZ, RZ, R5 ;  /* 0x000000ffff037224 */ /* 0x000fe400078e0005 */
[----:B------:R-:W-:Y:S02]  /*32ae0*/  IMAD.MOV.U32 R23, RZ, RZ, R6 ;  /* 0x000000ffff177224 */ /* 0x000fe400078e0006 */
[----:B------:R-:W-:Y:S02]  /*32af0*/  IMAD.MOV.U32 R0, RZ, RZ, R7 ;  /* 0x000000ffff007224 */ /* 0x000fe400078e0007 */
[----:B------:R-:W-:Y:S02]  /*32b00*/  IMAD.MOV.U32 R4, RZ, RZ, R2 ;  /* 0x000000ffff047224 */ /* 0x000fe400078e0002 */
[----:B------:R-:W-:-:S02]  /*32b10*/  IMAD.MOV.U32 R5, RZ, RZ, R12 ;  /* 0x000000ffff057224 */ /* 0x000fc400078e000c */
[----:B------:R-:W-:Y:S02]  /*32b20*/  IMAD.MOV.U32 R6, RZ, RZ, R20 ;  /* 0x000000ffff067224 */ /* 0x000fe400078e0014 */
[----:B------:R-:W-:-:S07]  /*32b30*/  IMAD.MOV.U32 R7, RZ, RZ, R14 ;  /* 0x000000ffff077224 */ /* 0x000fce00078e000e */
[C---:B----4-:R-:W-:Y:S01]  /*32b40*/  HMMA.16816.F32 R24, R4.reuse, R26, R8 ;  /* 0x0000001a0418723c */ /* 0x050fe20000001808 */
[----:B------:R-:W3:Y:S04]  /*32b50*/  LDL.LU R10, [R1+0x1a0] ;  /* 0x0001a000010a7983 */ /* 0x000ee80000300800 */
[----:B------:R-:W3:Y:S04]  /*32b60*/  LDL.LU R11, [R1+0x1a4] ;  /* 0x0001a400010b7983 */ /* 0x000ee80000300800 */
[----:B---3--:R0:W-:Y:S04]  /*32b70*/  STL.64 [R1+0x1780], R10 ;  /* 0x0017800a01007387 */ /* 0x0081e80000100a00 */
[----:B------:R-:W2:Y:S04]  /*32b80*/  LDL.LU R8, [R1+0x2f0] ;  /* 0x0002f00001087983 */ /* 0x000ea80000300800 */
[----:B------:R-:W2:Y:S04]  /*32b90*/  LDL.LU R9, [R1+0x2f4] ;  /* 0x0002f40001097983 */ /* 0x000ea80000300800 */
[----:B0-----:R-:W2:Y:S04]  /*32ba0*/  LDL.LU R10, [R1+0x2f8] ;  /* 0x0002f800010a7983 */ /* 0x001ea80000300800 */
[----:B------:R-:W2:Y:S04]  /*32bb0*/  LDL.LU R11, [R1+0x2fc] ;  /* 0x0002fc00010b7983 */ /* 0x000ea80000300800 */
[----:B------:R0:W-:Y:S04]  /*32bc0*/  STL.64 [R1+0x1718], R26 ;  /* 0x0017181a01007387 */ /* 0x0001e80000100a00 */
[----:B0-----:R-:W3:Y:S04]  /*32bd0*/  LDL.LU R26, [R1+0x1d0] ;  /* 0x0001d000011a7983 */ /* 0x001ee80000300800 */
[----:B------:R-:W3:Y:S04]  /*32be0*/  LDL.LU R27, [R1+0x1d4] ;  /* 0x0001d400011b7983 */ /* 0x000ee80000300800 */
[----:B------:R-:W-:Y:S01]  /*32bf0*/  STL.64 [R1+0x1710], R24 ;  /* 0x0017101801007387 */ /* 0x000fe20000100a00 */
[----:B--2---:R-:W-:Y:S03]  /*32c00*/  HMMA.16816.F32 R4, R4, R18, R8 ;  /* 0x000000120404723c */ /* 0x004fe60000001808 */
[----:B------:R-:W2:Y:S04]  /*32c10*/  LDL.LU.64 R10, [R1+0x1780] ;  /* 0x00178000010a7983 */ /* 0x000ea80000300a00 */
[----:B------:R-:W4:Y:S04]  /*32c20*/  LDL.LU R28, [R1+0x1c0] ;  /* 0x0001c000011c7983 */ /* 0x000f280000300800 */
[----:B------:R-:W4:Y:S04]  /*32c30*/  LDL.LU R29, [R1+0x1c4] ;  /* 0x0001c400011d7983 */ /* 0x000f280000300800 */
[----:B------:R-:W5:Y:S04]  /*32c40*/  LDL.LU R8, [R1+0x1b0] ;  /* 0x0001b00001087983 */ /* 0x000f680000300800 */
[----:B------:R-:W5:Y:S04]  /*32c50*/  LDL.LU R9, [R1+0x1b4] ;  /* 0x0001b40001097983 */ /* 0x000f680000300800 */
        /* <DEDUP_REMOVED lines=8> */
[----:B0-----:R-:W3:Y:S04]  /*32ce0*/  LDL.LU R8, [R1+0x2e0] ;  /* 0x0002e00001087983 */ /* 0x001ee80000300800 */
[----:B------:R-:W3:Y:S04]  /*32cf0*/  LDL.LU R9, [R1+0x2e4] ;  /* 0x0002e40001097983 */ /* 0x000ee80000300800 */
[----:B------:R-:W3:Y:S04]  /*32d00*/  LDL.LU R10, [R1+0x2e8] ;  /* 0x0002e800010a7983 */ /* 0x000ee80000300800 */
[----:B------:R-:W3:Y:S04]  /*32d10*/  LDL.LU R11, [R1+0x2ec] ;  /* 0x0002ec00010b7983 */ /* 0x000ee80000300800 */
[----:B------:R0:W-:Y:S04]  /*32d20*/  STL.64 [R1+0x1720], R6 ;  /* 0x0017200601007387 */ /* 0x0001e80000100a00 */
[----:B0-----:R-:W2:Y:S04]  /*32d30*/  LDL.LU R6, [R1+0x2a0] ;  /* 0x0002a00001067983 */ /* 0x001ea80000300800 */
[----:B------:R-:W2:Y:S04]  /*32d40*/  LDL.LU R7, [R1+0x2a4] ;  /* 0x0002a40001077983 */ /* 0x000ea80000300800 */
[----:B--2---:R-:W-:Y:S04]  /*32d50*/  STL.64 [R1+0x1738], R6 ;  /* 0x0017380601007387 */ /* 0x004fe80000100a00 */
[----:B------:R0:W-:Y:S04]  /*32d60*/  STL.64 [R1+0x1730], R4 ;  /* 0x0017300401007387 */ /* 0x0001e80000100a00 */
[----:B0-----:R-:W2:Y:S04]  /*32d70*/  LDL.LU R4, [R1+0x2b0] ;  /* 0x0002b00001047983 */ /* 0x001ea80000300800 */
[----:B------:R-:W2:Y:S04]  /*32d80*/  LDL.LU R5, [R1+0x2b4] ;  /* 0x0002b40001057983 */ /* 0x000ea80000300800 */
[----:B------:R-:W5:Y:S04]  /*32d90*/  LDL.LU R6, [R1+0x2b8] ;  /* 0x0002b80001067983 */ /* 0x000f680000300800 */
[----:B------:R-:W5:Y:S01]  /*32da0*/  LDL.LU R7, [R1+0x2bc] ;  /* 0x0002bc0001077983 */ /* 0x000f620000300800 */
[----:B------:R-:W-:-:S02]  /*32db0*/  IMAD.MOV.U32 R16, RZ, RZ, R2 ;  /* 0x000000ffff107224 */ /* 0x000fc400078e0002 */
[----:B------:R-:W-:Y:S02]  /*32dc0*/  IMAD.MOV.U32 R17, RZ, RZ, R12 ;  /* 0x000000ffff117224 */ /* 0x000fe400078e000c */
[----:B------:R-:W-:Y:S02]  /*32dd0*/  IMAD.MOV.U32 R18, RZ, RZ, R20 ;  /* 0x000000ffff127224 */ /* 0x000fe400078e0014 */
[----:B------:R-:W-:-:S07]  /*32de0*/  IMAD.MOV.U32 R19, RZ, RZ, R14 ;  /* 0x000000ffff137224 */ /* 0x000fce00078e000e */
[----:B---3--:R-:W-:Y:S01]  /*32df0*/  HMMA.16816.F32 R24, R16, R26, R8 ;  /* 0x0000001a1018723c */ /* 0x008fe20000001808 */
[----:B-----5:R-:W-:Y:S04]  /*32e00*/  STL.64 [R1+0x1750], R6 ;  /* 0x0017500601007387 */ /* 0x020fe80000100a00 */
[----:B--2---:R0:W-:Y:S04]  /*32e10*/  STL.64 [R1+0x1748], R4 ;  /* 0x0017480401007387 */ /* 0x0041e80000100a00 */
[----:B0-----:R-:W2:Y:S04]  /*32e20*/  LDL.LU R4, [R1+0x2c0] ;  /* 0x0002c00001047983 */ /* 0x001ea80000300800 */
[----:B------:R-:W2:Y:S04]  /*32e30*/  LDL.LU R5, [R1+0x2c4] ;  /* 0x0002c40001057983 */ /* 0x000ea80000300800 */
[----:B------:R-:W2:Y:S04]  /*32e40*/  LDL.LU R6, [R1+0x2c8] ;  /* 0x0002c80001067983 */ /* 0x000ea80000300800 */
[----:B------:R-:W2:Y:S04]  /*32e50*/  LDL.LU R7, [R1+0x2cc] ;  /* 0x0002cc0001077983 */ /* 0x000ea80000300800 */
[----:B------:R-:W4:Y:S04]  /*32e60*/  LDL.LU.64 R10, [R1+0x1778] ;  /* 0x00177800010a7983 */ /* 0x000f280000300a00 */
[----:B------:R-:W4:Y:S04]  /*32e70*/  LDL.LU.64 R8, [R1+0x1770] ;  /* 0x0017700001087983 */ /* 0x000f280000300a00 */
[----:B------:R0:W-:Y:S04]  /*32e80*/  STL.64 [R1+0x20], R24 ;  /* 0x0000201801007387 */ /* 0x0001e80000100a00 */
[----:B------:R-:W-:Y:S01]  /*32e90*/  STL [R1+0x2c], R27 ;  /* 0x00002c1b01007387 */ /* 0x000fe20000100800 */
[----:B0-----:R-:W-:-:S03]  /*32ea0*/  IMAD.MOV.U32 R24, RZ, RZ, R13 ;  /* 0x000000ffff187224 */ /* 0x001fc600078e000d */
[----:B------:R-:W3:Y:S01]  /*32eb0*/  LDL.LU R13, [R1+0x176c] ;  /* 0x00176c00010d7983 */ /* 0x000ee20000300800 */
[----:B------:R-:W-:-:S03]  /*32ec0*/  IMAD.MOV.U32 R25, RZ, RZ, R3 ;  /* 0x000000ffff197224 */ /* 0x000fc600078e0003 */
[----:B------:R-:W5:Y:S01]  /*32ed0*/  LDL.LU R3, [R1+0x1768] ;  /* 0x0017680001037983 */ /* 0x000f620000300800 */
[----:B----4-:R-:W-:Y:S03]  /*32ee0*/  HMMA.16816.F32 R16, R16, R28, R8 ;  /* 0x0000001c1010723c */ /* 0x010fe60000001808 */
[----:B------:R-:W4:Y:S04]  /*32ef0*/  LDL.LU.64 R10, [R1+0x1760] ;  /* 0x00176000010a7983 */ /* 0x000f280000300a00 */
[----:B------:R-:W2:Y:S04]  /*32f00*/  LDL.LU.64 R8, [R1+0x1758] ;  /* 0x0017580001087983 */ /* 0x000ea80000300a00 */
[----:B------:R-:W3:Y:S08]  /*32f10*/  LDL.LU R28, [R1+0x288] ;  /* 0x00028800011c7983 */ /* 0x000ef00000300800 */
[----:B------:R0:W-:Y:S04]  /*32f20*/  STL.64 [R1+0x10], R16 ;  /* 0x0000101001007387 */ /* 0x0001e80000100a00 */
[----:B------:R1:W-:Y:S04]  /*32f30*/  STL.64 [R1+0x18], R18 ;  /* 0x0000181201007387 */ /* 0x0003e80000100a00 */
[----:B------:R-:W3:Y:S01]  /*32f40*/  LDL.LU R29, [R1+0x28c] ;  /* 0x00028c00011d7983 */ /* 0x000ee20000300800 */
[----:B0-----:R-:W-:-:S02]  /*32f50*/  IMAD.MOV.U32 R16, RZ, RZ, R2 ;  /* 0x000000ffff107224 */ /* 0x001fc400078e0002 */
[----:B------:R-:W-:Y:S02]  /*32f60*/  IMAD.MOV.U32 R17, RZ, RZ, R12 ;  /* 0x000000ffff117224 */ /* 0x000fe400078e000c */
[----:B-1----:R-:W-:Y:S02]  /*32f70*/  IMAD.MOV.U32 R18, RZ, RZ, R20 ;  /* 0x000000ffff127224 */ /* 0x002fe400078e0014 */
[----:B------:R-:W-:-:S07]  /*32f80*/  IMAD.MOV.U32 R19, RZ, RZ, R14 ;  /* 0x000000ffff137224 */ /* 0x000fce00078e000e */
[----:B--2---:R-:W-:Y:S01]  /*32f90*/  HMMA.16816.F32 R16, R16, R8, R4 ;  /* 0x000000081010723c */ /* 0x004fe20000001804 */
[----:B------:R-:W4:Y:S04]  /*32fa0*/  LDL.LU.64 R6, [R1+0x1750] ;  /* 0x0017500001067983 */ /* 0x000f280000300a00 */
[----:B------:R-:W4:Y:S04]  /*32fb0*/  LDL.LU.64 R4, [R1+0x1748] ;  /* 0x0017480001047983 */ /* 0x000f280000300a00 */
[----:B------:R-:W3:Y:S10]  /*32fc0*/  LDL.LU.64 R8, [R1+0x1740] ;  /* 0x0017400001087983 */ /* 0x000ef40000300a00 */
[----:B------:R0:W-:Y:S04]  /*32fd0*/  STL.64 [R1+0x30], R16 ;  /* 0x0000301001007387 */ /* 0x0001e80000100a00 */
[----:B------:R1:W-:Y:S01]  /*32fe0*/  STL.64 [R1+0x38], R18 ;  /* 0x0000381201007387 */ /* 0x0003e20000100a00 */
[----:B0-----:R-:W-:-:S02]  /*32ff0*/  IMAD.MOV.U32 R16, RZ, RZ, R2 ;  /* 0x000000ffff107224 */ /* 0x001fc400078e0002 */
[----:B------:R-:W-:Y:S02]  /*33000*/  IMAD.MOV.U32 R17, RZ, RZ, R12 ;  /* 0x000000ffff117224 */ /* 0x000fe400078e000c */
[----:B-1----:R-:W-:Y:S02]  /*33010*/  IMAD.MOV.U32 R18, RZ, RZ, R20 ;  /* 0x000000ffff127224 */ /* 0x002fe400078e0014 */
[----:B------:R-:W-:-:S07]  /*33020*/  IMAD.MOV.U32 R19, RZ, RZ, R14 ;  /* 0x000000ffff137224 */ /* 0x000fce00078e000e */
[----:B----4-:R-:W-:Y:S01]  /*33030*/  HMMA.16816.F32 R16, R16, R10, R4 ;  /* 0x0000000a1010723c */ /* 0x010fe20000001804 */
[----:B------:R-:W3:Y:S04]  /*33040*/  LDL.LU.64 R6, [R1+0x1738] ;  /* 0x0017380001067983 */ /* 0x000ee80000300a00 */
[----:B------:R-:W2:Y:S04]  /*33050*/  LDL.LU.64 R4, [R1+0x1730] ;  /* 0x0017300001047983 */ /* 0x000ea80000300a00 */
[----:B------:R-:W3:Y:S10]  /*33060*/  LDL.LU.64 R10, [R1+0x1728] ;  /* 0x00172800010a7983 */ /* 0x000ef40000300a00 */
[----:B------:R-:W-:Y:S04]  /*33070*/  STL.64 [R1+0x90], R16 ;  /* 0x0000901001007387 */ /* 0x000fe80000100a00 */
[----:B------:R0:W-:Y:S04]  /*33080*/  STL.64 [R1+0x98], R18 ;  /* 0x0000981201007387 */ /* 0x0001e80000100a00 */
[----:B0-----:R-:W4:Y:S04]  /*33090*/  LDL.LU R18, [R1+0x290] ;  /* 0x0002900001127983 */ /* 0x001f280000300800 */
[----:B------:R-:W4:Y:S01]  /*330a0*/  LDL.LU R19, [R1+0x294] ;  /* 0x0002940001137983 */ /* 0x000f220000300800 */
[----:B-----5:R-:W-:-:S02]  /*330b0*/  IMAD.MOV.U32 R12, RZ, RZ, R3 ;  /* 0x000000ffff0c7224 */ /* 0x020fc400078e0003 */
[----:B------:R-:W-:Y:S01]  /*330c0*/  IMAD.MOV.U32 R14, RZ, RZ, R21 ;  /* 0x000000ffff0e7224 */ /* 0x000fe200078e0015 */
[----:B------:R-:W2:Y:S01]  /*330d0*/  LDL.LU R16, [R1+0x260] ;  /* 0x0002600001107983 */ /* 0x000ea20000300800 */
[----:B------:R-:W-:-:S03]  /*330e0*/  IMAD.MOV.U32 R22, RZ, RZ, R26 ;  /* 0x000000ffff167224 */ /* 0x000fc600078e001a */
[----:B------:R-:W2:Y:S01]  /*330f0*/  LDL.LU R17, [R1+0x264] ;  /* 0x0002640001117983 */ /* 0x000ea20000300800 */
[----:B------:R-:W-:Y:S02]  /*33100*/  IMAD.MOV.U32 R26, RZ, RZ, R23 ;  /* 0x000000ffff1a7224 */ /* 0x000fe400078e0017 */
[----:B------:R-:W-:Y:S01]  /*33110*/  IMAD.MOV.U32 R27, RZ, RZ, R0 ;  /* 0x000000ffff1b7224 */ /* 0x000fe200078e0000 */
[----:B---3--:R-:W-:Y:S01]  /*33120*/  HMMA.16816.F32 R8, R12, R6, R8 ;  /* 0x000000060c08723c */ /* 0x008fe20000001808 */
[----:B------:R-:W2:-:S15]  /*33130*/  LDL.LU.64 R6, [R1+0x1720] ;  /* 0x0017200001067983 */ /* 0x000e9e0000300a00 */
[----:B------:R-:W-:-:S03]  /*33140*/  NOP ;  /* 0x0000000000007918 */ /* 0x000fc60000000000 */
[----:B------:R0:W-:Y:S01]  /*33150*/  STL.64 [R1+0x80], R8 ;  /* 0x0000800801007387 */ /* 0x0001e20000100a00 */
[----:B------:R-:W-:Y:S02]  /*33160*/  IMAD.MOV.U32 R23, RZ, RZ, R11 ;  /* 0x000000ffff177224 */ /* 0x000fe400078e000b */
[----:B------:R-:W-:Y:S01]  /*33170*/  IMAD.MOV.U32 R11, RZ, RZ, R15 ;  /* 0x000000ffff0b7224 */ /* 0x000fe200078e000f */
[----:B------:R1:W-:Y:S04]  /*33180*/  STL [R1+0x88], R10 ;  /* 0x0000880a01007387 */ /* 0x0003e80000100800 */
[----:B------:R-:W3:Y:S01]  /*33190*/  LDL.LU R2, [R1+0x2a8] ;  /* 0x0002a80001027983 */ /* 0x000ee20000300800 */
[----:B0-----:R-:W-:Y:S02]  /*331a0*/  IMAD.MOV.U32 R8, RZ, RZ, R3 ;  /* 0x000000ffff087224 */ /* 0x001fe400078e0003 */
[----:B------:R-:W-:-:S02]  /*331b0*/  IMAD.MOV.U32 R9, RZ, RZ, R13 ;  /* 0x000000ffff097224 */ /* 0x000fc400078e000d */
[----:B-1----:R-:W-:-:S07]  /*331c0*/  IMAD.MOV.U32 R10, RZ, RZ, R21 ;  /* 0x000000ffff0a7224 */ /* 0x002fce00078e0015 */
[----:B----4-:R-:W-:Y:S01]  /*331d0*/  HMMA.16816.F32 R8, R8, R18, R24 ;  /* 0x000000120808723c */ /* 0x010fe20000001818 */
[----:B------:R-:W4:Y:S04]  /*331e0*/  LDL.LU.64 R26, [R1+0x1718] ;  /* 0x00171800011a7983 */ /* 0x000f280000300a00 */
[----:B------:R-:W4:-:S14]  /*331f0*/  LDL.LU.64 R24, [R1+0x1710] ;  /* 0x0017100001187983 */ /* 0x000f1c0000300a00 */
[----:B------:R-:W-:Y:S01]  /*33200*/  IMAD.MOV.U32 R14, RZ, RZ, R10 ;  /* 0x000000ffff0e7224 */ /* 0x000fe200078e000a */
[----:B------:R0:W-:Y:S01]  /*33210*/  STL.64 [R1+0x70], R8 ;  /* 0x0000700801007387 */ /* 0x0001e20000100a00 */
[----:B------:R-:W-:Y:S02]  /*33220*/  IMAD.MOV.U32 R12, RZ, RZ, R11 ;  /* 0x000000ffff0c7224 */ /* 0x000fe400078e000b */
[----:B------:R-:W-:Y:S02]  /*33230*/  IMAD.MOV.U32 R10, RZ, RZ, R21 ;  /* 0x000000ffff0a7224 */ /* 0x000fe400078e0015 */
[----:B------:R-:W-:Y:S02]  /*33240*/  IMAD.MOV.U32 R11, RZ, RZ, R15 ;  /* 0x000000ffff0b7224 */ /* 0x000fe400078e000f */
[----:B0-----:R-:W-:Y:S02]  /*33250*/  IMAD.MOV.U32 R8, RZ, RZ, R3 ;  /* 0x000000ffff087224 */ /* 0x001fe400078e0003 */
[----:B------:R-:W-:-:S07]  /*33260*/  IMAD.MOV.U32 R9, RZ, RZ, R13 ;  /* 0x000000ffff097224 */ /* 0x000fce00078e000d */
[----:B----4-:R-:W-:Y:S01]  /*33270*/  HMMA.16816.F32 R8, R8, R28, R24 ;  /* 0x0000001c0808723c */ /* 0x010fe20000001818 */
[----:B------:R-:W4:-:S15]  /*33280*/  LDL.LU R28, [R1+0x1b8] ;  /* 0x0001b800011c7983 */ /* 0x000f1e0000300800 */
[----:B------:R-:W-:-:S03]  /*33290*/  NOP ;  /* 0x0000000000007918 */ /* 0x000fc60000000000 */
[----:B------:R0:W-:Y:S04]  /*332a0*/  STL.64 [R1], R8 ;  /* 0x0000000801007387 */ /* 0x0001e80000100a00 */
[----:B------:R1:W-:Y:S04]  /*332b0*/  STL.64 [R1+0x8], R10 ;  /* 0x0000080a01007387 */ /* 0x0003e80000100a00 */
[----:B------:R-:W4:Y:S01]  /*332c0*/  LDL.LU R29, [R1+0x1bc] ;  /* 0x0001bc00011d7983 */ /* 0x000f220000300800 */
[----:B0-----:R-:W-:-:S03]  /*332d0*/  IMAD.MOV.U32 R8, RZ, RZ, R3 ;  /* 0x000000ffff087224 */ /* 0x001fc600078e0003 */
[----:B------:R-:W5:Y:S01]  /*332e0*/  LDL.LU R18, [R1+0x298] ;  /* 0x0002980001127983 */ /* 0x000f620000300800 */
[----:B------:R-:W-:Y:S02]  /*332f0*/  IMAD.MOV.U32 R9, RZ, RZ, R13 ;  /* 0x000000ffff097224 */ /* 0x000fe400078e000d */
[----:B-1----:R-:W-:Y:S01]  /*33300*/  IMAD.MOV.U32 R10, RZ, RZ, R21 ;  /* 0x000000ffff0a7224 */ /* 0x002fe200078e0015 */
[----:B------:R-:W5:Y:S01]  /*33310*/  LDL.LU R19, [R1+0x29c] ;  /* 0x00029c0001137983 */ /* 0x000f620000300800 */
[----:B------:R-:W-:-:S03]  /*33320*/  IMAD.MOV.U32 R11, RZ, RZ, R15 ;  /* 0x000000ffff0b7224 */ /* 0x000fc600078e000f */
[----:B------:R-:W4:Y:S04]  /*33330*/  LDL.LU R0, [R1+0x35c] ;  /* 0x00035c0001007983 */ /* 0x000f280000300800 */
[----:B--2---:R-:W-:Y:S01]  /*33340*/  HMMA.16816.F32 R4, R8, R16, R4 ;  /* 0x000000100804723c */ /* 0x004fe20000001804 */
[----:B------:R-:W2:-:S15]  /*33350*/  LDL.LU R26, [R1+0x1a8] ;  /* 0x0001a800011a7983 */ /* 0x000e9e0000300800 */
[----:B------:R-:W-:-:S03]  /*33360*/  NOP ;  /* 0x0000000000007918 */ /* 0x000fc60000000000 */
[----:B------:R-:W-:Y:S04]  /*33370*/  STL.64 [R1+0x60], R4 ;  /* 0x0000600401007387 */ /* 0x000fe80000100a00 */
[----:B------:R-:W-:Y:S04]  /*33380*/  STL.64 [R1+0x68], R6 ;  /* 0x0000680601007387 */ /* 0x000fe80000100a00 */
[----:B---3--:R-:W0:Y:S04]  /*33390*/  LDS.64 R4, [R2+UR7+0x1080] ;  /* 0x0010800702047984 */ /* 0x008e280008000a00 */
[----:B------:R-:W1:Y:S04]  /*333a0*/  LDS.64 R6, [R2+UR7+0x1880] ;  /* 0x0018800702067984 */ /* 0x000e680008000a00 */
[----:B------:R-:W2:Y:S04]  /*333b0*/  LDL.LU R27, [R1+0x1ac] ;  /* 0x0001ac00011b7983 */ /* 0x000ea80000300800 */
[----:B------:R-:W-:Y:S04]  /*333c0*/  STL [R1+0x170c], R23 ;  /* 0x00170c1701007387 */ /* 0x000fe80000100800 */
[----:B------:R3:W-:Y:S04]  /*333d0*/  STL [R1+0x1708], R21 ;  /* 0x0017081501007387 */ /* 0x0007e80000100800 */
[----:B------:R-:W5:Y:S04]  /*333e0*/  LDL.LU R20, [R1+0x20] ;  /* 0x0000200001147983 */ /* 0x000f680000300800 */
[----:B---3--:R-:W5:Y:S04]  /*333f0*/  LDL.LU R21, [R1+0x24] ;  /* 0x0000240001157983 */ /* 0x008f680000300800 */
[----:B------:R-:W5:Y:S04]  /*33400*/  LDL.LU R23, [R1+0x2c] ;  /* 0x00002c0001177983 */ /* 0x000f680000300800 */
[----:B0-----:R-:W-:Y:S04]  /*33410*/  STL [R1+0x1674], R5 ;  /* 0x0016740501007387 */ /* 0x001fe80000100800 */
[----:B-1----:R-:W-:Y:S04]  /*33420*/  STL [R1+0x1678], R7 ;  /* 0x0016780701007387 */ /* 0x002fe80000100800 */
[----:B------:R-:W-:Y:S04]  /*33430*/  STL [R1+0x16f4], R6 ;  /* 0x0016f40601007387 */ /* 0x000fe80000100800 */
[----:B------:R0:W-:Y:S04]  /*33440*/  STL [R1+0x16f0], R4 ;  /* 0x0016f00401007387 */ /* 0x0001e80000100800 */
[----:B0-----:R-:W3:Y:S04]  /*33450*/  LDL.LU R4, [R1+0x30] ;  /* 0x0000300001047983 */ /* 0x001ee80000300800 */
[----:B------:R-:W3:Y:S04]  /*33460*/  LDL.LU R5, [R1+0x34] ;  /* 0x0000340001057983 */ /* 0x000ee80000300800 */
[----:B------:R-:W2:Y:S04]  /*33470*/  LDL.LU R6, [R1+0x38] ;  /* 0x0000380001067983 */ /* 0x000ea80000300800 */
[----:B------:R-:W2:Y:S04]  /*33480*/  LDL.LU R7, [R1+0x3c] ;  /* 0x00003c0001077983 */ /* 0x000ea80000300800 */
[----:B----4-:R-:W0:Y:S04]  /*33490*/  LDS.64 R24, [R0+UR7+0x1080] ;  /* 0x0010800700187984 */ /* 0x010e280008000a00 */
[----:B------:R-:W1:Y:S01]  /*334a0*/  LDS.64 R16, [R0+UR7+0x1880] ;  /* 0x0018800700107984 */ /* 0x000e620008000a00 */
[----:B-----5:R-:W-:Y:S03]  /*334b0*/  HMMA.16816.F32 R8, R8, R18, R20 ;  /* 0x000000120808723c */ /* 0x020fe60000001814 */
[----:B--2---:R-:W-:Y:S04]  /*334c0*/  STL.64 [R1+0x1700], R6 ;  /* 0x0017000601007387 */ /* 0x004fe80000100a00 */
[----:B---3--:R2:W-:Y:S04]  /*334d0*/  STL.64 [R1+0x16f8], R4 ;  /* 0x0016f80401007387 */ /* 0x0085e80000100a00 */
[----:B--2---:R-:W2:Y:S04]  /*334e0*/  LDL.LU R4, [R1+0x10] ;  /* 0x0000100001047983 */ /* 0x004ea80000300800 */
[----:B------:R-:W2:Y:S04]  /*334f0*/  LDL.LU R5, [R1+0x14] ;  /* 0x0000140001057983 */ /* 0x000ea80000300800 */
[----:B------:R-:W2:Y:S04]  /*33500*/  LDL.LU R6, [R1+0x18] ;  /* 0x0000180001067983 */ /* 0x000ea80000300800 */
[----:B------:R-:W2:Y:S04]  /*33510*/  LDL.LU R7, [R1+0x1c] ;  /* 0x00001c0001077983 */ /* 0x000ea80000300800 */
[----:B0-----:R-:W-:Y:S04]  /*33520*/  STL [R1+0x167c], R25 ;  /* 0x00167c1901007387 */ /* 0x001fe80000100800 */
[----:B------:R0:W-:Y:S04]  /*33530*/  STL [R1+0x16e4], R24 ;  /* 0x0016e41801007387 */ /* 0x0001e80000100800 */
[----:B-1----:R-:W-:Y:S04]  /*33540*/  STL [R1+0x1680], R17 ;  /* 0x0016801101007387 */ /* 0x002fe80000100800 */
[----:B------:R-:W3:Y:S04]  /*33550*/  LDL.LU R23, [R1+0x170c] ;  /* 0x00170c0001177983 */ /* 0x000ee80000300800 */
[----:B------:R-:W4:Y:S04]  /*33560*/  LDL.LU R21, [R1+0x1708] ;  /* 0x0017080001157983 */ /* 0x000f280000300800 */
[----:B0-----:R-:W5:Y:S04]  /*33570*/  LDL.LU R24, [R1+0x198] ;  /* 0x0001980001187983 */ /* 0x001f680000300800 */
[----:B------:R0:W-:Y:S04]  /*33580*/  STL.64 [R1+0x50], R8 ;  /* 0x0000500801007387 */ /* 0x0001e80000100a00 */
[----:B------:R1:W-:Y:S04]  /*33590*/  STL.64 [R1+0x58], R10 ;  /* 0x0000580a01007387 */ /* 0x0003e80000100a00 */
[----:B------:R-:W5:Y:S01]  /*335a0*/  LDL.LU R25, [R1+0x19c] ;  /* 0x00019c0001197983 */ /* 0x000f620000300800 */
[----:B0-----:R-:W-:-:S02]  /*335b0*/  IMAD.MOV.U32 R8, RZ, RZ, R3 ;  /* 0x000000ffff087224 */ /* 0x001fc400078e0003 */
[----:B------:R-:W-:Y:S02]  /*335c0*/  IMAD.MOV.U32 R9, RZ, RZ, R13 ;  /* 0x000000ffff097224 */ /* 0x000fe400078e000d */
[----:B-1----:R-:W-:Y:S02]  /*335d0*/  IMAD.MOV.U32 R11, RZ, RZ, R15 ;  /* 0x000000ffff0b7224 */ /* 0x002fe400078e000f */
[----:B----4-:R-:W-:-:S07]  /*335e0*/  IMAD.MOV.U32 R10, RZ, RZ, R21 ;  /* 0x000000ffff0a7224 */ /* 0x010fce00078e0015 */
[----:B--2---:R-:W-:Y:S01]  /*335f0*/  HMMA.16816.F32 R8, R8, R28, R4 ;  /* 0x0000001c0808723c */ /* 0x004fe20000001804 */
[----:B------:R-:W2:Y:S04]  /*33600*/  LDL.LU.64 R6, [R1+0x1700] ;  /* 0x0017000001067983 */ /* 0x000ea80000300a00 */
[----:B------:R-:W2:Y:S04]  /*33610*/  LDL.LU.64 R4, [R1+0x16f8] ;  /* 0x0016f80001047983 */ /* 0x000ea80000300a00 */
[----:B------:R-:W3:Y:S04]  /*33620*/  LDL.LU R28, [R1+0x190] ;  /* 0x00019000011c7983 */ /* 0x000ee80000300800 */
[----:B------:R-:W3:Y:S06]  /*33630*/  LDL.LU R29, [R1+0x194] ;  /* 0x00019400011d7983 */ /* 0x000eec0000300800 */
[----:B------:R-:W-:-:S02]  /*33640*/  IMAD.MOV.U32 R22, RZ, RZ, R8 ;  /* 0x000000ffff167224 */ /* 0x000fc400078e0008 */
[----:B------:R-:W-:Y:S02]  /*33650*/  IMAD.MOV.U32 R20, RZ, RZ, R9 ;  /* 0x000000ffff147224 */ /* 0x000fe400078e0009 */
[----:B------:R-:W-:Y:S02]  /*33660*/  IMAD.MOV.U32 R18, RZ, RZ, R10 ;  /* 0x000000ffff127224 */ /* 0x000fe400078e000a */
[----:B------:R-:W-:Y:S02]  /*33670*/  IMAD.MOV.U32 R2, RZ, RZ, R11 ;  /* 0x000000ffff027224 */ /* 0x000fe400078e000b */
[----:B------:R-:W-:Y:S02]  /*33680*/  IMAD.MOV.U32 R8, RZ, RZ, R3 ;  /* 0x000000ffff087224 */ /* 0x000fe400078e0003 */
[----:B------:R-:W-:Y:S02]  /*33690*/  IMAD.MOV.U32 R9, RZ, RZ, R13 ;  /* 0x000000ffff097224 */ /* 0x000fe400078e000d */
[----:B------:R-:W-:-:S02]  /*336a0*/  IMAD.MOV.U32 R10, RZ, RZ, R21 ;  /* 0x000000ffff0a7224 */ /* 0x000fc400078e0015 */
[----:B------:R-:W-:Y:S01]  /*336b0*/  IMAD.MOV.U32 R11, RZ, RZ, R15 ;  /* 0x000000ffff0b7224 */ /* 0x000fe200078e000f */
[----:B------:R-:W-:Y:S06]  /*336c0*/  STL [R1+0x16b0], R22 ;  /* 0x0016b01601007387 */ /* 0x000fec0000100800 */
[----:B--2---:R-:W-:Y:S01]  /*336d0*/  HMMA.16816.F32 R8, R8, R26, R4 ;  /* 0x0000001a0808723c */ /* 0x004fe20000001804 */
[----:B------:R-:W2:Y:S04]  /*336e0*/  LDL.LU R6, [R1+0x16f4] ;  /* 0x0016f40001067983 */ /* 0x000ea80000300800 */
[----:B------:R-:W4:Y:S04]  /*336f0*/  LDL.LU R4, [R1+0x16f0] ;  /* 0x0016f00001047983 */ /* 0x000f280000300800 */
[----:B------:R-:W2:Y:S04]  /*33700*/  LDL.LU R26, [R1+0x188] ;  /* 0x00018800011a7983 */ /* 0x000ea80000300800 */
[----:B------:R-:W2:Y:S06]  /*33710*/  LDL.LU R27, [R1+0x18c] ;  /* 0x00018c00011b7983 */ /* 0x000eac0000300800 */
[----:B------:R-:W-:-:S05]  /*33720*/  IMAD.MOV.U32 R19, RZ, RZ, R11 ;  /* 0x000000ffff137224 */ /* 0x000fca00078e000b */
[----:B------:R-:W-:Y:S04]  /*33730*/  STL [R1+0x1690], R19 ;  /* 0x0016901301007387 */ /* 0x000fe80000100800 */
[----:B------:R-:W-:Y:S04]  /*33740*/  STL [R1+0x16ec], R18 ;  /* 0x0016ec1201007387 */ /* 0x000fe80000100800 */
[----:B------:R0:W-:Y:S04]  /*33750*/  STL [R1+0x16e8], R16 ;  /* 0x0016e81001007387 */ /* 0x0001e80000100800 */
[----:B0-----:R-:W5:Y:S04]  /*33760*/  LDL.LU R16, [R1+0x90] ;  /* 0x0000900001107983 */ /* 0x001f680000300800 */
[----:B------:R-:W5:Y:S04]  /*33770*/  LDL.LU R17, [R1+0x94] ;  /* 0x0000940001117983 */ /* 0x000f680000300800 */
[----:B------:R-:W5:Y:S04]  /*33780*/  LDL.LU R18, [R1+0x98] ;  /* 0x0000980001127983 */ /* 0x000f680000300800 */
[----:B------:R-:W5:Y:S01]  /*33790*/  LDL.LU R19, [R1+0x9c] ;  /* 0x00009c0001137983 */ /* 0x000f620000300800 */
[----:B------:R-:W-:-:S02]  /*337a0*/  IMAD.MOV.U32 R0, RZ, RZ, R10 ;  /* 0x000000ffff007224 */ /* 0x000fc400078e000a */
[----:B------:R-:W-:Y:S02]  /*337b0*/  IMAD.MOV.U32 R5, RZ, RZ, R9 ;  /* 0x000000ffff057224 */ /* 0x000fe400078e0009 */
[----:B------:R-:W-:Y:S01]  /*337c0*/  IMAD.MOV.U32 R7, RZ, RZ, R8 ;  /* 0x000000ffff077224 */ /* 0x000fe200078e0008 */
[----:B------:R-:W-:Y:S01]  /*337d0*/  STL [R1+0x168c], R0 ;  /* 0x00168c0001007387 */ /* 0x000fe20000100800 */
[----:B------:R-:W-:Y:S02]  /*337e0*/  IMAD.MOV.U32 R8, RZ, RZ, R3 ;  /* 0x000000ffff087224 */ /* 0x000fe400078e0003 */
[----:B------:R-:W-:Y:S02]  /*337f0*/  IMAD.MOV.U32 R9, RZ, RZ, R13 ;  /* 0x000000ffff097224 */ /* 0x000fe400078e000d */
[----:B------:R-:W-:Y:S02]  /*33800*/  IMAD.MOV.U32 R10, RZ, RZ, R21 ;  /* 0x000000ffff0a7224 */ /* 0x000fe400078e0015 */
[----:B------:R-:W-:Y:S01]  /*33810*/  IMAD.MOV.U32 R11, RZ, RZ, R15 ;  /* 0x000000ffff0b7224 */ /* 0x000fe200078e000f */
[----:B------:R-:W-:Y:S04]  /*33820*/  STL [R1+0x1688], R5 ;  /* 0x0016880501007387 */ /* 0x000fe80000100800 */
[----:B------:R-:W-:Y:S04]  /*33830*/  STL [R1+0x1684], R7 ;  /* 0x0016840701007387 */ /* 0x000fe80000100800 */
[----:B------:R0:W-:Y:S04]  /*33840*/  STL [R1+0x16e0], R20 ;  /* 0x0016e01401007387 */ /* 0x0001e80000100800 */
[----:B0-----:R-:W3:Y:S04]  /*33850*/  LDL.LU R20, [R1+0x80] ;  /* 0x0000800001147983 */ /* 0x001ee80000300800 */
[----:B------:R-:W3:Y:S04]  /*33860*/  LDL.LU R21, [R1+0x84] ;  /* 0x0000840001157983 */ /* 0x000ee80000300800 */
[----:B------:R-:W3:Y:S01]  /*33870*/  LDL.LU R22, [R1+0x88] ;  /* 0x0000880001167983 */ /* 0x000ee20000300800 */
[----:B-----5:R-:W-:Y:S03]  /*33880*/  HMMA.16816.F32 R8, R8, R24, R16 ;  /* 0x000000180808723c */ /* 0x020fe60000001810 */
[----:B------:R-:W5:Y:S04]  /*33890*/  LDL.LU R18, [R1+0x16ec] ;  /* 0x0016ec0001127983 */ /* 0x000f680000300800 */
[----:B------:R-:W3:Y:S04]  /*338a0*/  LDL.LU R16, [R1+0x16e8] ;  /* 0x0016e80001107983 */ /* 0x000ee80000300800 */
[----:B------:R-:W5:Y:S08]  /*338b0*/  LDL.LU R24, [R1+0x16e4] ;  /* 0x0016e40001187983 */ /* 0x000f700000300800 */
[----:B------:R0:W-:Y:S04]  /*338c0*/  STL [R1+0x1698], R8 ;  /* 0x0016980801007387 */ /* 0x0001e80000100800 */
[----:B------:R1:W-:Y:S04]  /*338d0*/  STL [R1+0x1694], R9 ;  /* 0x0016940901007387 */ /* 0x0003e80000100800 */
[----:B0-----:R-:W5:Y:S04]  /*338e0*/  LDL.LU R8, [R1+0x180] ;  /* 0x0001800001087983 */ /* 0x001f680000300800 */
[----:B-1----:R-:W5:Y:S01]  /*338f0*/  LDL.LU R9, [R1+0x184] ;  /* 0x0001840001097983 */ /* 0x002f620000300800 */
[----:B--2---:R-:W-:-:S03]  /*33900*/  IMAD.MOV.U32 R13, RZ, RZ, R6 ;  /* 0x000000ffff0d7224 */ /* 0x004fc600078e0006 */
[----:B------:R0:W-:Y:S02]  /*33910*/  STL.64 [R1+0x1658], R10 ;  /* 0x0016580a01007387 */ /* 0x0001e40000100a00 */
[----:B0-----:R-:W-:Y:S02]  /*33920*/  IMAD.MOV.U32 R10, RZ, RZ, R14 ;  /* 0x000000ffff0a7224 */ /* 0x001fe400078e000e */
[----:B------:R-:W-:Y:S02]  /*33930*/  IMAD.MOV.U32 R11, RZ, RZ, R12 ;  /* 0x000000ffff0b7224 */ /* 0x000fe400078e000c */
[----:B----4-:R-:W-:Y:S02]  /*33940*/  IMAD.MOV.U32 R12, RZ, RZ, R4 ;  /* 0x000000ffff0c7224 */ /* 0x010fe400078e0004 */
[----:B---3--:R-:W-:Y:S02]  /*33950*/  IMAD.MOV.U32 R15, RZ, RZ, R16 ;  /* 0x000000ffff0f7224 */ /* 0x008fe400078e0010 */
[----:B-----5:R-:W-:-:S07]  /*33960*/  IMAD.MOV.U32 R14, RZ, RZ, R24 ;  /* 0x000000ffff0e7224 */ /* 0x020fce00078e0018 */
[----:B------:R-:W-:Y:S01]  /*33970*/  HMMA.16816.F32 R12, R12, R28, R20 ;  /* 0x0000001c0c0c723c */ /* 0x000fe20000001814 */
[----:B------:R0:W-:Y:S04]  /*33980*/  STL.64 [R1+0x16d8], R8 ;  /* 0x0016d80801007387 */ /* 0x0001e80000100a00 */
[----:B0-----:R-:W2:Y:S04]  /*33990*/  LDL.LU R8, [R1+0x70] ;  /* 0x0000700001087983 */ /* 0x001ea80000300800 */
[----:B------:R-:W2:Y:S04]  /*339a0*/  LDL.LU R9, [R1+0x74] ;  /* 0x0000740001097983 */ /* 0x000ea80000300800 */
[----:B------:R-:W3:Y:S06]  /*339b0*/  LDL.LU R20, [R1+0x16e0] ;  /* 0x0016e00001147983 */ /* 0x000eec0000300800 */
[----:B------:R0:W-:Y:S04]  /*339c0*/  STL.64 [R1+0x20], R12 ;  /* 0x0000200c01007387 */ /* 0x0001e80000100a00 */
[----:B------:R-:W4:Y:S04]  /*339d0*/  LDL.LU R28, [R1+0x170] ;  /* 0x00017000011c7983 */ /* 0x000f280000300800 */
[----:B------:R-:W4:Y:S04]  /*339e0*/  LDL.LU R29, [R1+0x174] ;  /* 0x00017400011d7983 */ /* 0x000f280000300800 */
[----:B------:R-:W5:Y:S04]  /*339f0*/  LDL.LU R22, [R1+0x178] ;  /* 0x0001780001167983 */ /* 0x000f680000300800 */
[----:B------:R-:W5:Y:S01]  /*33a00*/  LDL.LU R23, [R1+0x17c] ;  /* 0x00017c0001177983 */ /* 0x000f620000300800 */
[----:B------:R-:W-:-:S02]  /*33a10*/  IMAD.MOV.U32 R17, RZ, RZ, R14 ;  /* 0x000000ffff117224 */ /* 0x000fc400078e000e */
[----:B------:R-:W-:Y:S02]  /*33a20*/  IMAD.MOV.U32 R25, RZ, RZ, R15 ;  /* 0x000000ffff197224 */ /* 0x000fe400078e000f */
[----:B0-----:R-:W-:Y:S02]  /*33a30*/  IMAD.MOV.U32 R12, RZ, RZ, R4 ;  /* 0x000000ffff0c7224 */ /* 0x001fe400078e0004 */
[----:B------:R-:W-:Y:S02]  /*33a40*/  IMAD.MOV.U32 R13, RZ, RZ, R6 ;  /* 0x000000ffff0d7224 */ /* 0x000fe400078e0006 */
[----:B------:R-:W-:Y:S02]  /*33a50*/  IMAD.MOV.U32 R14, RZ, RZ, R24 ;  /* 0x000000ffff0e7224 */ /* 0x000fe400078e0018 */
[----:B------:R-:W-:-:S07]  /*33a60*/  IMAD.MOV.U32 R15, RZ, RZ, R16 ;  /* 0x000000ffff0f7224 */ /* 0x000fce00078e0010 */
[----:B--2---:R-:W-:Y:S01]  /*33a70*/  HMMA.16816.F32 R12, R12, R26, R8 ;  /* 0x0000001a0c0c723c */ /* 0x004fe20000001808 */
[----:B-----5:R-:W-:Y:S04]  /*33a80*/  STL.64 [R1+0x16d0], R22 ;  /* 0x0016d01601007387 */ /* 0x020fe80000100a00 */
[----:B---3--:R0:W-:Y:S04]  /*33a90*/  STL [R1+0x16c8], R20 ;  /* 0x0016c81401007387 */ /* 0x0081e80000100800 */
[----:B0-----:R-:W2:Y:S04]  /*33aa0*/  LDL.LU R20, [R1] ;  /* 0x0000000001147983 */ /* 0x001ea80000300800 */
[----:B------:R-:W2:Y:S04]  /*33ab0*/  LDL.LU R21, [R1+0x4] ;  /* 0x0000040001157983 */ /* 0x000ea80000300800 */
[----:B------:R-:W2:Y:S04]  /*33ac0*/  LDL.LU R22, [R1+0x8] ;  /* 0x0000080001167983 */ /* 0x000ea80000300800 */
[----:B------:R-:W2:Y:S04]  /*33ad0*/  LDL.LU R23, [R1+0xc] ;  /* 0x00000c0001177983 */ /* 0x000ea80000300800 */
[----:B------:R-:W-:Y:S04]  /*33ae0*/  STL [R1+0x16a0], R25 ;  /* 0x0016a01901007387 */ /* 0x000fe80000100800 */
[----:B------:R-:W-:Y:S04]  /*33af0*/  STL [R1+0x169c], R17 ;  /* 0x00169c1101007387 */ /* 0x000fe80000100800 */
[----:B------:R-:W2:Y:S01]  /*33b00*/  LDL.LU.64 R8, [R1+0x16d8] ;  /* 0x0016d80001087983 */ /* 0x000ea20000300a00 */
[----:B------:R-:W-:-:S02]  /*33b10*/  IMAD.MOV.U32 R19, RZ, RZ, R12 ;  /* 0x000000ffff137224 */ /* 0x000fc400078e000c */
[----:B------:R-:W-:Y:S01]  /*33b20*/  IMAD.MOV.U32 R0, RZ, RZ, R13 ;  /* 0x000000ffff007224 */ /* 0x000fe200078e000d */
[----:B------:R-:W3:Y:S01]  /*33b30*/  LDL.LU R26, [R1+0x168] ;  /* 0x00016800011a7983 */ /* 0x000ee20000300800 */
[----:B------:R-:W-:Y:S02]  /*33b40*/  IMAD.MOV.U32 R5, RZ, RZ, R14 ;  /* 0x000000ffff057224 */ /* 0x000fe400078e000e */
[----:B------:R-:W-:Y:S01]  /*33b50*/  IMAD.MOV.U32 R7, RZ, RZ, R15 ;  /* 0x000000ffff077224 */ /* 0x000fe200078e000f */
[----:B------:R-:W3:Y:S01]  /*33b60*/  LDL.LU R27, [R1+0x16c] ;  /* 0x00016c00011b7983 */ /* 0x000ee20000300800 */
[----:B------:R-:W-:Y:S02]  /*33b70*/  IMAD.MOV.U32 R12, RZ, RZ, R4 ;  /* 0x000000ffff0c7224 */ /* 0x000fe400078e0004 */
[----:B------:R-:W-:Y:S02]  /*33b80*/  IMAD.MOV.U32 R13, RZ, RZ, R6 ;  /* 0x000000ffff0d7224 */ /* 0x000fe400078e0006 */
[----:B------:R-:W-:-:S02]  /*33b90*/  IMAD.MOV.U32 R14, RZ, RZ, R24 ;  /* 0x000000ffff0e7224 */ /* 0x000fc400078e0018 */
[----:B------:R-:W-:-:S07]  /*33ba0*/  IMAD.MOV.U32 R15, RZ, RZ, R16 ;  /* 0x000000ffff0f7224 */ /* 0x000fce00078e0010 */
[----:B--2---:R-:W-:Y:S01]  /*33bb0*/  HMMA.16816.F32 R12, R12, R8, R20 ;  /* 0x000000080c0c723c */ /* 0x004fe20000001814 */
[----:B------:R-:W2:Y:S04]  /*33bc0*/  LDL.LU.64 R22, [R1+0x16d0] ;  /* 0x0016d00001167983 */ /* 0x000ea80000300a00 */
[----:B------:R-:W5:-:S14]  /*33bd0*/  LDL.LU R20, [R1+0x16c8] ;  /* 0x0016c80001147983 */ /* 0x000f5c0000300800 */
[----:B------:R-:W-:Y:S02]  /*33be0*/  IMAD.MOV.U32 R8, RZ, RZ, R14 ;  /* 0x000000ffff087224 */ /* 0x000fe400078e000e */
[----:B------:R-:W-:-:S05]  /*33bf0*/  IMAD.MOV.U32 R9, RZ, RZ, R15 ;  /* 0x000000ffff097224 */ /* 0x000fca00078e000f */
        /* <DEDUP_REMOVED lines=16> */
[----:B------:R-:W-:-:S07]  /*33d00*/  IMAD.MOV.U32 R15, RZ, RZ, R16 ;  /* 0x000000ffff0f7224 */ /* 0x000fce00078e0010 */
[----:B--2---:R-:W-:Y:S01]  /*33d10*/  HMMA.16816.F32 R12, R12, R22, R8 ;  /* 0x000000160c0c723c */ /* 0x004fe20000001808 */
[----:B------:R-:W4:Y:S04]  /*33d20*/  LDL.LU.64 R10, [R1+0x16c0] ;  /* 0x0016c000010a7983 */ /* 0x000f280000300a00 */
[----:B------:R-:W4:Y:S04]  /*33d30*/  LDL.LU.64 R8, [R1+0x16b8] ;  /* 0x0016b80001087983 */ /* 0x000f280000300a00 */
[----:B------:R-:W2:Y:S01]  /*33d40*/  LDL.LU R22, [R1+0x16b0] ;  /* 0x0016b00001167983 */ /* 0x000ea20000300800 */
[----:B------:R-:W-:-:S02]  /*33d50*/  IMAD.MOV.U32 R21, RZ, RZ, R6 ;  /* 0x000000ffff157224 */ /* 0x000fc400078e0006 */
[----:B------:R-:W-:-:S07]  /*33d60*/  IMAD.MOV.U32 R23, RZ, RZ, R16 ;  /* 0x000000ffff177224 */ /* 0x000fce00078e0010 */
[----:B------:R-:W-:Y:S04]  /*33d70*/  STL.64 [R1+0x1630], R14 ;  /* 0x0016300e01007387 */ /* 0x000fe80000100a00 */
[----:B------:R5:W-:Y:S02]  /*33d80*/  STL.64 [R1+0x1628], R12 ;  /* 0x0016280c01007387 */ /* 0x000be40000100a00 */
[----:B-----5:R-:W-:Y:S02]  /*33d90*/  IMAD.MOV.U32 R13, RZ, RZ, R20 ;  /* 0x000000ffff0d7224 */ /* 0x020fe400078e0014 */
[----:B------:R-:W-:Y:S02]  /*33da0*/  IMAD.MOV.U32 R20, RZ, RZ, R4 ;  /* 0x000000ffff147224 */ /* 0x000fe400078e0004 */
[----:B--2---:R-:W-:-:S02]  /*33db0*/  IMAD.MOV.U32 R12, RZ, RZ, R22 ;  /* 0x000000ffff0c7224 */ /* 0x004fc400078e0016 */
[----:B------:R-:W-:-:S07]  /*33dc0*/  IMAD.MOV.U32 R22, RZ, RZ, R24 ;  /* 0x000000ffff167224 */ /* 0x000fce00078e0018 */
[----:B----4-:R-:W-:Y:S01]  /*33dd0*/  HMMA.16816.F32 R20, R20, R28, R8 ;  /* 0x0000001c1414723c */ /* 0x010fe20000001808 */
[----:B------:R-:W2:Y:S01]  /*33de0*/  LDL.LU.64 R8, [R1+0x16a8] ;  /* 0x0016a80001087983 */ /* 0x000ea20000300a00 */
[----:B------:R-:W-:Y:S02]  /*33df0*/  IMAD.MOV.U32 R15, RZ, RZ, R2 ;  /* 0x000000ffff0f7224 */ /* 0x000fe400078e0002 */
[----:B------:R-:W-:-:S15]  /*33e00*/  IMAD.MOV.U32 R14, RZ, RZ, R18 ;  /* 0x000000ffff0e7224 */ /* 0x000fde00078e0012 */
[----:B------:R-:W-:Y:S01]  /*33e10*/  IMAD.MOV.U32 R3, RZ, RZ, R22 ;  /* 0x000000ffff037224 */ /* 0x000fe200078e0016 */
[----:B------:R0:W-:Y:S01]  /*33e20*/  STL.64 [R1+0x60], R20 ;  /* 0x0000601401007387 */ /* 0x0001e20000100a00 */
[----:B------:R-:W-:Y:S02]  /*33e30*/  IMAD.MOV.U32 R2, RZ, RZ, R23 ;  /* 0x000000ffff027224 */ /* 0x000fe400078e0017 */
[----:B------:R-:W-:Y:S01]  /*33e40*/  IMAD.MOV.U32 R22, RZ, RZ, R24 ;  /* 0x000000ffff167224 */ /* 0x000fe200078e0018 */
[----:B------:R-:W4:Y:S01]  /*33e50*/  LDL.LU R10, [R1+0x160] ;  /* 0x00016000010a7983 */ /* 0x000f220000300800 */
[----:B------:R-:W-:-:S03]  /*33e60*/  IMAD.MOV.U32 R23, RZ, RZ, R16 ;  /* 0x000000ffff177224 */ /* 0x000fc600078e0010 */
[----:B------:R-:W4:Y:S01]  /*33e70*/  LDL.LU R11, [R1+0x164] ;  /* 0x00016400010b7983 */ /* 0x000f220000300800 */
[----:B0-----:R-:W-:-:S03]  /*33e80*/  IMAD.MOV.U32 R20, RZ, RZ, R4 ;  /* 0x000000ffff147224 */ /* 0x001fc600078e0004 */
[----:B------:R-:W5:Y:S01]  /*33e90*/  LDL.LU R28, [R1+0x158] ;  /* 0x00015800011c7983 */ /* 0x000f620000300800 */
[----:B------:R-:W-:-:S03]  /*33ea0*/  IMAD.MOV.U32 R21, RZ, RZ, R6 ;  /* 0x000000ffff157224 */ /* 0x000fc600078e0006 */
[----:B------:R-:W5:Y:S04]  /*33eb0*/  LDL.LU R29, [R1+0x15c] ;  /* 0x00015c00011d7983 */ /* 0x000f680000300800 */
[----:B---3--:R-:W-:-:S15]  /*33ec0*/  HMMA.16816.F32 R12, R20, R26, R12 ;  /* 0x0000001a140c723c */ /* 0x008fde000000180c */
[----:B------:R-:W-:-:S04]  /*33ed0*/  NOP ;  /* 0x0000000000007918 */ /* 0x000fc80000000000 */
[----:B------:R0:W-:Y:S01]  /*33ee0*/  STL.64 [R1+0x50], R12 ;  /* 0x0000500c01007387 */ /* 0x0001e20000100a00 */
[----:B------:R-:W-:-:S03]  /*33ef0*/  IMAD.MOV.U32 R18, RZ, RZ, R15 ;  /* 0x000000ffff127224 */ /* 0x000fc600078e000f */
[----:B------:R2:W-:Y:S04]  /*33f00*/  STL [R1+0x58], R14 ;  /* 0x0000580e01007387 */ /* 0x0005e80000100800 */
[----:B------:R-:W3:Y:S04]  /*33f10*/  LDL.LU R26, [R1+0x130] ;  /* 0x00013000011a7983 */ /* 0x000ee80000300800 */
[----:B------:R-:W3:Y:S01]  /*33f20*/  LDL.LU R27, [R1+0x134] ;  /* 0x00013400011b7983 */ /* 0x000ee20000300800 */
[----:B0-----:R-:W-:Y:S02]  /*33f30*/  IMAD.MOV.U32 R12, RZ, RZ, R25 ;  /* 0x000000ffff0c7224 */ /* 0x001fe400078e0019 */
[----:B------:R-:W-:Y:S01]  /*33f40*/  IMAD.MOV.U32 R13, RZ, RZ, R17 ;  /* 0x000000ffff0d7224 */ /* 0x000fe200078e0011 */
[----:B------:R-:W3:Y:S04]  /*33f50*/  LDL.LU R25, [R1+0x16a0] ;  /* 0x0016a00001197983 */ /* 0x000ee80000300800 */
[----:B------:R-:W4:Y:S01]  /*33f60*/  LDL.LU R17, [R1+0x169c] ;  /* 0x00169c0001117983 */ /* 0x000f220000300800 */
[----:B--2---:R-:W-:-:S02]  /*33f70*/  IMAD.MOV.U32 R14, RZ, RZ, R8 ;  /* 0x000000ffff0e7224 */ /* 0x004fc400078e0008 */
[----:B------:R-:W-:Y:S01]  /*33f80*/  IMAD.MOV.U32 R15, RZ, RZ, R9 ;  /* 0x000000ffff0f7224 */ /* 0x000fe200078e0009 */
[----:B------:R-:W5:Y:S04]  /*33f90*/  LDL.LU R8, [R1+0x1698] ;  /* 0x0016980001087983 */ /* 0x000f680000300800 */
[----:B------:R-:W5:Y:S04]  /*33fa0*/  LDL.LU R9, [R1+0x1694] ;  /* 0x0016940001097983 */ /* 0x000f680000300800 */
[----:B------:R0:W-:Y:S04]  /*33fb0*/  STL.64 [R1+0x1640], R14 ;  /* 0x0016400e01007387 */ /* 0x0001e80000100a00 */
[----:B------:R1:W-:Y:S01]  /*33fc0*/  STL.64 [R1+0x1638], R12 ;  /* 0x0016380c01007387 */ /* 0x0003e20000100a00 */
[----:B0-----:R-:W-:-:S02]  /*33fd0*/  IMAD.MOV.U32 R14, RZ, RZ, R5 ;  /* 0x000000ffff0e7224 */ /* 0x001fc400078e0005 */
[----:B------:R-:W-:Y:S02]  /*33fe0*/  IMAD.MOV.U32 R15, RZ, RZ, R7 ;  /* 0x000000ffff0f7224 */ /* 0x000fe400078e0007 */
[----:B-1----:R-:W-:Y:S02]  /*33ff0*/  IMAD.MOV.U32 R12, RZ, RZ, R19 ;  /* 0x000000ffff0c7224 */ /* 0x002fe400078e0013 */
[----:B------:R-:W2:Y:S01]  /*34000*/  LDL.LU R19, [R1+0x1690] ;  /* 0x0016900001137983 */ /* 0x000ea20000300800 */
[----:B------:R-:W-:-:S03]  /*34010*/  IMAD.MOV.U32 R13, RZ, RZ, R0 ;  /* 0x000000ffff0d7224 */ /* 0x000fc600078e0000 */
[----:B------:R-:W5:Y:S04]  /*34020*/  LDL.LU R0, [R1+0x168c] ;  /* 0x00168c0001007983 */ /* 0x000f680000300800 */
[----:B------:R-:W5:Y:S04]  /*34030*/  LDL.LU R5, [R1+0x1688] ;  /* 0x0016880001057983 */ /* 0x000f680000300800 */
[----:B------:R-:W5:Y:S04]  /*34040*/  LDL.LU R7, [R1+0x1684] ;  /* 0x0016840001077983 */ /* 0x000f680000300800 */
[----:B------:R-:W-:Y:S04]  /*34050*/  STL.64 [R1+0x1650], R14 ;  /* 0x0016500e01007387 */ /* 0x000fe80000100a00 */
[----:B------:R0:W-:Y:S04]  /*34060*/  STL.64 [R1+0x1648], R12 ;  /* 0x0016480c01007387 */ /* 0x0001e80000100a00 */
[----:B0-----:R-:W5:Y:S04]  /*34070*/  LDL.LU R12, [R1+0x20] ;  /* 0x00002000010c7983 */ /* 0x001f680000300800 */
[----:B------:R-:W5:Y:S01]  /*34080*/  LDL.LU R13, [R1+0x24] ;  /* 0x00002400010d7983 */ /* 0x000f620000300800 */
[----:B---3--:R-:W-:-:S02]  /*34090*/  IMAD.MOV.U32 R15, RZ, RZ, R25 ;  /* 0x000000ffff0f7224 */ /* 0x008fc400078e0019 */
[----:B----4-:R-:W-:Y:S02]  /*340a0*/  IMAD.MOV.U32 R14, RZ, RZ, R17 ;  /* 0x000000ffff0e7224 */ /* 0x010fe400078e0011 */
[----:B------:R-:W3:Y:S04]  /*340b0*/  LDL.LU R17, [R1+0x1680] ;  /* 0x0016800001117983 */ /* 0x000ee80000300800 */
[----:B------:R-:W4:Y:S04]  /*340c0*/  LDL.LU R25, [R1+0x167c] ;  /* 0x00167c0001197983 */ /* 0x000f280000300800 */
[----:B------:R2:W-:Y:S02]  /*340d0*/  STL.64 [R1+0x1668], R14 ;  /* 0x0016680e01007387 */ /* 0x0005e40000100a00 */
[----:B--2---:R-:W-:-:S02]  /*340e0*/  IMAD.MOV.U32 R15, RZ, RZ, R19 ;  /* 0x000000ffff0f7224 */ /* 0x004fc400078e0013 */
[----:B-----5:R-:W-:Y:S01]  /*340f0*/  IMAD.MOV.U32 R14, RZ, RZ, R0 ;  /* 0x000000ffff0e7224 */ /* 0x020fe200078e0000 */
[----:B------:R0:W-:Y:S02]  /*34100*/  STL.64 [R1+0x1660], R12 ;  /* 0x0016600c01007387 */ /* 0x0001e40000100a00 */
[----:B0-----:R-:W-:Y:S02]  /*34110*/  IMAD.MOV.U32 R12, RZ, RZ, R7 ;  /* 0x000000ffff0c7224 */ /* 0x001fe400078e0007 */
[----:B------:R-:W-:Y:S01]  /*34120*/  IMAD.MOV.U32 R13, RZ, RZ, R5 ;  /* 0x000000ffff0d7224 */ /* 0x000fe200078e0005 */
[----:B------:R-:W2:Y:S04]  /*34130*/  LDL.LU R7, [R1+0x1678] ;  /* 0x0016780001077983 */ /* 0x000ea80000300800 */
[----:B------:R-:W5:Y:S02]  /*34140*/  LDL.LU R5, [R1+0x1674] ;  /* 0x0016740001057983 */ /* 0x000f640000300800 */
[----:B------:R-:W-:Y:S02]  /*34150*/  HMMA.16816.F32 R20, R20, R10, R12 ;  /* 0x0000000a1414723c */ /* 0x000fe4000000180c */
[----:B------:R-:W2:Y:S04]  /*34160*/  LDL.LU R0, [R1+0x1670] ;  /* 0x0016700001007983 */ /* 0x000ea80000300800 */
[----:B------:R-:W2:Y:S04]  /*34170*/  LDL.LU.64 R14, [R1+0x1668] ;  /* 0x00166800010e7983 */ /* 0x000ea80000300a00 */
[----:B------:R-:W2:Y:S04]  /*34180*/  LDL.LU.64 R12, [R1+0x1660] ;  /* 0x00166000010c7983 */ /* 0x000ea80000300a00 */
[----:B------:R-:W2:Y:S05]  /*34190*/  LDL.LU.64 R10, [R1+0x1658] ;  /* 0x00165800010a7983 */ /* 0x000eaa0000300a00 */
[----:B------:R0:W-:Y:S04]  /*341a0*/  STL.64 [R1+0x40], R20 ;  /* 0x0000401401007387 */ /* 0x0001e80000100a00 */
[----:B------:R1:W-:Y:S01]  /*341b0*/  STL.64 [R1+0x48], R22 ;  /* 0x0000481601007387 */ /* 0x0003e20000100a00 */
[----:B0-----:R-:W-:-:S02]  /*341c0*/  IMAD.MOV.U32 R20, RZ, RZ, R4 ;  /* 0x000000ffff147224 */ /* 0x001fc400078e0004 */
[----:B------:R-:W-:Y:S02]  /*341d0*/  IMAD.MOV.U32 R21, RZ, RZ, R6 ;  /* 0x000000ffff157224 */ /* 0x000fe400078e0006 */
[----:B-1----:R-:W-:Y:S02]  /*341e0*/  IMAD.MOV.U32 R22, RZ, RZ, R24 ;  /* 0x000000ffff167224 */ /* 0x002fe400078e0018 */
[----:B------:R-:W-:-:S07]  /*341f0*/  IMAD.MOV.U32 R23, RZ, RZ, R16 ;  /* 0x000000ffff177224 */ /* 0x000fce00078e0010 */
[----:B--2---:R-:W-:Y:S01]  /*34200*/  HMMA.16816.F32 R8, R20, R28, R8 ;  /* 0x0000001c1408723c */ /* 0x004fe20000001808 */
[----:B------:R-:W2:Y:S04]  /*34210*/  LDL.LU R20, [R1+0x140] ;  /* 0x0001400001147983 */ /* 0x000ea80000300800 */
[----:B------:R-:W2:Y:S04]  /*34220*/  LDL.LU R21, [R1+0x144] ;  /* 0x0001440001157983 */ /* 0x000ea80000300800 */
[----:B------:R-:W2:Y:S04]  /*34230*/  LDL.LU R22, [R1+0x120] ;  /* 0x0001200001167983 */ /* 0x000ea80000300800 */
[----:B------:R-:W2:Y:S06]  /*34240*/  LDL.LU R23, [R1+0x124] ;  /* 0x0001240001177983 */ /* 0x000eac0000300800 */
[----:B------:R-:W-:-:S02]  /*34250*/  IMAD.MOV.U32 R29, RZ, RZ, R8 ;  /* 0x000000ffff1d7224 */ /* 0x000fc400078e0008 */
[----:B------:R-:W-:-:S05]  /*34260*/  IMAD.MOV.U32 R28, RZ, RZ, R9 ;  /* 0x000000ffff1c7224 */ /* 0x000fca00078e0009 */
[----:B------:R0:W-:Y:S04]  /*34270*/  STL.64 [R1+0x15e8], R28 ;  /* 0x0015e81c01007387 */ /* 0x0001e80000100a00 */
[----:B0-----:R-:W2:Y:S04]  /*34280*/  LDL.LU R28, [R1+0x150] ;  /* 0x00015000011c7983 */ /* 0x001ea80000300800 */
[----:B------:R-:W2:Y:S01]  /*34290*/  LDL.LU R29, [R1+0x154] ;  /* 0x00015400011d7983 */ /* 0x000ea20000300800 */
[----:B------:R-:W-:Y:S02]  /*342a0*/  IMAD.MOV.U32 R6, RZ, RZ, R10 ;  /* 0x000000ffff067224 */ /* 0x000fe400078e000a */
[----:B------:R-:W-:-:S02]  /*342b0*/  IMAD.MOV.U32 R4, RZ, RZ, R11 ;  /* 0x000000ffff047224 */ /* 0x000fc400078e000b */
[----:B-----5:R-:W-:Y:S02]  /*342c0*/  IMAD.MOV.U32 R8, RZ, RZ, R5 ;  /* 0x000000ffff087224 */ /* 0x020fe400078e0005 */
[----:B------:R-:W-:Y:S02]  /*342d0*/  IMAD.MOV.U32 R9, RZ, RZ, R7 ;  /* 0x000000ffff097224 */ /* 0x000fe400078e0007 */
[----:B----4-:R-:W-:Y:S02]  /*342e0*/  IMAD.MOV.U32 R10, RZ, RZ, R25 ;  /* 0x000000ffff0a7224 */ /* 0x010fe400078e0019 */
[----:B---3--:R-:W-:-:S07]  /*342f0*/  IMAD.MOV.U32 R11, RZ, RZ, R17 ;  /* 0x000000ffff0b7224 */ /* 0x008fce00078e0011 */
        /* <DEDUP_REMOVED lines=12> */
[----:B------:R0:W-:Y:S01]  /*343c0*/  STL.64 [R1+0x10], R8 ;  /* 0x0000100801007387 */ /* 0x0001e20000100a00 */
[----:B------:R-:W-:Y:S02]  /*343d0*/  IMAD.MOV.U32 R16, RZ, RZ, R11 ;  /* 0x000000ffff107224 */ /* 0x000fe400078e000b */
[----:B------:R-:W-:Y:S01]  /*343e0*/  IMAD.MOV.U32 R11, RZ, RZ, R17 ;  /* 0x000000ffff0b7224 */ /* 0x000fe200078e0011 */
[----:B------:R1:W-:Y:S01]  /*343f0*/  STL [R1+0x18], R10 ;  /* 0x0000180a01007387 */ /* 0x0003e20000100800 */
[----:B0-----:R-:W-:Y:S02]  /*34400*/  IMAD.MOV.U32 R8, RZ, RZ, R5 ;  /* 0x000000ffff087224 */ /* 0x001fe400078e0005 */
[----:B------:R-:W-:Y:S02]  /*34410*/  IMAD.MOV.U32 R9, RZ, RZ, R7 ;  /* 0x000000ffff097224 */ /* 0x000fe400078e0007 */
[----:B-1----:R-:W-:-:S07]  /*34420*/  IMAD.MOV.U32 R10, RZ, RZ, R25 ;  /* 0x000000ffff0a7224 */ /* 0x002fce00078e0019 */
[----:B--2---:R-:W-:Y:S01]  /*34430*/  HMMA.16816.F32 R8, R8, R26, R12 ;  /* 0x0000001a0808723c */ /* 0x004fe2000000180c */
[----:B------:R-:W2:Y:S04]  /*34440*/  LDL.LU.64 R14, [R1+0x1630] ;  /* 0x00163000010e7983 */ /* 0x000ea80000300a00 */
[----:B------:R-:W2:-:S14]  /*34450*/  LDL.LU.64 R12, [R1+0x1628] ;  /* 0x00162800010c7983 */ /* 0x000e9c0000300a00 */
[----:B------:R-:W-:Y:S02]  /*34460*/  IMAD.MOV.U32 R27, RZ, RZ, R10 ;  /* 0x000000ffff1b7224 */ /* 0x000fe400078e000a */
[----:B------:R-:W-:Y:S01]  /*34470*/  IMAD.MOV.U32 R26, RZ, RZ, R11 ;  /* 0x000000ffff1a7224 */ /* 0x000fe200078e000b */
[----:B------:R0:W-:Y:S04]  /*34480*/  STL.64 [R1], R8 ;  /* 0x0000000801007387 */ /* 0x0001e80000100a00 */
[----:B------:R-:W3:Y:S04]  /*34490*/  LDL.LU R19, [R1+0x370] ;  /* 0x0003700001137983 */ /* 0x000ee80000300800 */
[----:B------:R1:W-:Y:S04]  /*344a0*/  STL.64 [R1+0x15f8], R26 ;  /* 0x0015f81a01007387 */ /* 0x0003e80000100a00 */
[----:B------:R-:W4:Y:S04]  /*344b0*/  LDL.LU R28, [R1+0x128] ;  /* 0x00012800011c7983 */ /* 0x000f280000300800 */
[----:B------:R-:W4:Y:S01]  /*344c0*/  LDL.LU R29, [R1+0x12c] ;  /* 0x00012c00011d7983 */ /* 0x000f220000300800 */
[----:B0-----:R-:W-:-:S02]  /*344d0*/  IMAD.MOV.U32 R8, RZ, RZ, R5 ;  /* 0x000000ffff087224 */ /* 0x001fc400078e0005 */
[----:B------:R-:W-:Y:S02]  /*344e0*/  IMAD.MOV.U32 R9, RZ, RZ, R7 ;  /* 0x000000ffff097224 */ /* 0x000fe400078e0007 */
[----:B------:R-:W-:Y:S02]  /*344f0*/  IMAD.MOV.U32 R10, RZ, RZ, R25 ;  /* 0x000000ffff0a7224 */ /* 0x000fe400078e0019 */
[----:B------:R-:W-:-:S07]  /*34500*/  IMAD.MOV.U32 R11, RZ, RZ, R17 ;  /* 0x000000ffff0b7224 */ /* 0x000fce00078e0011 */
[----:B--2---:R-:W-:Y:S01]  /*34510*/  HMMA.16816.F32 R20, R8, R22, R12 ;  /* 0x000000160814723c */ /* 0x004fe2000000180c */
[----:B------:R-:W-:Y:S01]  /*34520*/  IMAD.MOV.U32 R13, RZ, RZ, R7 ;  /* 0x000000ffff0d7224 */ /* 0x000fe200078e0007 */
[----:B------:R-:W-:Y:S04]  /*34530*/  LDS.64 R8, [R0+UR7+0x1880] ;  /* 0x0018800700087984 */ /* 0x000fe80008000a00 */
[----:B---3--:R-:W-:Y:S04]  /*34540*/  LDS.64 R10, [R19+UR7+0x1080] ;  /* 0x00108007130a7984 */ /* 0x008fe80008000a00 */
[----:B----4-:R0:W-:Y:S04]  /*34550*/  STL.64 [R1+0x1610], R28 ;  /* 0x0016101c01007387 */ /* 0x0101e80000100a00 */
[----:B-1----:R-:W2:Y:S04]  /*34560*/  LDL.LU R26, [R1+0x138] ;  /* 0x00013800011a7983 */ /* 0x002ea80000300800 */
[----:B------:R-:W2:Y:S04]  /*34570*/  LDL.LU R27, [R1+0x13c] ;  /* 0x00013c00011b7983 */ /* 0x000ea80000300800 */
[----:B0-----:R-:W3:Y:S04]  /*34580*/  LDL.LU R28, [R1+0x148] ;  /* 0x00014800011c7983 */ /* 0x001ee80000300800 */
[----:B------:R-:W3:Y:S04]  /*34590*/  LDL.LU R29, [R1+0x14c] ;  /* 0x00014c00011d7983 */ /* 0x000ee80000300800 */
[----:B------:R-:W-:Y:S04]  /*345a0*/  STL.64 [R1+0x15d0], R22 ;  /* 0x0015d01601007387 */ /* 0x000fe80000100a00 */
[----:B------:R0:W-:Y:S04]  /*345b0*/  STL.64 [R1+0x15c8], R20 ;  /* 0x0015c81401007387 */ /* 0x0001e80000100a00 */
[----:B0-----:R-:W4:Y:S04]  /*345c0*/  LDL.LU R20, [R1+0x118] ;  /* 0x0001180001147983 */ /* 0x001f280000300800 */
[----:B------:R-:W4:Y:S04]  /*345d0*/  LDL.LU R21, [R1+0x11c] ;  /* 0x00011c0001157983 */ /* 0x000f280000300800 */
[----:B------:R0:W-:Y:S02]  /*345e0*/  STL.64 [R1+0x1620], R6 ;  /* 0x0016200601007387 */ /* 0x0001e40000100a00 */
[----:B0-----:R-:W-:-:S02]  /*345f0*/  IMAD.MOV.U32 R6, RZ, RZ, R3 ;  /* 0x000000ffff067224 */ /* 0x001fc400078e0003 */
[----:B------:R-:W-:Y:S02]  /*34600*/  IMAD.MOV.U32 R7, RZ, RZ, R2 ;  /* 0x000000ffff077224 */ /* 0x000fe400078e0002 */
[----:B------:R-:W0:Y:S01]  /*34610*/  LDS.64 R2, [R0+UR7+0x1080] ;  /* 0x0010800700027984 */ /* 0x000e220008000a00 */
[----:B------:R-:W-:-:S03]  /*34620*/  IMAD.MOV.U32 R12, RZ, RZ, R5 ;  /* 0x000000ffff0c7224 */ /* 0x000fc600078e0005 */
[----:B------:R1:W-:Y:S04]  /*34630*/  STL.64 [R1+0x1618], R4 ;  /* 0x0016180401007387 */ /* 0x0003e80000100a00 */
[----:B-1----:R-:W3:Y:S04]  /*34640*/  LDL.LU R4, [R1+0x60] ;  /* 0x0000600001047983 */ /* 0x002ee80000300800 */
[----:B------:R-:W3:Y:S04]  /*34650*/  LDL.LU R5, [R1+0x64] ;  /* 0x0000640001057983 */ /* 0x000ee80000300800 */
[----:B0-----:R-:W-:Y:S04]  /*34660*/  STL [R1+0x1568], R3 ;  /* 0x0015680301007387 */ /* 0x001fe80000100800 */
[----:B------:R-:W-:Y:S04]  /*34670*/  STL [R1+0x156c], R9 ;  /* 0x00156c0901007387 */ /* 0x000fe80000100800 */
[----:B------:R-:W-:Y:S04]  /*34680*/  STL [R1+0x1570], R11 ;  /* 0x0015700b01007387 */ /* 0x000fe80000100800 */
[----:B------:R-:W-:Y:S04]  /*34690*/  STL [R1+0x15f4], R10 ;  /* 0x0015f40a01007387 */ /* 0x000fe80000100800 */
[----:B------:R0:W-:Y:S04]  /*346a0*/  STL [R1+0x15f0], R8 ;  /* 0x0015f00801007387 */ /* 0x0001e80000100800 */
[----:B0-----:R-:W5:Y:S04]  /*346b0*/  LDL.LU R8, [R1+0x40] ;  /* 0x0000400001087983 */ /* 0x001f680000300800 */
[----:B------:R-:W5:Y:S04]  /*346c0*/  LDL.LU R9, [R1+0x44] ;  /* 0x0000440001097983 */ /* 0x000f680000300800 */
[----:B------:R-:W2:Y:S04]  /*346d0*/  LDL.LU R10, [R1+0x48] ;  /* 0x00004800010a7983 */ /* 0x000ea80000300800 */
[----:B------:R-:W2:Y:S01]  /*346e0*/  LDL.LU R11, [R1+0x4c] ;  /* 0x00004c00010b7983 */ /* 0x000ea20000300800 */
[----:B------:R-:W-:-:S02]  /*346f0*/  IMAD.MOV.U32 R14, RZ, RZ, R25 ;  /* 0x000000ffff0e7224 */ /* 0x000fc400078e0019 */
[----:B------:R-:W-:-:S07]  /*34700*/  IMAD.MOV.U32 R15, RZ, RZ, R17 ;  /* 0x000000ffff0f7224 */ /* 0x000fce00078e0011 */
[----:B---3--:R-:W-:Y:S01]  /*34710*/  HMMA.16816.F32 R12, R12, R28, R4 ;  /* 0x0000001c0c0c723c */ /* 0x008fe20000001804 */
[----:B--2---:R0:W-:Y:S02]  /*34720*/  STL.64 [R1+0x1608], R10 ;  /* 0x0016080a01007387 */ /* 0x0041e40000100a00 */
[----:B0-----:R-:W-:Y:S02]  /*34730*/  IMAD.MOV.U32 R11, RZ, RZ, R18 ;  /* 0x000000ffff0b7224 */ /* 0x001fe400078e0012 */
[----:B------:R-:W0:Y:S04]  /*34740*/  LDS.64 R18, [R19+UR7+0x1880] ;  /* 0x0018800713127984 */ /* 0x000e280008000a00 */
[----:B-----5:R1:W-:Y:S04]  /*34750*/  STL.64 [R1+0x1600], R8 ;  /* 0x0016000801007387 */ /* 0x0203e80000100a00 */
[----:B-1----:R-:W2:Y:S04]  /*34760*/  LDL.LU R8, [R1+0x50] ;  /* 0x0000500001087983 */ /* 0x002ea80000300800 */
[----:B------:R-:W2:Y:S04]  /*34770*/  LDL.LU R9, [R1+0x54] ;  /* 0x0000540001097983 */ /* 0x000ea80000300800 */
[----:B------:R-:W2:Y:S04]  /*34780*/  LDL.LU R10, [R1+0x58] ;  /* 0x00005800010a7983 */ /* 0x000ea80000300800 */
[----:B------:R-:W3:Y:S04]  /*34790*/  LDL.LU R22, [R1+0x108] ;  /* 0x0001080001167983 */ /* 0x000ee80000300800 */
[----:B------:R-:W3:Y:S04]  /*347a0*/  LDL.LU R23, [R1+0x10c] ;  /* 0x00010c0001177983 */ /* 0x000ee80000300800 */
[----:B0-----:R-:W-:Y:S04]  /*347b0*/  STL [R1+0x1574], R19 ;  /* 0x0015741301007387 */ /* 0x001fe80000100800 */
[----:B------:R-:W5:Y:S04]  /*347c0*/  LDL.LU.64 R6, [R1+0x1620] ;  /* 0x0016200001067983 */ /* 0x000f680000300a00 */
[----:B------:R-:W2:Y:S01]  /*347d0*/  LDL.LU.64 R4, [R1+0x1618] ;  /* 0x0016180001047983 */ /* 0x000ea20000300a00 */
[----:B------:R-:W-:-:S03]  /*347e0*/  IMAD.MOV.U32 R24, RZ, RZ, R12 ;  /* 0x000000ffff187224 */ /* 0x000fc600078e000c */
[----:B------:R-:W3:Y:S04]  /*347f0*/  LDL.LU.64 R28, [R1+0x1610] ;  /* 0x00161000011c7983 */ /* 0x000ee80000300a00 */
[----:B------:R-:W-:Y:S04]  /*34800*/  STL [R1+0x74], R13 ;  /* 0x0000740d01007387 */ /* 0x000fe80000100800 */
[----:B------:R0:W-:Y:S02]  /*34810*/  STL.64 [R1+0x78], R14 ;  /* 0x0000780e01007387 */ /* 0x0001e40000100a00 */
[----:B0-----:R-:W-:-:S02]  /*34820*/  IMAD.MOV.U32 R14, RZ, RZ, R25 ;  /* 0x000000ffff0e7224 */ /* 0x001fc400078e0019 */
[----:B------:R-:W-:Y:S02]  /*34830*/  IMAD.MOV.U32 R15, RZ, RZ, R17 ;  /* 0x000000ffff0f7224 */ /* 0x000fe400078e0011 */
[----:B-----5:R-:W-:Y:S02]  /*34840*/  IMAD.MOV.U32 R13, RZ, RZ, R7 ;  /* 0x000000ffff0d7224 */ /* 0x020fe400078e0007 */
[----:B--2---:R-:W-:-:S07]  /*34850*/  IMAD.MOV.U32 R12, RZ, RZ, R5 ;  /* 0x000000ffff0c7224 */ /* 0x004fce00078e0005 */
[----:B------:R-:W-:Y:S01]  /*34860*/  HMMA.16816.F32 R12, R12, R26, R8 ;  /* 0x0000001a0c0c723c */ /* 0x000fe20000001808 */
[----:B------:R-:W3:Y:S04]  /*34870*/  LDL.LU.64 R10, [R1+0x1608] ;  /* 0x00160800010a7983 */ /* 0x000ee80000300a00 */
        /* <DEDUP_REMOVED lines=8> */
[----:B---3--:R-:W-:Y:S01]  /*34900*/  HMMA.16816.F32 R12, R12, R28, R8 ;  /* 0x0000001c0c0c723c */ /* 0x008fe20000001808 */
[----:B------:R-:W3:Y:S04]  /*34910*/  LDL.LU R10, [R1+0x15f4] ;  /* 0x0015f400010a7983 */ /* 0x000ee80000300800 */
[----:B------:R-:W5:Y:S04]  /*34920*/  LDL.LU R8, [R1+0x15f0] ;  /* 0x0015f00001087983 */ /* 0x000f680000300800 */
[----:B------:R-:W2:Y:S10]  /*34930*/  LDL.LU.64 R28, [R1+0x15e8] ;  /* 0x0015e800011c7983 */ /* 0x000eb40000300a00 */
[----:B------:R-:W-:Y:S04]  /*34940*/  STL.64 [R1+0x50], R12 ;  /* 0x0000500c01007387 */ /* 0x000fe80000100a00 */
[----:B------:R0:W-:Y:S02]  /*34950*/  STL.64 [R1+0x58], R14 ;  /* 0x0000580e01007387 */ /* 0x0001e40000100a00 */
[----:B0-----:R-:W-:-:S02]  /*34960*/  IMAD.MOV.U32 R14, RZ, RZ, R6 ;  /* 0x000000ffff0e7224 */ /* 0x001fc400078e0006 */
[----:B------:R-:W-:Y:S02]  /*34970*/  IMAD.MOV.U32 R6, RZ, RZ, R25 ;  /* 0x000000ffff067224 */ /* 0x000fe400078e0019 */
[----:B--2---:R-:W-:Y:S02]  /*34980*/  IMAD.MOV.U32 R13, RZ, RZ, R28 ;  /* 0x000000ffff0d7224 */ /* 0x004fe400078e001c */
[----:B------:R-:W-:Y:S01]  /*34990*/  IMAD.MOV.U32 R12, RZ, RZ, R29 ;  /* 0x000000ffff0c7224 */ /* 0x000fe200078e001d */
[----:B------:R-:W2:Y:S04]  /*349a0*/  LDL.LU R28, [R1+0x100] ;  /* 0x00010000011c7983 */ /* 0x000ea80000300800 */
[----:B------:R-:W2:Y:S04]  /*349b0*/  LDL.LU R29, [R1+0x104] ;  /* 0x00010400011d7983 */ /* 0x000ea80000300800 */
[----:B------:R-:W-:Y:S04]  /*349c0*/  STL.64 [R1+0x15e0], R26 ;  /* 0x0015e01a01007387 */ /* 0x000fe80000100a00 */
[----:B------:R0:W-:Y:S04]  /*349d0*/  STL [R1+0x15d8], R24 ;  /* 0x0015d81801007387 */ /* 0x0001e80000100800 */
        /* <DEDUP_REMOVED lines=8> */
[----:B----4-:R-:W-:Y:S01]  /*34a60*/  HMMA.16816.F32 R4, R4, R20, R12 ;  /* 0x000000140404723c */ /* 0x010fe2000000180c */
[----:B------:R-:W-:Y:S02]  /*34a70*/  IMAD.MOV.U32 R12, RZ, RZ, R2 ;  /* 0x000000ffff0c7224 */ /* 0x000fe400078e0002 */
[----:B-----5:R-:W-:Y:S02]  /*34a80*/  IMAD.MOV.U32 R13, RZ, RZ, R8 ;  /* 0x000000ffff0d7224 */ /* 0x020fe400078e0008 */
[----:B---3--:R-:W-:Y:S02]  /*34a90*/  IMAD.MOV.U32 R14, RZ, RZ, R10 ;  /* 0x000000ffff0e7224 */ /* 0x008fe400078e000a */
[----:B------:R-:W-:-:S12]  /*34aa0*/  IMAD.MOV.U32 R15, RZ, RZ, R18 ;  /* 0x000000ffff0f7224 */ /* 0x000fd800078e0012 */
[----:B------:R0:W-:Y:S04]  /*34ab0*/  STL [R1+0x1584], R4 ;  /* 0x0015840401007387 */ /* 0x0001e80000100800 */
[----:B------:R1:W-:Y:S04]  /*34ac0*/  STL [R1+0x1580], R5 ;  /* 0x0015800501007387 */ /* 0x0003e80000100800 */
[----:B------:R3:W-:Y:S04]  /*34ad0*/  STL [R1+0x157c], R6 ;  /* 0x00157c0601007387 */ /* 0x0007e80000100800 */
[----:B------:R4:W-:Y:S04]  /*34ae0*/  STL [R1+0x1578], R7 ;  /* 0x0015780701007387 */ /* 0x0009e80000100800 */
[----:B0-----:R-:W5:Y:S04]  /*34af0*/  LDL.LU R4, [R1+0x10] ;  /* 0x0000100001047983 */ /* 0x001f680000300800 */
[----:B-1----:R-:W5:Y:S04]  /*34b00*/  LDL.LU R5, [R1+0x14] ;  /* 0x0000140001057983 */ /* 0x002f680000300800 */
[----:B---3--:R-:W5:Y:S01]  /*34b10*/  LDL.LU R6, [R1+0x18] ;  /* 0x0000180001067983 */ /* 0x008f620000300800 */
[----:B--2---:R-:W-:Y:S03]  /*34b20*/  HMMA.16816.F32 R20, R12, R22, R24 ;  /* 0x000000160c14723c */ /* 0x004fe60000001818 */
[----:B------:R-:W2:Y:S01]  /*34b30*/  LDL.LU.64 R26, [R1+0x15e0] ;  /* 0x0015e000011a7983 */ /* 0x000ea20000300a00 */
[----:B----4-:R-:W-:-:S03]  /*34b40*/  IMAD.MOV.U32 R7, RZ, RZ, R16 ;  /* 0x000000ffff077224 */ /* 0x010fc600078e0010 */
[----:B------:R-:W3:Y:S04]  /*34b50*/  LDL.LU R24, [R1+0x15d8] ;  /* 0x0015d80001187983 */ /* 0x000ee80000300800 */
[----:B------:R-:W4:Y:S04]  /*34b60*/  LDL.LU R16, [R1+0xf0] ;  /* 0x0000f00001107983 */ /* 0x000f280000300800 */
[----:B------:R-:W4:Y:S04]  /*34b70*/  LDL.LU R17, [R1+0xf4] ;  /* 0x0000f40001117983 */ /* 0x000f280000300800 */
[----:B------:R-:W-:-:S02]  /*34b80*/  IMAD.MOV.U32 R0, RZ, RZ, R23 ;  /* 0x000000ffff007224 */ /* 0x000fc400078e0017 */
[----:B------:R-:W-:Y:S02]  /*34b90*/  IMAD.MOV.U32 R3, RZ, RZ, R22 ;  /* 0x000000ffff037224 */ /* 0x000fe400078e0016 */
[----:B------:R-:W-:Y:S02]  /*34ba0*/  IMAD.MOV.U32 R11, RZ, RZ, R20 ;  /* 0x000000ffff0b7224 */ /* 0x000fe400078e0014 */
[----:B------:R-:W-:Y:S01]  /*34bb0*/  IMAD.MOV.U32 R9, RZ, RZ, R21 ;  /* 0x000000ffff097224 */ /* 0x000fe200078e0015 */
[----:B------:R-:W4:Y:S04]  /*34bc0*/  LDL.LU R20, [R1] ;  /* 0x0000000001147983 */ /* 0x000f280000300800 */
[----:B------:R-:W4:Y:S04]  /*34bd0*/  LDL.LU R21, [R1+0x4] ;  /* 0x0000040001157983 */ /* 0x000f280000300800 */
[----:B------:R-:W-:Y:S04]  /*34be0*/  STL [R1+0x1594], R0 ;  /* 0x0015940001007387 */ /* 0x000fe80000100800 */
[----:B------:R-:W-:Y:S04]  /*34bf0*/  STL [R1+0x1590], R3 ;  /* 0x0015900301007387 */ /* 0x000fe80000100800 */
[----:B------:R-:W-:Y:S04]  /*34c00*/  STL [R1+0x158c], R9 ;  /* 0x00158c0901007387 */ /* 0x000fe80000100800 */
[----:B------:R-:W-:Y:S01]  /*34c10*/  STL [R1+0x1588], R11 ;  /* 0x0015880b01007387 */ /* 0x000fe20000100800 */
[----:B--2---:R-:W-:-:S02]  /*34c20*/  IMAD.MOV.U32 R23, RZ, RZ, R26 ;  /* 0x000000ffff177224 */ /* 0x004fc400078e001a */
[----:B------:R-:W-:Y:S01]  /*34c30*/  IMAD.MOV.U32 R22, RZ, RZ, R27 ;  /* 0x000000ffff167224 */ /* 0x000fe200078e001b */
[----:B------:R-:W2:Y:S04]  /*34c40*/  LDL.LU R26, [R1+0xd8] ;  /* 0x0000d800011a7983 */ /* 0x000ea80000300800 */
[----:B------:R-:W2:Y:S01]  /*34c50*/  LDL.LU R27, [R1+0xdc] ;  /* 0x0000dc00011b7983 */ /* 0x000ea20000300800 */
[----:B-----5:R-:W-:-:S15]  /*34c60*/  HMMA.16816.F32 R12, R12, R28, R4 ;  /* 0x0000001c0c0c723c */ /* 0x020fde0000001804 */
[----:B------:R-:W-:-:S04]  /*34c70*/  NOP ;  /* 0x0000000000007918 */ /* 0x000fc80000000000 */
        /* <DEDUP_REMOVED lines=8> */
[----:B----4-:R-:W-:Y:S01]  /*34d00*/  HMMA.16816.F32 R12, R12, R16, R20 ;  /* 0x000000100c0c723c */ /* 0x010fe20000001814 */
[----:B--2---:R0:W-:Y:S04]  /*34d10*/  STL.64 [R1+0x15c0], R26 ;  /* 0x0015c01a01007387 */ /* 0x0041e80000100a00 */
[----:B------:R-:W3:Y:S04]  /*34d20*/  LDL.LU R28, [R1+0xe0] ;  /* 0x0000e000011c7983 */ /* 0x000ee80000300800 */
[----:B------:R-:W3:Y:S04]  /*34d30*/  LDL.LU R29, [R1+0xe4] ;  /* 0x0000e400011d7983 */ /* 0x000ee80000300800 */
[----:B------:R-:W3:Y:S04]  /*34d40*/  LDL.LU R25, [R1+0x74] ;  /* 0x0000740001197983 */ /* 0x000ee80000300800 */
[----:B0-----:R-:W3:Y:S04]  /*34d50*/  LDL.LU R26, [R1+0x78] ;  /* 0x00007800011a7983 */ /* 0x001ee80000300800 */
[----:B------:R-:W3:Y:S04]  /*34d60*/  LDL.LU R27, [R1+0x7c] ;  /* 0x00007c00011b7983 */ /* 0x000ee80000300800 */
[----:B------:R-:W-:Y:S04]  /*34d70*/  STL [R1+0x15a4], R19 ;  /* 0x0015a41301007387 */ /* 0x000fe80000100800 */
[----:B------:R-:W-:Y:S04]  /*34d80*/  STL [R1+0x15a0], R7 ;  /* 0x0015a00701007387 */ /* 0x000fe80000100800 */
[----:B------:R0:W-:Y:S04]  /*34d90*/  STL [R1+0x159c], R6 ;  /* 0x00159c0601007387 */ /* 0x0001e80000100800 */
[----:B0-----:R-:W2:Y:S04]  /*34da0*/  LDL.LU R6, [R1+0xe8] ;  /* 0x0000e80001067983 */ /* 0x001ea80000300800 */
[----:B------:R-:W2:Y:S04]  /*34db0*/  LDL.LU R7, [R1+0xec] ;  /* 0x0000ec0001077983 */ /* 0x000ea80000300800 */
[----:B------:R0:W-:Y:S04]  /*34dc0*/  STL [R1+0x1598], R5 ;  /* 0x0015980501007387 */ /* 0x0001e80000100800 */
[----:B------:R-:W2:Y:S04]  /*34dd0*/  LDL.LU.64 R22, [R1+0x15d0] ;  /* 0x0015d00001167983 */ /* 0x000ea80000300a00 */
[----:B------:R-:W2:Y:S01]  /*34de0*/  LDL.LU.64 R20, [R1+0x15c8] ;  /* 0x0015c80001147983 */ /* 0x000ea20000300a00 */
[----:B------:R-:W-:-:S02]  /*34df0*/  IMAD.MOV.U32 R3, RZ, RZ, R12 ;  /* 0x000000ffff037224 */ /* 0x000fc400078e000c */
[----:B------:R-:W-:Y:S01]  /*34e00*/  IMAD.MOV.U32 R9, RZ, RZ, R13 ;  /* 0x000000ffff097224 */ /* 0x000fe200078e000d */
[----:B------:R-:W4:Y:S01]  /*34e10*/  LDL.LU R16, [R1+0xd0] ;  /* 0x0000d00001107983 */ /* 0x000f220000300800 */
[----:B------:R-:W-:Y:S02]  /*34e20*/  IMAD.MOV.U32 R11, RZ, RZ, R14 ;  /* 0x000000ffff0b7224 */ /* 0x000fe400078e000e */
[----:B------:R-:W-:Y:S01]  /*34e30*/  IMAD.MOV.U32 R4, RZ, RZ, R15 ;  /* 0x000000ffff047224 */ /* 0x000fe200078e000f */
[----:B------:R-:W4:Y:S01]  /*34e40*/  LDL.LU R17, [R1+0xd4] ;  /* 0x0000d40001117983 */ /* 0x000f220000300800 */
[----:B------:R-:W-:Y:S02]  /*34e50*/  IMAD.MOV.U32 R12, RZ, RZ, R2 ;  /* 0x000000ffff0c7224 */ /* 0x000fe400078e0002 */
[----:B------:R-:W-:Y:S02]  /*34e60*/  IMAD.MOV.U32 R13, RZ, RZ, R8 ;  /* 0x000000ffff0d7224 */ /* 0x000fe400078e0008 */
[----:B------:R-:W-:-:S02]  /*34e70*/  IMAD.MOV.U32 R14, RZ, RZ, R10 ;  /* 0x000000ffff0e7224 */ /* 0x000fc400078e000a */
[----:B------:R-:W-:Y:S01]  /*34e80*/  IMAD.MOV.U32 R15, RZ, RZ, R18 ;  /* 0x000000ffff0f7224 */ /* 0x000fe200078e0012 */
[----:B------:R-:W-:Y:S06]  /*34e90*/  STL [R1+0x15a8], R3 ;  /* 0x0015a80301007387 */ /* 0x000fec0000100800 */
[----:B--2---:R-:W-:-:S15]  /*34ea0*/  HMMA.16816.F32 R20, R12, R6, R20 ;  /* 0x000000060c14723c */ /* 0x004fde0000001814 */
[----:B------:R-:W-:-:S04]  /*34eb0*/  NOP ;  /* 0x0000000000007918 */ /* 0x000fc80000000000 */
[----:B------:R-:W-:Y:S02]  /*34ec0*/  IMAD.MOV.U32 R7, RZ, RZ, R20 ;  /* 0x000000ffff077224 */ /* 0x000fe400078e0014 */
[----:B------:R-:W-:Y:S02]  /*34ed0*/  IMAD.MOV.U32 R6, RZ, RZ, R21 ;  /* 0x000000ffff067224 */ /* 0x000fe400078e0015 */
[----:B0-----:R-:W-:-:S03]  /*34ee0*/  IMAD.MOV.U32 R5, RZ, RZ, R22 ;  /* 0x000000ffff057224 */ /* 0x001fc600078e0016 */
[----:B------:R-:W-:Y:S04]  /*34ef0*/  STL.64 [R1+0x15b8], R6 ;  /* 0x0015b80601007387 */ /* 0x000fe80000100a00 */
[----:B------:R0:W-:Y:S01]  /*34f00*/  STL.64 [R1+0x15b0], R4 ;  /* 0x0015b00401007387 */ /* 0x0001e20000100a00 */
[----:B------:R-:W-:Y:S01]  /*34f10*/  IMAD.MOV.U32 R0, RZ, RZ, R23 ;  /* 0x000000ffff007224 */ /* 0x000fe200078e0017 */
[----:B---3--:R-:W-:Y:S02]  /*34f20*/  HMMA.16816.F32 R12, R12, R28, R24 ;  /* 0x0000001c0c0c723c */ /* 0x008fe40000001818 */
[----:B0-----:R-:W2:Y:S04]  /*34f30*/  LDL.LU R4, [R1+0x60] ;  /* 0x0000600001047983 */ /* 0x001ea80000300800 */
[----:B------:R-:W2:Y:S04]  /*34f40*/  LDL.LU R5, [R1+0x64] ;  /* 0x0000640001057983 */ /* 0x000ea80000300800 */
[----:B------:R-:W2:Y:S04]  /*34f50*/  LDL.LU R6, [R1+0x68] ;  /* 0x0000680001067983 */ /* 0x000ea80000300800 */
[----:B------:R-:W2:Y:S04]  /*34f60*/  LDL.LU R7, [R1+0x6c] ;  /* 0x00006c0001077983 */ /* 0x000ea80000300800 */
[----:B------:R-:W4:Y:S04]  /*34f70*/  LDL.LU R20, [R1+0x50] ;  /* 0x0000500001147983 */ /* 0x000f280000300800 */
[----:B------:R-:W4:Y:S04]  /*34f80*/  LDL.LU R21, [R1+0x54] ;  /* 0x0000540001157983 */ /* 0x000f280000300800 */
[----:B------:R-:W4:Y:S04]  /*34f90*/  LDL.LU R22, [R1+0x58] ;  /* 0x0000580001167983 */ /* 0x000f280000300800 */
[----:B------:R-:W4:Y:S04]  /*34fa0*/  LDL.LU R23, [R1+0x5c] ;  /* 0x00005c0001177983 */ /* 0x000f280000300800 */
[----:B------:R-:W2:Y:S01]  /*34fb0*/  LDL.LU.64 R26, [R1+0x15c0] ;  /* 0x0015c000011a7983 */ /* 0x000ea20000300a00 */
[----:B------:R-:W-:-:S02]  /*34fc0*/  IMAD.MOV.U32 R3, RZ, RZ, R12 ;  /* 0x000000ffff037224 */ /* 0x000fc400078e000c */
[----:B------:R-:W-:Y:S02]  /*34fd0*/  IMAD.MOV.U32 R19, RZ, RZ, R13 ;  /* 0x000000ffff137224 */ /* 0x000fe400078e000d */
[----:B------:R-:W-:Y:S02]  /*34fe0*/  IMAD.MOV.U32 R29, RZ, RZ, R14 ;  /* 0x000000ffff1d7224 */ /* 0x000fe400078e000e */
[----:B------:R-:W-:Y:S02]  /*34ff0*/  IMAD.MOV.U32 R28, RZ, RZ, R15 ;  /* 0x000000ffff1c7224 */ /* 0x000fe400078e000f */
[----:B------:R-:W-:Y:S02]  /*35000*/  IMAD.MOV.U32 R12, RZ, RZ, R2 ;  /* 0x000000ffff0c7224 */ /* 0x000fe400078e0002 */
[----:B------:R-:W-:Y:S02]  /*35010*/  IMAD.MOV.U32 R13, RZ, RZ, R8 ;  /* 0x000000ffff0d7224 */ /* 0x000fe400078e0008 */
[----:B------:R-:W-:-:S02]  /*35020*/  IMAD.MOV.U32 R14, RZ, RZ, R10 ;  /* 0x000000ffff0e7224 */ /* 0x000fc400078e000a */
[----:B------:R-:W-:-:S07]  /*35030*/  IMAD.MOV.U32 R15, RZ, RZ, R18 ;  /* 0x000000ffff0f7224 */ /* 0x000fce00078e0012 */
[C---:B----4-:R-:W-:Y:S08]  /*35040*/  HMMA.16816.F32 R20, R12.reuse, R16, R20 ;  /* 0x000000100c14723c */ /* 0x050ff00000001814 */
[----:B--2---:R-:W-:Y:S01]  /*35050*/  HMMA.16816.F32 R24, R12, R26, R4 ;  /* 0x0000001a0c18723c */ /* 0x004fe20000001804 */
[----:B------:R-:W2:Y:S04]  /*35060*/  LDL.LU.64 R6, [R1+0x15b8] ;  /* 0x0015b80001067983 */ /* 0x000ea80000300a00 */
[----:B------:R-:W3:-:S14]  /*35070*/  LDL.LU.64 R4, [R1+0x15b0] ;  /* 0x0015b00001047983 */ /* 0x000edc0000300a00 */
[----:B------:R-:W-:Y:S04]  /*35080*/  STL.64 [R1+0x1508], R26 ;  /* 0x0015081a01007387 */ /* 0x000fe80000100a00 */
[----:B------:R-:W-:Y:S04]  /*35090*/  STL.64 [R1+0x1500], R24 ;  /* 0x0015001801007387 */ /* 0x000fe80000100a00 */
[----:B------:R0:W-:Y:S04]  /*350a0*/  STL.64 [R1+0x1510], R20 ;  /* 0x0015101401007387 */ /* 0x0001e80000100a00 */
[----:B------:R-:W4:Y:S04]  /*350b0*/  LDL.LU R16, [R1+0xb0] ;  /* 0x0000b00001107983 */ /* 0x000f280000300800 */
[----:B------:R-:W4:Y:S04]  /*350c0*/  LDL.LU R17, [R1+0xb4] ;  /* 0x0000b40001117983 */ /* 0x000f280000300800 */
[----:B----4-:R1:W-:Y:S04]  /*350d0*/  STL.64 [R1+0x1528], R16 ;  /* 0x0015281001007387 */ /* 0x0103e80000100a00 */
[----:B0-----:R-:W4:Y:S04]  /*350e0*/  LDL.LU R20, [R1+0xb8] ;  /* 0x0000b80001147983 */ /* 0x001f280000300800 */
[----:B------:R-:W4:Y:S01]  /*350f0*/  LDL.LU R21, [R1+0xbc] ;  /* 0x0000bc0001157983 */ /* 0x000f220000300800 */
[----:B------:R-:W-:-:S02]  /*35100*/  IMAD.MOV.U32 R24, RZ, RZ, R3 ;  /* 0x000000ffff187224 */ /* 0x000fc400078e0003 */
[----:B------:R-:W-:Y:S02]  /*35110*/  IMAD.MOV.U32 R25, RZ, RZ, R19 ;  /* 0x000000ffff197224 */ /* 0x000fe400078e0013 */
[----:B------:R-:W-:Y:S02]  /*35120*/  IMAD.MOV.U32 R26, RZ, RZ, R29 ;  /* 0x000000ffff1a7224 */ /* 0x000fe400078e001d */
[----:B------:R-:W-:Y:S01]  /*35130*/  IMAD.MOV.U32 R27, RZ, RZ, R28 ;  /* 0x000000ffff1b7224 */ /* 0x000fe200078e001c */
[----:B----4-:R0:W-:Y:S04]  /*35140*/  STL.64 [R1+0x1540], R20 ;  /* 0x0015401401007387 */ /* 0x0101e80000100a00 */
[----:B------:R-:W4:Y:S04]  /*35150*/  LDL.LU R3, [R1+0x15a8] ;  /* 0x0015a80001037983 */ /* 0x000f280000300800 */
[----:B------:R-:W5:Y:S04]  /*35160*/  LDL.LU R19, [R1+0x15a4] ;  /* 0x0015a40001137983 */ /* 0x000f680000300800 */
[----:B-1----:R-:W5:Y:S04]  /*35170*/  LDL.LU R16, [R1+0xc0] ;  /* 0x0000c00001107983 */ /* 0x002f680000300800 */
[----:B------:R-:W5:Y:S04]  /*35180*/  LDL.LU R17, [R1+0xc4] ;  /* 0x0000c40001117983 */ /* 0x000f680000300800 */
[----:B0-----:R-:W5:Y:S04]  /*35190*/  LDL.LU R20, [R1+0xf8] ;  /* 0x0000f80001147983 */ /* 0x001f680000300800 */
[----:B------:R-:W5:Y:S04]  /*351a0*/  LDL.LU R21, [R1+0xfc] ;  /* 0x0000fc0001157983 */ /* 0x000f680000300800 */
[----:B------:R-:W5:Y:S04]  /*351b0*/  LDL.LU R28, [R1+0x110] ;  /* 0x00011000011c7983 */ /* 0x000f680000300800 */
[----:B------:R-:W5:Y:S04]  /*351c0*/  LDL.LU R29, [R1+0x114] ;  /* 0x00011400011d7983 */ /* 0x000f680000300800 */
[----:B------:R3:W-:Y:S04]  /*351d0*/  STL.64 [R1+0x1520], R26 ;  /* 0x0015201a01007387 */ /* 0x0007e80000100a00 */
[----:B------:R2:W-:Y:S01]  /*351e0*/  STL.64 [R1+0x1518], R24 ;  /* 0x0015181801007387 */ /* 0x0005e20000100a00 */
[----:B---3--:R-:W-:-:S02]  /*351f0*/  IMAD.MOV.U32 R26, RZ, RZ, R5 ;  /* 0x000000ffff1a7224 */ /* 0x008fc400078e0005 */
[----:B------:R-:W-:Y:S02]  /*35200*/  IMAD.MOV.U32 R27, RZ, RZ, R0 ;  /* 0x000000ffff1b7224 */ /* 0x000fe400078e0000 */
[----:B--2---:R-:W-:Y:S02]  /*35210*/  IMAD.MOV.U32 R24, RZ, RZ, R7 ;  /* 0x000000ffff187224 */ /* 0x004fe400078e0007 */
[----:B------:R-:W2:Y:S01]  /*35220*/  LDL.LU R7, [R1+0x15a0] ;  /* 0x0015a00001077983 */ /* 0x000ea20000300800 */
[----:B------:R-:W-:-:S03]  /*35230*/  IMAD.MOV.U32 R25, RZ, RZ, R6 ;  /* 0x000000ffff197224 */ /* 0x000fc600078e0006 */
[----:B------:R-:W3:Y:S04]  /*35240*/  LDL.LU R6, [R1+0x159c] ;  /* 0x00159c0001067983 */ /* 0x000ee80000300800 */
[----:B------:R-:W3:Y:S04]  /*35250*/  LDL.LU R5, [R1+0x1598] ;  /* 0x0015980001057983 */ /* 0x000ee80000300800 */
[----:B------:R-:W3:Y:S04]  /*35260*/  LDL.LU R0, [R1+0x1594] ;  /* 0x0015940001007983 */ /* 0x000ee80000300800 */
[----:B------:R0:W-:Y:S04]  /*35270*/  STL.64 [R1+0x1538], R26 ;  /* 0x0015381a01007387 */ /* 0x0001e80000100a00 */
[----:B------:R1:W-:Y:S01]  /*35280*/  STL.64 [R1+0x1530], R24 ;  /* 0x0015301801007387 */ /* 0x0003e20000100a00 */
[----:B0-----:R-:W-:-:S02]  /*35290*/  IMAD.MOV.U32 R26, RZ, RZ, R11 ;  /* 0x000000ffff1a7224 */ /* 0x001fc400078e000b */
[----:B-1----:R-:W-:Y:S02]  /*352a0*/  IMAD.MOV.U32 R25, RZ, RZ, R9 ;  /* 0x000000ffff197224 */ /* 0x002fe400078e0009 */
[----:B----4-:R-:W-:Y:S02]  /*352b0*/  IMAD.MOV.U32 R24, RZ, RZ, R3 ;  /* 0x000000ffff187224 */ /* 0x010fe400078e0003 */
[----:B------:R-:W4:Y:S04]  /*352c0*/  LDL.LU R3, [R1+0x1590] ;  /* 0x0015900001037983 */ /* 0x000f280000300800 */
[----:B------:R-:W4:Y:S04]  /*352d0*/  LDL.LU R9, [R1+0x158c] ;  /* 0x00158c0001097983 */ /* 0x000f280000300800 */
[----:B------:R-:W4:Y:S01]  /*352e0*/  LDL.LU R11, [R1+0x1588] ;  /* 0x00158800010b7983 */ /* 0x000f220000300800 */
[----:B------:R-:W-:-:S03]  /*352f0*/  IMAD.MOV.U32 R27, RZ, RZ, R4 ;  /* 0x000000ffff1b7224 */ /* 0x000fc600078e0004 */
[----:B------:R-:W4:Y:S04]  /*35300*/  LDL.LU R4, [R1+0x1584] ;  /* 0x0015840001047983 */ /* 0x000f280000300800 */
[----:B------:R5:W-:Y:S04]  /*35310*/  STL.64 [R1+0x1550], R26 ;  /* 0x0015501a01007387 */ /* 0x000be80000100a00 */
[----:B------:R3:W-:Y:S01]  /*35320*/  STL.64 [R1+0x1548], R24 ;  /* 0x0015481801007387 */ /* 0x0007e20000100a00 */
[----:B-----5:R-:W-:Y:S02]  /*35330*/  IMAD.MOV.U32 R27, RZ, RZ, R19 ;  /* 0x000000ffff1b7224 */ /* 0x020fe400078e0013 */
[----:B--2---:R-:W-:-:S02]  /*35340*/  IMAD.MOV.U32 R26, RZ, RZ, R7 ;  /* 0x000000ffff1a7224 */ /* 0x004fc400078e0007 */
[----:B---3--:R-:W-:Y:S02]  /*35350*/  IMAD.MOV.U32 R25, RZ, RZ, R6 ;  /* 0x000000ffff197224 */ /* 0x008fe400078e0006 */
[----:B------:R-:W-:Y:S02]  /*35360*/  IMAD.MOV.U32 R24, RZ, RZ, R5 ;  /* 0x000000ffff187224 */ /* 0x000fe400078e0005 */
[----:B------:R-:W2:Y:S04]  /*35370*/  LDL.LU R5, [R1+0x1580] ;  /* 0x0015800001057983 */ /* 0x000ea80000300800 */
[----:B------:R-:W2:Y:S04]  /*35380*/  LDL.LU R6, [R1+0x157c] ;  /* 0x00157c0001067983 */ /* 0x000ea80000300800 */
[----:B------:R-:W2:Y:S04]  /*35390*/  LDL.LU R7, [R1+0x1578] ;  /* 0x0015780001077983 */ /* 0x000ea80000300800 */
[----:B------:R-:W3:Y:S04]  /*353a0*/  LDL.LU R19, [R1+0x1574] ;  /* 0x0015740001137983 */ /* 0x000ee80000300800 */
[----:B------:R4:W-:Y:S04]  /*353b0*/  STL.64 [R1+0x1560], R26 ;  /* 0x0015601a01007387 */ /* 0x0009e80000100a00 */
[----:B------:R0:W-:Y:S01]  /*353c0*/  STL.64 [R1+0x1558], R24 ;  /* 0x0015581801007387 */ /* 0x0001e20000100a00 */
[----:B----4-:R-:W-:-:S02]  /*353d0*/  IMAD.MOV.U32 R26, RZ, RZ, R3 ;  /* 0x000000ffff1a7224 */ /* 0x010fc400078e0003 */
[----:B0-----:R-:W-:Y:S02]  /*353e0*/  IMAD.MOV.U32 R25, RZ, RZ, R9 ;  /* 0x000000ffff197224 */ /* 0x001fe400078e0009 */
[----:B------:R-:W-:Y:S02]  /*353f0*/  IMAD.MOV.U32 R24, RZ, RZ, R11 ;  /* 0x000000ffff187224 */ /* 0x000fe400078e000b */
[----:B------:R-:W4:Y:S04]  /*35400*/  LDL.LU R11, [R1+0x1570] ;  /* 0x00157000010b7983 */ /* 0x000f280000300800 */
[----:B------:R-:W5:Y:S04]  /*35410*/  LDL.LU R9, [R1+0x156c] ;  /* 0x00156c0001097983 */ /* 0x000f680000300800 */
[----:B------:R-:W2:Y:S04]  /*35420*/  LDL.LU R3, [R1+0x1568] ;  /* 0x0015680001037983 */ /* 0x000ea80000300800 */
[----:B------:R0:W-:Y:S04]  /*35430*/  STL.64 [R1+0x14f8], R22 ;  /* 0x0014f81601007387 */ /* 0x0001e80000100a00 */
[----:B0-----:R-:W2:Y:S04]  /*35440*/  LDL.LU R22, [R1+0xc8] ;  /* 0x0000c80001167983 */ /* 0x001ea80000300800 */
[----:B------:R-:W2:Y:S01]  /*35450*/  LDL.LU R23, [R1+0xcc] ;  /* 0x0000cc0001177983 */ /* 0x000ea20000300800 */
[----:B------:R-:W-:Y:S01]  /*35460*/  IMAD.MOV.U32 R27, RZ, RZ, R0 ;  /* 0x000000ffff1b7224 */ /* 0x000fe200078e0000 */
[----:B--2---:R-:W-:Y:S01]  /*35470*/  HMMA.16816.F32 R4, R12, R22, R4 ;  /* 0x000000160c04723c */ /* 0x004fe20000001804 */
[----:B------:R-:W-:Y:S01]  /*35480*/  IMAD.MOV.U32 R12, RZ, RZ, R3 ;  /* 0x000000ffff0c7224 */ /* 0x000fe200078e0003 */
[----:B------:R-:W2:Y:S01]  /*35490*/  LDL.LU R22, [R1+0xa8] ;  /* 0x0000a80001167983 */ /* 0x000ea20000300800 */
[----:B-----5:R-:W-:-:S02]  /*354a0*/  IMAD.MOV.U32 R13, RZ, RZ, R9 ;  /* 0x000000ffff0d7224 */ /* 0x020fc400078e0009 */
[----:B----4-:R-:W-:Y:S01]  /*354b0*/  IMAD.MOV.U32 R14, RZ, RZ, R11 ;  /* 0x000000ffff0e7224 */ /* 0x010fe200078e000b */
[----:B------:R-:W2:Y:S01]  /*354c0*/  LDL.LU R23, [R1+0xac] ;  /* 0x0000ac0001177983 */ /* 0x000ea20000300800 */
[----:B---3--:R-:W-:-:S07]  /*354d0*/  IMAD.MOV.U32 R15, RZ, RZ, R19 ;  /* 0x000000ffff0f7224 */ /* 0x008fce00078e0013 */
[----:B------:R-:W-:Y:S01]  /*354e0*/  HMMA.16816.F32 R12, R12, R28, R24 ;  /* 0x0000001c0c0c723c */ /* 0x000fe20000001818 */
[----:B------:R-:W3:Y:S04]  /*354f0*/  LDL.LU.64 R26, [R1+0x1560] ;  /* 0x00156000011a7983 */ /* 0x000ee80000300a00 */
[----:B------:R-:W3:Y:S04]  /*35500*/  LDL.LU.64 R24, [R1+0x1558] ;  /* 0x0015580001187983 */ /* 0x000ee80000300a00 */
[----:B------:R-:W4:Y:S10]  /*35510*/  LDL.LU R28, [R1+0xa0] ;  /* 0x0000a000011c7983 */ /* 0x000f340000300800 */
[----:B------:R0:W-:Y:S04]  /*35520*/  STL.64 [R1+0x450], R12 ;  /* 0x0004500c01007387 */ /* 0x0001e80000100a00 */
[----:B------:R1:W-:Y:S04]  /*35530*/  STL.64 [R1+0x458], R14 ;  /* 0x0004580e01007387 */ /* 0x0003e80000100a00 */
[----:B------:R-:W4:Y:S01]  /*35540*/  LDL.LU R29, [R1+0xa4] ;  /* 0x0000a400011d7983 */ /* 0x000f220000300800 */
[----:B0-----:R-:W-:-:S02]  /*35550*/  IMAD.MOV.U32 R12, RZ, RZ, R3 ;  /* 0x000000ffff0c7224 */ /* 0x001fc400078e0003 */
[----:B------:R-:W-:Y:S02]  /*35560*/  IMAD.MOV.U32 R13, RZ, RZ, R9 ;  /* 0x000000ffff0d7224 */ /* 0x000fe400078e0009 */
[----:B-1----:R-:W-:Y:S02]  /*35570*/  IMAD.MOV.U32 R14, RZ, RZ, R11 ;  /* 0x000000ffff0e7224 */ /* 0x002fe400078e000b */
[----:B------:R-:W-:-:S07]  /*35580*/  IMAD.MOV.U32 R15, RZ, RZ, R19 ;  /* 0x000000ffff0f7224 */ /* 0x000fce00078e0013 */
[----:B---3--:R-:W-:Y:S01]  /*35590*/  HMMA.16816.F32 R12, R12, R20, R24 ;  /* 0x000000140c0c723c */ /* 0x008fe20000001818 */
[----:B------:R-:W3:Y:S04]  /*355a0*/  LDL.LU.64 R26, [R1+0x1550] ;  /* 0x00155000011a7983 */ /* 0x000ee80000300a00 */
[----:B------:R-:W3:Y:S04]  /*355b0*/  LDL.LU.64 R24, [R1+0x1548] ;  /* 0x0015480001187983 */ /* 0x000ee80000300a00 */
[----:B------:R-:W5:Y:S10]  /*355c0*/  LDL.LU.64 R20, [R1+0x1540] ;  /* 0x0015400001147983 */ /* 0x000f740000300a00 */
[----:B------:R0:W-:Y:S04]  /*355d0*/  STL.64 [R1+0x460], R12 ;  /* 0x0004600c01007387 */ /* 0x0001e80000100a00 */
[----:B------:R1:W-:Y:S01]  /*355e0*/  STL.64 [R1+0x468], R14 ;  /* 0x0004680e01007387 */ /* 0x0003e20000100a00 */
[----:B0-----:R-:W-:-:S02]  /*355f0*/  IMAD.MOV.U32 R12, RZ, RZ, R3 ;  /* 0x000000ffff0c7224 */ /* 0x001fc400078e0003 */
[----:B------:R-:W-:Y:S02]  /*35600*/  IMAD.MOV.U32 R13, RZ, RZ, R9 ;  /* 0x000000ffff0d7224 */ /* 0x000fe400078e0009 */
[----:B-1----:R-:W-:Y:S02]  /*35610*/  IMAD.MOV.U32 R14, RZ, RZ, R11 ;  /* 0x000000ffff0e7224 */ /* 0x002fe400078e000b */
[----:B------:R-:W-:-:S07]  /*35620*/  IMAD.MOV.U32 R15, RZ, RZ, R19 ;  /* 0x000000ffff0f7224 */ /* 0x000fce00078e0013 */
[----:B---3--:R-:W-:Y:S01]  /*35630*/  HMMA.16816.F32 R12, R12, R16, R24 ;  /* 0x000000100c0c723c */ /* 0x008fe20000001818 */
[----:B------:R-:W5:Y:S04]  /*35640*/  LDL.LU.64 R26, [R1+0x1538] ;  /* 0x00153800011a7983 */ /* 0x000f680000300a00 */
[----:B------:R-:W5:Y:S04]  /*35650*/  LDL.LU.64 R24, [R1+0x1530] ;  /* 0x0015300001187983 */ /* 0x000f680000300a00 */
[----:B------:R-:W3:Y:S10]  /*35660*/  LDL.LU.64 R16, [R1+0x1528] ;  /* 0x0015280001107983 */ /* 0x000ef40000300a00 */
[----:B------:R0:W-:Y:S04]  /*35670*/  STL.64 [R1+0x470], R12 ;  /* 0x0004700c01007387 */ /* 0x0001e80000100a00 */
[----:B------:R1:W-:Y:S01]  /*35680*/  STL.64 [R1+0x478], R14 ;  /* 0x0004780e01007387 */ /* 0x0003e20000100a00 */
[----:B0-----:R-:W-:-:S02]  /*35690*/  IMAD.MOV.U32 R12, RZ, RZ, R3 ;  /* 0x000000ffff0c7224 */ /* 0x001fc400078e0003 */
[----:B------:R-:W-:Y:S02]  /*356a0*/  IMAD.MOV.U32 R13, RZ, RZ, R9 ;  /* 0x000000ffff0d7224 */ /* 0x000fe400078e0009 */
[----:B-1----:R-:W-:Y:S02]  /*356b0*/  IMAD.MOV.U32 R14, RZ, RZ, R11 ;  /* 0x000000ffff0e7224 */ /* 0x002fe400078e000b */
[----:B------:R-:W-:-:S07]  /*356c0*/  IMAD.MOV.U32 R15, RZ, RZ, R19 ;  /* 0x000000ffff0f7224 */ /* 0x000fce00078e0013 */
[----:B-----5:R-:W-:Y:S01]  /*356d0*/  HMMA.16816.F32 R12, R12, R20, R24 ;  /* 0x000000140c0c723c */ /* 0x020fe20000001818 */
[----:B------:R-:W3:Y:S04]  /*356e0*/  LDL.LU.64 R26, [R1+0x1520] ;  /* 0x00152000011a7983 */ /* 0x000ee80000300a00 */
[----:B------:R-:W3:Y:S04]  /*356f0*/  LDL.LU.64 R24, [R1+0x1518] ;  /* 0x0015180001187983 */ /* 0x000ee80000300a00 */
[----:B------:R-:W4:Y:S10]  /*35700*/  LDL.LU.64 R20, [R1+0x1510] ;  /* 0x0015100001147983 */ /* 0x000f340000300a00 */
[----:B------:R0:W-:Y:S04]  /*35710*/  STL.64 [R1+0x480], R12 ;  /* 0x0004800c01007387 */ /* 0x0001e80000100a00 */
[----:B------:R1:W-:Y:S01]  /*35720*/  STL.64 [R1+0x488], R14 ;  /* 0x0004880e01007387 */ /* 0x0003e20000100a00 */
[----:B0-----:R-:W-:-:S02]  /*35730*/  IMAD.MOV.U32 R12, RZ, RZ, R3 ;  /* 0x000000ffff0c7224 */ /* 0x001fc400078e0003 */
[----:B------:R-:W-:Y:S02]  /*35740*/  IMAD.MOV.U32 R13, RZ, RZ, R9 ;  /* 0x000000ffff0d7224 */ /* 0x000fe400078e0009 */
[----:B-1----:R-:W-:Y:S02]  /*35750*/  IMAD.MOV.U32 R14, RZ, RZ, R11 ;  /* 0x000000ffff0e7224 */ /* 0x002fe400078e000b */
[----:B------:R-:W-:-:S07]  /*35760*/  IMAD.MOV.U32 R15, RZ, RZ, R19 ;  /* 0x000000ffff0f7224 */ /* 0x000fce00078e0013 */
[----:B---3--:R-:W-:Y:S01]  /*35770*/  HMMA.16816.F32 R12, R12, R16, R24 ;  /* 0x000000100c0c723c */ /* 0x008fe20000001818 */
        /* <DEDUP_REMOVED lines=10> */
[----:B------:R-:W4:Y:S04]  /*35820*/  LDL.LU.64 R22, [R1+0x14f8] ;  /* 0x0014f80001167983 */ /* 0x000f280000300a00 */
[----:B------:R-:W3:-:S14]  /*35830*/  LDL.LU R24, [R1+0x360] ;  /* 0x0003600001187983 */ /* 0x000edc0000300800 */
        /* <DEDUP_REMOVED lines=9> */
[----:B----4-:R-:W-:Y:S01]  /*358d0*/  HMMA.16816.F32 R20, R12, R28, R20 ;  /* 0x0000001c0c14723c */ /* 0x010fe20000001814 */
[----:B------:R-:W2:Y:S01]  /*358e0*/  LDL.LU.64 R28, [R1+0x14f0] ;  /* 0x0014f000011c7983 */ /* 0x000ea20000300a00 */
[----:B------:R-:W0:Y:S01]  /*358f0*/  S2R R0, SR_CTAID.X ;  /* 0x0000000000007919 */ /* 0x000e220000002500 */
[----:B------:R-:W-:Y:S02]  /*35900*/  IMAD.MOV.U32 R10, RZ, RZ, R11 ;  /* 0x000000ffff0a7224 */ /* 0x000fe400078e000b */
[----:B------:R-:W-:Y:S01]  /*35910*/  IMAD.MOV.U32 R8, RZ, RZ, R3 ;  /* 0x000000ffff087224 */ /* 0x000fe200078e0003 */
[----:B------:R-:W4:Y:S01]  /*35920*/  LDL.LU R14, [R1+0x368] ;  /* 0x00036800010e7983 */ /* 0x000f220000300800 */
[----:B------:R-:W-:Y:S01]  /*35930*/  IMAD.MOV.U32 R11, RZ, RZ, R19 ;  /* 0x000000ffff0b7224 */ /* 0x000fe200078e0013 */
[----:B------:R-:W-:-:S11]  /*35940*/  UIADD3 UR6, UPT, UPT, UR6, 0x80, URZ ;  /* 0x0000008006067890 */ /* 0x000fd6000fffe0ff */
[----:B------:R1:W-:Y:S04]  /*35950*/  STL.64 [R1+0x4c0], R20 ;  /* 0x0004c01401007387 */ /* 0x0003e80000100a00 */
[----:B------:R5:W-:Y:S04]  /*35960*/  STL.64 [R1+0x4c8], R22 ;  /* 0x0004c81601007387 */ /* 0x000be80000100a00 */
[----:B------:R-:W4:Y:S04]  /*35970*/  LDL.LU R15, [R1+0x36c] ;  /* 0x00036c00010f7983 */ /* 0x000f280000300800 */
[----:B-1----:R-:W4:Y:S04]  /*35980*/  LDL.LU R20, [R1+0x338] ;  /* 0x0003380001147983 */ /* 0x002f280000300800 */
[----:B------:R-:W4:Y:S01]  /*35990*/  LDL.LU R21, [R1+0x33c] ;  /* 0x00033c0001157983 */ /* 0x000f220000300800 */
[----:B0-----:R-:W-:-:S03]  /*359a0*/  IMAD.SHL.U32 R0, R0, 0x20, RZ ;  /* 0x0000002000007824 */ /* 0x001fc600078e00ff */
[----:B-----5:R-:W4:Y:S01]  /*359b0*/  LDL.LU.64 R22, [R1+0x578] ;  /* 0x0005780001167983 */ /* 0x020f220000300a00 */
[----:B------:R-:W-:-:S05]  /*359c0*/  VIADD R0, R0, 0x20 ;  /* 0x0000002000007836 */ /* 0x000fca0000000000 */
[----:B------:R-:W-:Y:S01]  /*359d0*/  ISETP.LE.AND P1, PT, R0, UR6, PT ;  /* 0x0000000600007c0c */ /* 0x000fe2000bf23270 */
[----:B--2---:R-:W-:-:S15]  /*359e0*/  HMMA.16816.F32 R4, R8, R28, R4 ;  /* 0x0000001c0804723c */ /* 0x004fde0000001804 */
[----:B------:R-:W-:-:S04]  /*359f0*/  NOP ;  /* 0x0000000000007918 */ /* 0x000fc80000000000 */
[----:B------:R-:W-:Y:S04]  /*35a00*/  STL.64 [R1+0x4b0], R4 ;  /* 0x0004b00401007387 */ /* 0x000fe80000100a00 */
[----:B------:R0:W-:Y:S04]  /*35a10*/  STL.64 [R1+0x4b8], R6 ;  /* 0x0004b80601007387 */ /* 0x0001e80000100a00 */
[----:B------:R-:W2:Y:S04]  /*35a20*/  LDL R0, [R1+0x34c] ;  /* 0x00034c0001007983 */ /* 0x000ea80000100800 */
[----:B0-----:R-:W5:Y:S01]  /*35a30*/  LDL R6, [R1+0x350] ;  /* 0x0003500001067983 */ /* 0x001f620000100800 */
[----:B---3--:R-:W-:-:S03]  /*35a40*/  FFMA2 R4, R16.F32x2.HI_LO, R26.F32x2.HI_LO, R24.F32x2.HI_LO ;  /* 0x0000001a10047249 */ /* 0x008fc60000000018 */
[----:B-----5:R0:W-:Y:S04]  /*35a50*/  STL [R1+0x56c], R6 ;  /* 0x00056c0601007387 */ /* 0x0201e80000100800 */
[----:B0-----:R-:W3:Y:S04]  /*35a60*/  LDL R6, [R1+0x348] ;  /* 0x0003480001067983 */ /* 0x001ee80000100800 */
[----:B--2---:R0:W-:Y:S04]  /*35a70*/  STL [R1+0x570], R0 ;  /* 0x0005700001007387 */ /* 0x0041e80000100800 */
[----:B0-----:R-:W2:Y:S01]  /*35a80*/  LDL R0, [R1+0x344] ;  /* 0x0003440001007983 */ /* 0x001ea20000100800 */
[----:B----4-:R-:W-:-:S04]  /*35a90*/  FFMA2 R2, R22.F32x2.HI_LO, R20.F32x2.HI_LO, R14.F32x2.HI_LO ;  /* 0x0000001416027249 */ /* 0x010fc8000000000e */
[----:B------:R-:W-:Y:S02]  /*35aa0*/  IMAD.MOV.U32 R7, RZ, RZ, R3 ;  /* 0x000000ffff077224 */ /* 0x000fe400078e0003 */
[----:B------:R-:W-:Y:S01]  /*35ab0*/  IMAD.MOV.U32 R3, RZ, RZ, R5 ;  /* 0x000000ffff037224 */ /* 0x000fe200078e0005 */
[----:B------:R-:W-:Y:S02]  /*35ac0*/  ULEA UR5, UR15, UR5, 0x7 ;  /* 0x000000050f057291 */ /* 0x000fe4000f8e38ff */
[----:B------:R-:W-:Y:S01]  /*35ad0*/  ULEA UR4, UR10, UR4, 0x7 ;  /* 0x000000040a047291 */ /* 0x000fe2000f8e38ff */
[----:B---3--:R0:W-:Y:S02]  /*35ae0*/  STL [R1+0x574], R6 ;  /* 0x0005740601007387 */ /* 0x0081e40000100800 */
[----:B0-----:R-:W-:Y:S02]  /*35af0*/  IMAD.MOV.U32 R6, RZ, RZ, R2 ;  /* 0x000000ffff067224 */ /* 0x001fe400078e0002 */
[----:B------:R-:W-:Y:S01]  /*35b00*/  IMAD.MOV.U32 R2, RZ, RZ, R4 ;  /* 0x000000ffff027224 */ /* 0x000fe200078e0004 */
[----:B--2---:R0:W-:Y:S04]  /*35b10*/  STL [R1+0x588], R0 ;  /* 0x0005880001007387 */ /* 0x0041e80000100800 */
[----:B------:R0:W-:Y:S04]  /*35b20*/  STL.64 [R1+0x580], R2 ;  /* 0x0005800201007387 */ /* 0x0001e80000100a00 */
[----:B------:R0:W-:Y:S01]  /*35b30*/  STL.64 [R1+0x578], R6 ;  /* 0x0005780601007387 */ /* 0x0001e20000100a00 */
[----:B------:R-:W-:Y:S05]  /*35b40*/  @!P1 BRA `(.L_x_1) ;  /* 0xfffffda400cc9947 */ /* 0x000fea000383ffff */
.L_x_0:
[----:B------:R-:W2:Y:S01]  /*35b50*/  LDL.LU.64 R4, [R1+0x578] ;  /* 0x0005780001047983 */ /* 0x000ea20000300a00 */
[----:B------:R-:W1:Y:S03]  /*35b60*/  LDCU.64 UR4, c[0x0][0x3e0] ;  /* 0x00007c00ff0477ac */ /* 0x000e660008000a00 */
[----:B0-----:R-:W3:Y:S01]  /*35b70*/  LDL.LU.64 R2, [R1+0x580] ;  /* 0x0005800001027983 */ /* 0x001ee20000300a00 */
[----:B------:R-:W0:Y:S02]  /*35b80*/  S2R R0, SR_TID.X ;  /* 0x0000000000007919 */ /* 0x000e240000002100 */
[----:B0-----:R-:W-:Y:S01]  /*35b90*/  LOP3.LUT R0, R0, 0x7f, RZ, 0xc0, !PT ;  /* 0x0000007f00007812 */ /* 0x001fe200078ec0ff */
[----:B------:R-:W-:Y:S03]  /*35ba0*/  BAR.SYNC.DEFER_BLOCKING 0x0 ;  /* 0x0000000000007b1d */ /* 0x000fe60000010000 */
[----:B------:R-:W-:Y:S01]  /*35bb0*/  ISETP.GE.U32.AND P0, PT, R0, 0x20, PT ;  /* 0x000000200000780c */ /* 0x000fe20003f06070 */
[----:B--2---:R-:W-:-:S02]  /*35bc0*/  IMAD.MOV.U32 R29, RZ, RZ, R4 ;  /* 0x000000ffff1d7224 */ /* 0x004fc400078e0004 */
[----:B------:R-:W-:Y:S02]  /*35bd0*/  IMAD.MOV.U32 R28, RZ, RZ, R5 ;  /* 0x000000ffff1c7224 */ /* 0x000fe400078e0005 */
[----:B---3--:R-:W-:Y:S01]  /*35be0*/  IMAD.MOV.U32 R27, RZ, RZ, R2 ;  /* 0x000000ffff1b7224 */ /* 0x008fe200078e0002 */
[----:B------:R-:W-:Y:S01]  /*35bf0*/  STL [R1+0x16a8], R29 ;  /* 0x0016a81d01007387 */ /* 0x000fe20000100800 */
[----:B------:R-:W-:-:S03]  /*35c00*/  IMAD.MOV.U32 R26, RZ, RZ, R3 ;  /* 0x000000ffff1a7224 */ /* 0x000fc600078e0003 */
[----:B------:R0:W-:Y:S04]  /*35c10*/  STL [R1+0x168c], R27 ;  /* 0x00168c1b01007387 */ /* 0x0001e80000100800 */
[----:B------:R2:W-:Y:S04]  /*35c20*/  STL [R1+0x1694], R26 ;  /* 0x0016941a01007387 */ /* 0x0005e80000100800 */
[----:B------:R-:W3:Y:S04]  /*35c30*/  LDL.LU R25, [R1+0x530] ;  /* 0x0005300001197983 */ /* 0x000ee80000300800 */
[----:B---3--:R-:W-:Y:S04]  /*35c40*/  STL [R1+0x1690], R25 ;  /* 0x0016901901007387 */ /* 0x008fe80000100800 */
[----:B------:R-:W3:Y:S04]  /*35c50*/  LDL.LU R24, [R1+0x534] ;  /* 0x0005340001187983 */ /* 0x000ee80000300800 */
[----:B---3--:R3:W-:Y:S04]  /*35c60*/  STL [R1+0x1698], R24 ;  /* 0x0016981801007387 */ /* 0x0087e80000100800 */
[----:B------:R-:W4:Y:S04]  /*35c70*/  LDL.LU R23, [R1+0x538] ;  /* 0x0005380001177983 */ /* 0x000f280000300800 */
[----:B----4-:R-:W-:Y:S04]  /*35c80*/  STL [R1+0x16a4], R23 ;  /* 0x0016a41701007387 */ /* 0x010fe80000100800 */
        /* <DEDUP_REMOVED lines=9> */
[----:B----4-:R4:W-:Y:S04]  /*35d20*/  STL [R1+0x16b4], R18 ;  /* 0x0016b41201007387 */ /* 0x0109e80000100800 */
[----:B------:R-:W5:Y:S04]  /*35d30*/  LDL.LU R17, [R1+0x4d0] ;  /* 0x0004d00001117983 */ /* 0x000f680000300800 */
[----:B-----5:R5:W-:Y:S04]  /*35d40*/  STL [R1+0x16b8], R17 ;  /* 0x0016b81101007387 */ /* 0x020be80000100800 */
        /* <DEDUP_REMOVED lines=16> */
[----:B0-----:R-:W5:Y:S04]  /*35e50*/  LDL.LU R27, [R1+0x514] ;  /* 0x00051400011b7983 */ /* 0x001f680000300800 */
[----:B--2---:R-:W2:Y:S04]  /*35e60*/  LDL.LU R26, [R1+0x518] ;  /* 0x00051800011a7983 */ /* 0x004ea80000300800 */
[----:B---3--:R-:W3:Y:S04]  /*35e70*/  LDL.LU R24, [R1+0x51c] ;  /* 0x00051c0001187983 */ /* 0x008ee80000300800 */
[----:B----4-:R-:W4:Y:S04]  /*35e80*/  LDL.LU R18, [R1+0x520] ;  /* 0x0005200001127983 */ /* 0x010f280000300800 */
[----:B-----5:R-:W5:Y:S04]  /*35e90*/  LDL.LU R17, [R1+0x524] ;  /* 0x0005240001117983 */ /* 0x020f680000300800 */
[----:B----4-:R-:W-:Y:S04]  /*35ea0*/  STL [R1+0xc], R18 ;  /* 0x00000c1201007387 */ /* 0x010fe80000100800 */
[----:B------:R-:W4:Y:S04]  /*35eb0*/  LDL.LU R21, [R1+0x528] ;  /* 0x0005280001157983 */ /* 0x000f280000300800 */
[----:B-----5:R0:W-:Y:S04]  /*35ec0*/  STL [R1+0x10], R17 ;  /* 0x0000101101007387 */ /* 0x0201e80000100800 */
[----:B------:R-:W5:Y:S04]  /*35ed0*/  LDL.LU R20, [R1+0x52c] ;  /* 0x00052c0001147983 */ /* 0x000f680000300800 */
[----:B0-----:R-:W2:Y:S04]  /*35ee0*/  LDL.LU R17, [R1+0x450] ;  /* 0x0004500001117983 */ /* 0x001ea80000300800 */
[----:B------:R-:W3:Y:S04]  /*35ef0*/  LDL.LU R18, [R1+0x454] ;  /* 0x0004540001127983 */ /* 0x000ee80000300800 */
[----:B--2---:R0:W-:Y:S04]  /*35f00*/  STL [R1+0x1c], R17 ;  /* 0x00001c1101007387 */ /* 0x0041e80000100800 */
[----:B0-----:R-:W2:Y:S04]  /*35f10*/  LDL.LU R17, [R1+0x458] ;  /* 0x0004580001117983 */ /* 0x001ea80000300800 */
[----:B---3--:R0:W-:Y:S04]  /*35f20*/  STL [R1+0x20], R18 ;  /* 0x0000201201007387 */ /* 0x0081e80000100800 */
[----:B0-----:R-:W3:Y:S04]  /*35f30*/  LDL.LU R18, [R1+0x45c] ;  /* 0x00045c0001127983 */ /* 0x001ee80000300800 */
        /* <DEDUP_REMOVED lines=34> */
[----:B---3--:R0:W-:Y:S01]  /*36160*/  STL [R1+0x68], R18 ;  /* 0x0000681201007387 */ /* 0x0081e20000100800 */
[----:B------:R-:W3:Y:S03]  /*36170*/  S2R R29, SR_TID.X ;  /* 0x00000000001d7919 */ /* 0x000ee60000002100 */
[----:B0-----:R-:W3:Y:S04]  /*36180*/  LDL.LU R18, [R1+0x4a4] ;  /* 0x0004a40001127983 */ /* 0x001ee80000300800 */
[----:B--2---:R0:W-:Y:S04]  /*36190*/  STL [R1+0x6c], R17 ;  /* 0x00006c1101007387 */ /* 0x0041e80000100800 */
[----:B0-----:R-:W2:Y:S04]  /*361a0*/  LDL.LU R17, [R1+0x4a8] ;  /* 0x0004a80001117983 */ /* 0x001ea80000300800 */
[----:B---3--:R0:W-:Y:S04]  /*361b0*/  STL [R1+0x70], R18 ;  /* 0x0000701201007387 */ /* 0x0081e80000100800 */
[----:B0-----:R-:W3:Y:S04]  /*361c0*/  LDL.LU R18, [R1+0x4ac] ;  /* 0x0004ac0001127983 */ /* 0x001ee80000300800 */
[----:B--2---:R0:W-:Y:S04]  /*361d0*/  STL [R1+0x74], R17 ;  /* 0x0000741101007387 */ /* 0x0041e80000100800 */
[----:B------:R-:W2:Y:S01]  /*361e0*/  LDL.LU R19, [R1+0x4c0] ;  /* 0x0004c00001137983 */ /* 0x000ea20000300800 */
[----:B0-----:R-:W-:-:S03]  /*361f0*/  SHF.R.S32.HI R17, RZ, 0x4, R29 ;  /* 0x00000004ff117819 */ /* 0x001fc6000001141d */
[----:B---3--:R0:W-:Y:S04]  /*36200*/  STL [R1+0x78], R18 ;  /* 0x0000781201007387 */ /* 0x0081e80000100800 */
[----:B0-----:R-:W3:Y:S04]  /*36210*/  LDL.LU R18, [R1+0x4c4] ;  /* 0x0004c40001127983 */ /* 0x001ee80000300800 */
[----:B--2---:R-:W-:Y:S04]  /*36220*/  STL [R1+0x7c], R19 ;  /* 0x00007c1301007387 */ /* 0x004fe80000100800 */
[----:B---3--:R0:W-:Y:S04]  /*36230*/  STL [R1+0x80], R18 ;  /* 0x0000801201007387 */ /* 0x0081e80000100800 */
[----:B------:R-:W2:Y:S04]  /*36240*/  LDL.LU R23, [R1+0x4c8] ;  /* 0x0004c80001177983 */ /* 0x000ea80000300800 */
[----:B------:R-:W3:Y:S01]  /*36250*/  LDL.LU R25, [R1+0x4cc] ;  /* 0x0004cc0001197983 */ /* 0x000ee20000300800 */
[----:B------:R-:W-:Y:S01]  /*36260*/  SGXT R17, R17, 0x1 ;  /* 0x000000011111781a */ /* 0x000fe20000000200 */
[----:B0-----:R-:W-:-:S03]  /*36270*/  IMAD.SHL.U32 R18, R29, 0x40, RZ ;  /* 0x000000401d127824 */ /* 0x001fc600078e00ff */
[----:B------:R-:W-:Y:S01]  /*36280*/  LOP3.LUT R17, R17, 0x840, RZ, 0xc0, !PT ;  /* 0x0000084011117812 */ /* 0x000fe200078ec0ff */
[----:B--2---:R-:W-:Y:S04]  /*36290*/  STL [R1+0x84], R23 ;  /* 0x0000841701007387 */ /* 0x004fe80000100800 */
[----:B---3--:R0:W-:Y:S02]  /*362a0*/  STL [R1+0x88], R25 ;  /* 0x0000881901007387 */ /* 0x0081e40000100800 */
[----:B0-----:R-:W-:Y:S02]  /*362b0*/  LOP3.LUT R25, R17, 0x40, R18, 0x78, !PT ;  /* 0x0000004011197812 */ /* 0x001fe400078e7812 */
[----:B------:R-:W2:Y:S04]  /*362c0*/  LDL.LU R18, [R1+0x4b0] ;  /* 0x0004b00001127983 */ /* 0x000ea80000300800 */
[----:B------:R-:W3:Y:S01]  /*362d0*/  LDL.LU R17, [R1+0x4b4] ;  /* 0x0004b40001117983 */ /* 0x000ee20000300800 */
[C---:B------:R-:W-:Y:S01]  /*362e0*/  IMAD.SHL.U32 R22, R29.reuse, 0x4, RZ ;  /* 0x000000041d167824 */ /* 0x040fe200078e00ff */
[----:B------:R-:W-:-:S04]  /*362f0*/  LOP3.LUT R19, R29, 0x60, RZ, 0xc0, !PT ;  /* 0x000000601d137812 */ /* 0x000fc800078ec0ff */
[----:B------:R-:W-:-:S05]  /*36300*/  LOP3.LUT R22, R22, 0x38, RZ, 0xc0, !PT ;  /* 0x0000003816167812 */ /* 0x000fca00078ec0ff */
[----:B------:R-:W-:Y:S02]  /*36310*/  IMAD R23, R19, 0x10, R22 ;  /* 0x0000001013177824 */ /* 0x000fe400078e0216 */
[----:B------:R-:W-:Y:S01]  /*36320*/  IMAD.SHL.U32 R22, R29, 0x8, RZ ;  /* 0x000000081d167824 */ /* 0x000fe200078e00ff */
[----:B------:R-:W-:-:S04]  /*36330*/  SHF.R.U32.HI R19, RZ, 0x1, R29 ;  /* 0x00000001ff137819 */ /* 0x000fc8000001161d */
[----:B------:R-:W-:-:S04]  /*36340*/  LOP3.LUT R22, R22, 0x180, RZ, 0xc0, !PT ;  /* 0x0000018016167812 */ /* 0x000fc800078ec0ff */
[----:B------:R-:W-:Y:S01]  /*36350*/  LOP3.LUT R22, R22, 0x48, R29, 0xf8, !PT ;  /* 0x0000004816167812 */ /* 0x000fe200078ef81d */
[----:B--2---:R0:W-:Y:S04]  /*36360*/  STL [R1+0x8c], R18 ;  /* 0x00008c1201007387 */ /* 0x0041e80000100800 */
[----:B---3--:R2:W-:Y:S01]  /*36370*/  STL [R1+0x90], R17 ;  /* 0x0000901101007387 */ /* 0x0085e20000100800 */
[C---:B0-----:R-:W-:Y:S02]  /*36380*/  IMAD.SHL.U32 R18, R29.reuse, 0x10, RZ ;  /* 0x000000101d127824 */ /* 0x041fe400078e00ff */
[----:B--2---:R-:W-:-:S03]  /*36390*/  IMAD.SHL.U32 R17, R29, 0x200, RZ ;  /* 0x000002001d117824 */ /* 0x004fc600078e00ff */
[----:B------:R-:W-:-:S04]  /*363a0*/  LOP3.LUT R18, R18, 0x70, RZ, 0xc0, !PT ;  /* 0x0000007012127812 */ /* 0x000fc800078ec0ff */
[----:B------:R-:W-:Y:S02]  /*363b0*/  LOP3.LUT R29, R18, 0x1800, R17, 0xf8, !PT ;  /* 0x00001800121d7812 */ /* 0x000fe400078ef811 */
[----:B------:R-:W2:Y:S01]  /*363c0*/  LDL.LU R17, [R1+0x4b8] ;  /* 0x0004b80001117983 */ /* 0x000ea20000300800 */
[----:B------:R-:W-:-:S03]  /*363d0*/  LOP3.LUT R19, R19, 0xc, RZ, 0xc0, !PT ;  /* 0x0000000c13137812 */ /* 0x000fc600078ec0ff */
[----:B--2---:R0:W-:Y:S04]  /*363e0*/  STL [R1+0x94], R17 ;  /* 0x0000941101007387 */ /* 0x0041e80000100800 */
[----:B0-----:R-:W2:Y:S01]  /*363f0*/  LDL.LU R17, [R1+0x4bc] ;  /* 0x0004bc0001117983 */ /* 0x001ea20000300800 */
[----:B------:R-:W-:Y:S01]  /*36400*/  IADD3 R19, PT, PT, R19, UR7, R18 ;  /* 0x0000000713137c10 */ /* 0x000fe2000fffe012 */
[----:B------:R-:W-:Y:S02]  /*36410*/  IMAD.IADD R25, R23, 0x1, R25 ;  /* 0x0000000117197824 */ /* 0x000fe400078e0219 */
[C---:B------:R-:W-:Y:S01]  /*36420*/  FMUL R23, R28.reuse, 8388608 ;  /* 0x4b0000001c177820 */ /* 0x040fe20000400000 */
[----:B------:R-:W-:Y:S02]  /*36430*/  FSETP.GEU.AND P2, PT, R28, 1.175494350822287508e-38, PT ;  /* 0x008000001c00780b */ /* 0x000fe40003f4e000 */
[----:B------:R-:W-:-:S02]  /*36440*/  LOP3.LUT R29, R29, R22, RZ, 0x3c, !PT ;  /* 0x000000161d1d7212 */ /* 0x000fc400078e3cff */
[----:B------:R-:W-:Y:S02]  /*36450*/  FSEL R23, R23, R28, !P2 ;  /* 0x0000001c17177208 */ /* 0x000fe40005000000 */
[C---:B------:R-:W-:Y:S02]  /*36460*/  FSETP.GT.AND P1, PT, |R28|.reuse, 8.50705917302346158658e+37, PT ;  /* 0x7e8000001c00780b */ /* 0x040fe40003f24200 */
[----:B------:R-:W-:-:S11]  /*36470*/  FSETP.GEU.AND P5, PT, |R28|, 1.175494350822287508e-38, PT ;  /* 0x008000001c00780b */ /* 0x000fd60003fae200 */
[----:B------:R-:W-:-:S04]  /*36480*/  @P1 FMUL R28, R28, 0.25 ;  /* 0x3e8000001c1c1820 */ /* 0x000fc80000400000 */
[----:B------:R-:W-:Y:S01]  /*36490*/  @!P5 FMUL R28, R28, 16777216 ;  /* 0x4b8000001c1cd820 */ /* 0x000fe20000400000 */
[----:B--2---:R0:W-:Y:S04]  /*364a0*/  STL [R1+0x98], R17 ;  /* 0x0000981101007387 */ /* 0x0041e80000100800 */
[----:B0-----:R-:W2:Y:S04]  /*364b0*/  LDL.LU R17, [R1+0x16b8] ;  /* 0x0016b80001117983 */ /* 0x001ea80000300800 */
[----:B------:R-:W3:Y:S04]  /*364c0*/  LDL.LU R18, [R1+0x16b4] ;  /* 0x0016b40001127983 */ /* 0x000ee80000300800 */
[----:B------:R0:W-:Y:S04]  /*364d0*/  STL [R1+0x1e8], R19 ;  /* 0x0001e81301007387 */ /* 0x0001e80000100800 */
[----:B0-----:R-:W2:Y:S04]  /*364e0*/  LDL.LU R19, [R1+0x16b0] ;  /* 0x0016b00001137983 */ /* 0x001ea80000300800 */
[----:B------:R-:W2:Y:S04]  /*364f0*/  LDL.LU R22, [R1+0x16ac] ;  /* 0x0016ac0001167983 */ /* 0x000ea80000300800 */
[----:B------:R0:W-:Y:S04]  /*36500*/  STL [R1+0xe4], R29 ;  /* 0x0000e41d01007387 */ /* 0x0001e80000100800 */
[----:B0-----:R-:W2:Y:S04]  /*36510*/  LDL.LU R29, [R1+0x16a8] ;  /* 0x0016a800011d7983 */ /* 0x001ea80000300800 */
[----:B------:R-:W-:Y:S04]  /*36520*/  STL [R1+0xa4], R25 ;  /* 0x0000a41901007387 */ /* 0x000fe80000100800 */
[----:B------:R0:W-:Y:S04]  /*36530*/  STL [R1+0x9c], R23 ;  /* 0x00009c1701007387 */ /* 0x0001e80000100800 */
[----:B0-----:R-:W2:Y:S01]  /*36540*/  LDL.LU R23, [R1+0x16a4] ;  /* 0x0016a40001177983 */ /* 0x001ea20000300800 */
[----:B------:R-:W0:Y:S01]  /*36550*/  MUFU.RCP R28, R28 ;  /* 0x0000001c001c7308 */ /* 0x000e220000001000 */
[----:B-----5:R-:W-:Y:S01]  /*36560*/  @P1 FMUL R20, R20, 0.25 ;  /* 0x3e80000014141820 */ /* 0x020fe20000400000 */
[----:B----4-:R-:W-:Y:S01]  /*36570*/  @P1 FMUL R21, R21, 0.25 ;  /* 0x3e80000015151820 */ /* 0x010fe20000400000 */
[----:B------:R-:W-:-:S02]  /*36580*/  @P1 FMUL R24, R24, 0.25 ;  /* 0x3e80000018181820 */ /* 0x000fc40000400000 */
[----:B------:R-:W-:Y:S01]  /*36590*/  @!P5 FMUL R20, R20, 16777216 ;  /* 0x4b8000001414d820 */ /* 0x000fe20000400000 */
[----:B------:R-:W-:Y:S01]  /*365a0*/  @P1 FMUL R26, R26, 0.25 ;  /* 0x3e8000001a1a1820 */ /* 0x000fe20000400000 */
[----:B------:R-:W-:Y:S01]  /*365b0*/  @!P5 FMUL R21, R21, 16777216 ;  /* 0x4b8000001515d820 */ /* 0x000fe20000400000 */
[----:B------:R-:W-:Y:S01]  /*365c0*/  @P1 FMUL R2, R2, 0.25 ;  /* 0x3e80000002021820 */ /* 0x000fe20000400000 */
[----:B------:R-:W-:Y:S01]  /*365d0*/  @!P5 FMUL R24, R24, 16777216 ;  /* 0x4b8000001818d820 */ /* 0x000fe20000400000 */
[----:B------:R-:W-:Y:S01]  /*365e0*/  @!P5 FMUL R26, R26, 16777216 ;  /* 0x4b8000001a1ad820 */ /* 0x000fe20000400000 */
[----:B------:R-:W-:Y:S01]  /*365f0*/  @P1 FMUL R3, R3, 0.25 ;  /* 0x3e80000003031820 */ /* 0x000fe20000400000 */
[----:B------:R-:W-:Y:S01]  /*36600*/  @P1 FMUL R6, R6, 0.25 ;  /* 0x3e80000006061820 */ /* 0x000fe20000400000 */
[----:B------:R-:W-:Y:S01]  /*36610*/  @!P5 FMUL R2, R2, 16777216 ;  /* 0x4b8000000202d820 */ /* 0x000fe20000400000 */
[C---:B0-----:R-:W-:Y:S01]  /*36620*/  FMUL R20, R28.reuse, R20 ;  /* 0x000000141c147220 */ /* 0x041fe20000400000 */
[C---:B------:R-:W-:Y:S01]  /*36630*/  FMUL R21, R28.reuse, R21 ;  /* 0x000000151c157220 */ /* 0x040fe20000400000 */
[C---:B------:R-:W-:Y:S01]  /*36640*/  FMUL R24, R28.reuse, R24 ;  /* 0x000000181c187220 */ /* 0x040fe20000400000 */
[----:B------:R-:W-:Y:S01]  /*36650*/  @P1 FMUL R7, R7, 0.25 ;  /* 0x3e80000007071820 */ /* 0x000fe20000400000 */
[----:B------:R-:W-:Y:S01]  /*36660*/  FMUL R26, R28, R26 ;  /* 0x0000001a1c1a7220 */ /* 0x000fe20000400000 */
[----:B------:R0:W-:Y:S01]  /*36670*/  STL [R1+0x114], R20 ;  /* 0x0001141401007387 */ /* 0x0001e20000100800 */
[----:B------:R-:W-:Y:S01]  /*36680*/  @!P5 FMUL R3, R3, 16777216 ;  /* 0x4b8000000303d820 */ /* 0x000fe20000400000 */
[----:B------:R-:W-:Y:S01]  /*36690*/  @P1 FMUL R10, R10, 0.25 ;  /* 0x3e8000000a0a1820 */ /* 0x000fe20000400000 */
[----:B------:R-:W-:Y:S01]  /*366a0*/  @!P5 FMUL R6, R6, 16777216 ;  /* 0x4b8000000606d820 */ /* 0x000fe20000400000 */
[C---:B------:R-:W-:Y:S01]  /*366b0*/  FMUL R2, R28.reuse, R2 ;  /* 0x000000021c027220 */ /* 0x040fe20000400000 */
[----:B------:R-:W-:Y:S01]  /*366c0*/  @!P5 FMUL R7, R7, 16777216 ;  /* 0x4b8000000707d820 */ /* 0x000fe20000400000 */
[----:B0-----:R-:W4:Y:S04]  /*366d0*/  LDL.LU R20, [R1+0x16a0] ;  /* 0x0016a00001147983 */ /* 0x001f280000300800 */
[----:B------:R0:W-:Y:S01]  /*366e0*/  STL [R1+0x110], R21 ;  /* 0x0001101501007387 */ /* 0x0001e20000100800 */
[----:B------:R-:W-:Y:S01]  /*366f0*/  FMUL R3, R28, R3 ;  /* 0x000000031c037220 */ /* 0x000fe20000400000 */
[----:B------:R-:W-:Y:S01]  /*36700*/  @P1 FMUL R11, R11, 0.25 ;  /* 0x3e8000000b0b1820 */ /* 0x000fe20000400000 */
[----:B------:R-:W-:Y:S01]  /*36710*/  @!P5 FMUL R10, R10, 16777216 ;  /* 0x4b8000000a0ad820 */ /* 0x000fe20000400000 */
[----:B------:R-:W-:Y:S01]  /*36720*/  FMUL R6, R28, R6 ;  /* 0x000000061c067220 */ /* 0x000fe20000400000 */
[----:B0-----:R-:W5:Y:S04]  /*36730*/  LDL.LU R21, [R1+0x169c] ;  /* 0x00169c0001157983 */ /* 0x001f680000300800 */
[----:B------:R0:W-:Y:S01]  /*36740*/  STL [R1+0x10c], R24 ;  /* 0x00010c1801007387 */ /* 0x0001e20000100800 */
[----:B------:R-:W-:Y:S01]  /*36750*/  @P1 FMUL R14, R14, 0.25 ;  /* 0x3e8000000e0e1820 */ /* 0x000fe20000400000 */
[----:B------:R-:W-:Y:S01]  /*36760*/  @!P5 FMUL R11, R11, 16777216 ;  /* 0x4b8000000b0bd820 */ /* 0x000fe20000400000 */
[----:B------:R-:W-:Y:S01]  /*36770*/  @P1 FMUL R15, R15, 0.25 ;  /* 0x3e8000000f0f1820 */ /* 0x000fe20000400000 */
[----:B0-----:R-:W4:Y:S04]  /*36780*/  LDL.LU R24, [R1+0x1698] ;  /* 0x0016980001187983 */ /* 0x001f280000300800 */
[----:B------:R0:W-:Y:S01]  /*36790*/  STL [R1+0x108], R26 ;  /* 0x0001081a01007387 */ /* 0x0001e20000100800 */
[----:B------:R-:W-:-:S03]  /*367a0*/  @!P5 FMUL R14, R14, 16777216 ;  /* 0x4b8000000e0ed820 */ /* 0x000fc60000400000 */
[----:B0-----:R-:W4:Y:S04]  /*367b0*/  LDL.LU R26, [R1+0x1694] ;  /* 0x00169400011a7983 */ /* 0x001f280000300800 */
[----:B------:R0:W-:Y:S04]  /*367c0*/  STL [R1+0x104], R2 ;  /* 0x0001040201007387 */ /* 0x0001e80000100800 */
[----:B------:R1:W-:Y:S01]  /*367d0*/  STL [R1+0x100], R3 ;  /* 0x0001000301007387 */ /* 0x0003e20000100800 */
[----:B0-----:R-:W-:-:S03]  /*367e0*/  FMUL R2, R28, R7 ;  /* 0x000000071c027220 */ /* 0x001fc60000400000 */
[----:B------:R0:W-:Y:S01]  /*367f0*/  STL [R1+0xfc], R6 ;  /* 0x0000fc0601007387 */ /* 0x0001e20000100800 */
[----:B-1----:R-:W-:-:S03]  /*36800*/  FMUL R3, R28, R10 ;  /* 0x0000000a1c037220 */ /* 0x002fc60000400000 */
[----:B------:R-:W4:Y:S01]  /*36810*/  LDL.LU R10, [R1+0xc] ;  /* 0x00000c00010a7983 */ /* 0x000f220000300800 */
[----:B------:R-:W-:-:S03]  /*36820*/  @!P5 FMUL R15, R15, 16777216 ;  /* 0x4b8000000f0fd820 */ /* 0x000fc60000400000 */
[----:B------:R1:W-:Y:S01]  /*36830*/  STL [R1+0xf8], R2 ;  /* 0x0000f80201007387 */ /* 0x0003e20000100800 */
[----:B0-----:R-:W-:-:S03]  /*36840*/  FMUL R6, R28, R14 ;  /* 0x0000000e1c067220 */ /* 0x001fc60000400000 */
[----:B------:R0:W-:Y:S01]  /*36850*/  STL [R1+0xf4], R3 ;  /* 0x0000f40301007387 */ /* 0x0001e20000100800 */
[----:B-1----:R-:W-:-:S03]  /*36860*/  FMUL R2, R28, R11 ;  /* 0x0000000b1c027220 */ /* 0x002fc60000400000 */
[----:B------:R-:W5:Y:S01]  /*36870*/  LDL.LU R11, [R1+0x10] ;  /* 0x00001000010b7983 */ /* 0x000f620000300800 */
[----:B0-----:R-:W-:-:S03]  /*36880*/  FMUL R3, R28, R15 ;  /* 0x0000000f1c037220 */ /* 0x001fc60000400000 */
[----:B------:R0:W-:Y:S04]  /*36890*/  STL [R1+0xf0], R2 ;  /* 0x0000f00201007387 */ /* 0x0001e80000100800 */
[----:B------:R1:W-:Y:S04]  /*368a0*/  STL [R1+0xec], R6 ;  /* 0x0000ec0601007387 */ /* 0x0003e80000100800 */
[----:B------:R0:W-:Y:S01]  /*368b0*/  STL [R1+0xe8], R3 ;  /* 0x0000e80301007387 */ /* 0x0001e20000100800 */
[----:B---3--:R-:W-:-:S04]  /*368c0*/  @P1 FMUL R18, R18, 0.25 ;  /* 0x3e80000012121820 */ /* 0x008fc80000400000 */
[----:B------:R-:W-:-:S04]  /*368d0*/  @!P5 FMUL R18, R18, 16777216 ;  /* 0x4b8000001212d820 */ /* 0x000fc80000400000 */
[----:B0-----:R-:W-:Y:S01]  /*368e0*/  FMUL R2, R28, R18 ;  /* 0x000000121c027220 */ /* 0x001fe20000400000 */
[----:B--2---:R-:W-:Y:S01]  /*368f0*/  @P1 FMUL R19, R19, 0.25 ;  /* 0x3e80000013131820 */ /* 0x004fe20000400000 */
[----:B------:R-:W-:-:S03]  /*36900*/  @P1 FMUL R22, R22, 0.25 ;  /* 0x3e80000016161820 */ /* 0x000fc60000400000 */
[----:B------:R-:W-:Y:S01]  /*36910*/  @!P5 FMUL R19, R19, 16777216 ;  /* 0x4b8000001313d820 */ /* 0x000fe20000400000 */
[----:B------:R-:W-:-:S03]  /*36920*/  @!P5 FMUL R22, R22, 16777216 ;  /* 0x4b8000001616d820 */ /* 0x000fc60000400000 */
[C---:B-1----:R-:W-:Y:S01]  /*36930*/  FMUL R6, R28.reuse, R19 ;  /* 0x000000131c067220 */ /* 0x042fe20000400000 */
[----:B------:R0:W-:Y:S01]  /*36940*/  STL [R1+0xdc], R2 ;  /* 0x0000dc0201007387 */ /* 0x0001e20000100800 */
[----:B------:R-:W-:-:S03]  /*36950*/  FMUL R3, R28, R22 ;  /* 0x000000161c037220 */ /* 0x000fc60000400000 */
[----:B------:R-:W-:Y:S01]  /*36960*/  STL [R1+0xd4], R6 ;  /* 0x0000d40601007387 */ /* 0x000fe20000100800 */
[C---:B------:R-:W-:Y:S01]  /*36970*/  FMUL R25, R29.reuse, 8388608 ;  /* 0x4b0000001d197820 */ /* 0x040fe20000400000 */
[----:B------:R-:W-:Y:S02]  /*36980*/  FSETP.GEU.AND P4, PT, R29, 1.175494350822287508e-38, PT ;  /* 0x008000001d00780b */ /* 0x000fe40003f8e000 */
[----:B------:R1:W-:Y:S01]  /*36990*/  STL [R1+0xcc], R3 ;  /* 0x0000cc0301007387 */ /* 0x0003e20000100800 */
[----:B------:R-:W-:-:S04]  /*369a0*/  @P1 FMUL R23, R23, 0.25 ;  /* 0x3e80000017171820 */ /* 0x000fc80000400000 */
[----:B------:R-:W-:-:S04]  /*369b0*/  @!P5 FMUL R23, R23, 16777216 ;  /* 0x4b8000001717d820 */ /* 0x000fc80000400000 */
[----:B0-----:R-:W-:Y:S01]  /*369c0*/  FMUL R2, R28, R23 ;  /* 0x000000171c027220 */ /* 0x001fe20000400000 */
[----:B-1----:R-:W-:-:S04]  /*369d0*/  FSEL R3, R25, R29, !P4 ;  /* 0x0000001d19037208 */ /* 0x002fc80006000000 */
[----:B------:R0:W-:Y:S04]  /*369e0*/  STL [R1+0xc4], R2 ;  /* 0x0000c40201007387 */ /* 0x0001e80000100800 */
[----:B------:R-:W2:Y:S04]  /*369f0*/  LDL.LU R25, [R1+0x1690] ;  /* 0x0016900001197983 */ /* 0x000ea80000300800 */
[----:B0-----:R-:W3:Y:S01]  /*36a00*/  LDL R2, [R1+0x9c] ;  /* 0x00009c0001027983 */ /* 0x001ee20000100800 */
[C---:B------:R-:W-:Y:S02]  /*36a10*/  FSETP.GT.AND P3, PT, |R29|.reuse, 8.50705917302346158658e+37, PT ;  /* 0x7e8000001d00780b */ /* 0x040fe40003f64200 */
[----:B------:R-:W-:-:S11]  /*36a20*/  FSETP.GEU.AND P5, PT, |R29|, 1.175494350822287508e-38, PT ;  /* 0x008000001d00780b */ /* 0x000fd60003fae200 */
[----:B------:R-:W-:-:S04]  /*36a30*/  @P3 FMUL R29, R29, 0.25 ;  /* 0x3e8000001d1d3820 */ /* 0x000fc80000400000 */
[----:B------:R-:W-:Y:S01]  /*36a40*/  @!P5 FMUL R29, R29, 16777216 ;  /* 0x4b8000001d1dd820 */ /* 0x000fe20000400000 */
[----:B------:R0:W-:Y:S05]  /*36a50*/  STL [R1+0x4], R3 ;  /* 0x0000040301007387 */ /* 0x0001ea0000100800 */
[----:B------:R-:W1:Y:S01]  /*36a60*/  MUFU.RCP R29, R29 ;  /* 0x0000001d001d7308 */ /* 0x000e620000001000 */
[----:B0-----:R-:W-:Y:S02]  /*36a70*/  VIADD R3, R3, 0xc0cafb0d ;  /* 0xc0cafb0d03037836 */ /* 0x001fe40000000000 */
[----:B------:R-:W-:-:S03]  /*36a80*/  @P3 FMUL R27, R27, 0.25 ;  /* 0x3e8000001b1b3820 */ /* 0x000fc60000400000 */
[----:B------:R-:W-:Y:S01]  /*36a90*/  LOP3.LUT R3, R3, 0xff800000, RZ, 0xc0, !PT ;  /* 0xff80000003037812 */ /* 0x000fe200078ec0ff */
[----:B------:R-:W-:Y:S01]  /*36aa0*/  @P3 FMUL R0, R0, 0.25 ;  /* 0x3e80000000003820 */ /* 0x000fe20000400000 */
[----:B------:R-:W-:-:S03]  /*36ab0*/  @!P5 FMUL R27, R27, 16777216 ;  /* 0x4b8000001b1bd820 */ /* 0x000fc60000400000 */
[----:B------:R-:W-:Y:S01]  /*36ac0*/  STL [R1+0x118], R3 ;  /* 0x0001180301007387 */ /* 0x000fe20000100800 */
[----:B------:R-:W-:Y:S01]  /*36ad0*/  @P3 FMUL R4, R4, 0.25 ;  /* 0x3e80000004043820 */ /* 0x000fe20000400000 */
[----:B------:R-:W-:Y:S01]  /*36ae0*/  @P3 FMUL R5, R5, 0.25 ;  /* 0x3e80000005053820 */ /* 0x000fe20000400000 */
[----:B------:R-:W-:Y:S01]  /*36af0*/  @!P5 FMUL R0, R0, 16777216 ;  /* 0x4b8000000000d820 */ /* 0x000fe20000400000 */
[----:B------:R-:W-:Y:S01]  /*36b00*/  @P3 FMUL R8, R8, 0.25 ;  /* 0x3e80000008083820 */ /* 0x000fe20000400000 */
[----:B------:R-:W-:Y:S01]  /*36b10*/  @!P5 FMUL R4, R4, 16777216 ;  /* 0x4b8000000404d820 */ /* 0x000fe20000400000 */
[----:B------:R-:W-:Y:S01]  /*36b20*/  @P3 FMUL R9, R9, 0.25 ;  /* 0x3e80000009093820 */ /* 0x000fe20000400000 */
[----:B------:R-:W-:Y:S01]  /*36b30*/  @!P5 FMUL R5, R5, 16777216 ;  /* 0x4b8000000505d820 */ /* 0x000fe20000400000 */
[----:B------:R-:W-:Y:S01]  /*36b40*/  @P3 FMUL R12, R12, 0.25 ;  /* 0x3e8000000c0c3820 */ /* 0x000fe20000400000 */
[----:B------:R-:W-:Y:S01]  /*36b50*/  @!P5 FMUL R8, R8, 16777216 ;  /* 0x4b8000000808d820 */ /* 0x000fe20000400000 */
[----:B-1----:R-:W-:Y:S01]  /*36b60*/  FMUL R4, R29, R4 ;  /* 0x000000041d047220 */ /* 0x002fe20000400000 */
[----:B------:R-:W-:Y:S01]  /*36b70*/  @P3 FMUL R13, R13, 0.25 ;  /* 0x3e8000000d0d3820 */ /* 0x000fe20000400000 */
[----:B------:R-:W-:Y:S01]  /*36b80*/  @!P5 FMUL R9, R9, 16777216 ;  /* 0x4b8000000909d820 */ /* 0x000fe20000400000 */
[----:B------:R-:W-:Y:S01]  /*36b90*/  @P3 FMUL R16, R16, 0.25 ;  /* 0x3e80000010103820 */ /* 0x000fe20000400000 */
[----:B------:R-:W-:Y:S01]  /*36ba0*/  @!P5 FMUL R12, R12, 16777216 ;  /* 0x4b8000000c0cd820 */ /* 0x000fe20000400000 */
[----:B----4-:R-:W-:-:S04]  /*36bb0*/  @P3 FMUL R10, R10, 0.25 ;  /* 0x3e8000000a0a3820 */ /* 0x010fc80000400000 */
[----:B------:R-:W-:Y:S01]  /*36bc0*/  @!P5 FMUL R10, R10, 16777216 ;  /* 0x4b8000000a0ad820 */ /* 0x000fe20000400000 */
[----:B-----5:R-:W-:-:S04]  /*36bd0*/  @P3 FMUL R11, R11, 0.25 ;  /* 0x3e8000000b0b3820 */ /* 0x020fc80000400000 */
[----:B------:R-:W-:Y:S01]  /*36be0*/  @!P5 FMUL R11, R11, 16777216 ;  /* 0x4b8000000b0bd820 */ /* 0x000fe20000400000 */
[----:B------:R-:W-:Y:S01]  /*36bf0*/  FMUL R10, R29, R10 ;  /* 0x0000000a1d0a7220 */ /* 0x000fe20000400000 */
[----:B------:R-:W-:Y:S01]  /*36c00*/  @P3 FMUL R17, R17, 0.25 ;  /* 0x3e80000011113820 */ /* 0x000fe20000400000 */
[----:B------:R-:W-:Y:S01]  /*36c10*/  @!P5 FMUL R13, R13, 16777216 ;  /* 0x4b8000000d0dd820 */ /* 0x000fe20000400000 */
[----:B------:R-:W-:Y:S02]  /*36c20*/  @!P5 FMUL R16, R16, 16777216 ;  /* 0x4b8000001010d820 */ /* 0x000fe40000400000 */
[----:B------:R-:W-:Y:S01]  /*36c30*/  @!P5 FMUL R17, R17, 16777216 ;  /* 0x4b8000001111d820 */ /* 0x000fe20000400000 */
[----:B---3--:R-:W-:-:S05]  /*36c40*/  VIADD R2, R2, 0xc0cafb0d ;  /* 0xc0cafb0d02027836 */ /* 0x008fca0000000000 */
[----:B------:R-:W-:-:S04]  /*36c50*/  LOP3.LUT R14, R2, 0xff800000, RZ, 0xc0, !PT ;  /* 0xff800000020e7812 */ /* 0x000fc800078ec0ff */
[----:B------:R-:W-:Y:S01]  /*36c60*/  I2FP.F32.S32 R2, R14 ;  /* 0x0000000e00027245 */ /* 0x000fe20000201400 */
[----:B------:R0:W-:Y:S02]  /*36c70*/  STL [R1+0x11c], R14 ;  /* 0x00011c0e01007387 */ /* 0x0001e40000100800 */
[C---:B0-----:R-:W-:Y:S01]  /*36c80*/  FMUL R14, R29.reuse, R11 ;  /* 0x0000000b1d0e7220 */ /* 0x041fe20000400000 */
[----:B------:R-:W-:-:S04]  /*36c90*/  FMUL R11, R29, R27 ;  /* 0x0000001b1d0b7220 */ /* 0x000fc80000400000 */
[----:B------:R-:W-:Y:S04]  /*36ca0*/  STL [R1+0xe0], R14 ;  /* 0x0000e00e01007387 */ /* 0x000fe80000100800 */
[----:B------:R-:W3:Y:S04]  /*36cb0*/  LDL.LU R27, [R1+0x168c] ;  /* 0x00168c00011b7983 */ /* 0x000ee80000300800 */
[----:B------:R0:W-:Y:S04]  /*36cc0*/  STL [R1+0xd8], R10 ;  /* 0x0000d80a01007387 */ /* 0x0001e80000100800 */
[----:B------:R-:W-:Y:S01]  /*36cd0*/  STL [R1+0xd0], R11 ;  /* 0x0000d00b01007387 */ /* 0x000fe20000100800 */
[C---:B0-----:R-:W-:Y:S01]  /*36ce0*/  FMUL R10, R29.reuse, R0 ;  /* 0x000000001d0a7220 */ /* 0x041fe20000400000 */
[C---:B------:R-:W-:Y:S01]  /*36cf0*/  FMUL R0, R29.reuse, R5 ;  /* 0x000000051d007220 */ /* 0x040fe20000400000 */
[----:B------:R-:W-:-:S03]  /*36d00*/  FMUL R5, R29, R8 ;  /* 0x000000081d057220 */ /* 0x000fc60000400000 */
[----:B------:R-:W-:Y:S04]  /*36d10*/  STL [R1+0xc8], R10 ;  /* 0x0000c80a01007387 */ /* 0x000fe80000100800 */
[----:B------:R0:W-:Y:S04]  /*36d20*/  STL [R1+0xc0], R4 ;  /* 0x0000c00401007387 */ /* 0x0001e80000100800 */
[----:B------:R1:W-:Y:S01]  /*36d30*/  STL [R1+0xbc], R0 ;  /* 0x0000bc0001007387 */ /* 0x0003e20000100800 */
[----:B0-----:R-:W-:-:S03]  /*36d40*/  FMUL R4, R29, R9 ;  /* 0x000000091d047220 */ /* 0x001fc60000400000 */
[----:B------:R0:W-:Y:S01]  /*36d50*/  STL [R1+0xb8], R5 ;  /* 0x0000b80501007387 */ /* 0x0001e20000100800 */
[----:B-1----:R-:W-:-:S03]  /*36d60*/  FMUL R0, R29, R12 ;  /* 0x0000000c1d007220 */ /* 0x002fc60000400000 */
[----:B------:R1:W-:Y:S01]  /*36d70*/  STL [R1+0xb4], R4 ;  /* 0x0000b40401007387 */ /* 0x0003e20000100800 */
[----:B0-----:R-:W-:-:S03]  /*36d80*/  FMUL R5, R29, R13 ;  /* 0x0000000d1d057220 */ /* 0x001fc60000400000 */
[----:B------:R0:W-:Y:S01]  /*36d90*/  STL [R1+0xb0], R0 ;  /* 0x0000b00001007387 */ /* 0x0001e20000100800 */
[----:B-1----:R-:W-:-:S03]  /*36da0*/  FMUL R4, R29, R16 ;  /* 0x000000101d047220 */ /* 0x002fc60000400000 */
[----:B------:R-:W-:Y:S04]  /*36db0*/  STL [R1+0xac], R5 ;  /* 0x0000ac0501007387 */ /* 0x000fe80000100800 */
[----:B------:R-:W4:Y:S01]  /*36dc0*/  LDL.LU R8, [R1+0x98] ;  /* 0x0000980001087983 */ /* 0x000f220000300800 */
[----:B0-----:R-:W-:-:S03]  /*36dd0*/  FMUL R0, R29, R17 ;  /* 0x000000111d007220 */ /* 0x001fc60000400000 */
[----:B------:R0:W-:Y:S04]  /*36de0*/  STL [R1+0xa8], R4 ;  /* 0x0000a80401007387 */ /* 0x0001e80000100800 */
[----:B------:R-:W5:Y:S04]  /*36df0*/  LDL.LU R23, [R1+0x94] ;  /* 0x0000940001177983 */ /* 0x000f680000300800 */
[----:B------:R1:W-:Y:S04]  /*36e00*/  STL [R1+0xa0], R0 ;  /* 0x0000a00001007387 */ /* 0x0003e80000100800 */
[----:B------:R-:W3:Y:S04]  /*36e10*/  LDL.LU R18, [R1+0x88] ;  /* 0x0000880001127983 */ /* 0x000ee80000300800 */
[----:B------:R-:W3:Y:S04]  /*36e20*/  LDL.LU R15, [R1+0x84] ;  /* 0x00008400010f7983 */ /* 0x000ee80000300800 */
[----:B------:R-:W3:Y:S04]  /*36e30*/  LDL.LU R14, [R1+0x78] ;  /* 0x00007800010e7983 */ /* 0x000ee80000300800 */
[----:B------:R-:W3:Y:S04]  /*36e40*/  LDL.LU R11, [R1+0x74] ;  /* 0x00007400010b7983 */ /* 0x000ee80000300800 */
[----:B------:R-:W3:Y:S01]  /*36e50*/  LDL.LU R10, [R1+0x68] ;  /* 0x00006800010a7983 */ /* 0x000ee20000300800 */
[----:B------:R-:W-:Y:S01]  /*36e60*/  @P3 FMUL R20, R20, 0.25 ;  /* 0x3e80000014143820 */ /* 0x000fe20000400000 */
[----:B------:R-:W-:Y:S01]  /*36e70*/  @P3 FMUL R21, R21, 0.25 ;  /* 0x3e80000015153820 */ /* 0x000fe20000400000 */
[----:B------:R-:W-:Y:S01]  /*36e80*/  @P3 FMUL R24, R24, 0.25 ;  /* 0x3e80000018183820 */ /* 0x000fe20000400000 */
[----:B--2---:R-:W-:Y:S01]  /*36e90*/  @P3 FMUL R25, R25, 0.25 ;  /* 0x3e80000019193820 */ /* 0x004fe20000400000 */
[----:B------:R-:W-:Y:S01]  /*36ea0*/  @!P5 FMUL R20, R20, 16777216 ;  /* 0x4b8000001414d820 */ /* 0x000fe20000400000 */
[----:B------:R-:W-:Y:S01]  /*36eb0*/  @!P5 FMUL R21, R21, 16777216 ;  /* 0x4b8000001515d820 */ /* 0x000fe20000400000 */
[----:B------:R-:W-:Y:S01]  /*36ec0*/  @!P5 FMUL R24, R24, 16777216 ;  /* 0x4b8000001818d820 */ /* 0x000fe20000400000 */
[----:B------:R-:W2:Y:S01]  /*36ed0*/  LDL.LU R28, [R1+0x34] ;  /* 0x00003400011c7983 */ /* 0x000ea20000300800 */
[C---:B------:R-:W-:Y:S01]  /*36ee0*/  FMUL R20, R29.reuse, R20 ;  /* 0x000000141d147220 */ /* 0x040fe20000400000 */
[----:B------:R-:W-:Y:S01]  /*36ef0*/  FMUL R21, R29, R21 ;  /* 0x000000151d157220 */ /* 0x000fe20000400000 */
[----:B------:R-:W-:Y:S01]  /*36f00*/  @!P5 FMUL R25, R25, 16777216 ;  /* 0x4b8000001919d820 */ /* 0x000fe20000400000 */
[C---:B------:R-:W-:Y:S01]  /*36f10*/  FMUL R19, R29.reuse, R24 ;  /* 0x000000181d137220 */ /* 0x040fe20000400000 */
[----:B0-----:R-:W2:Y:S01]  /*36f20*/  LDL.LU R4, [R1+0x24] ;  /* 0x0000240001047983 */ /* 0x001ea20000300800 */
[----:B------:R-:W-:Y:S01]  /*36f30*/  FSEL R7, RZ, -23, P4 ;  /* 0xc1b80000ff077808 */ /* 0x000fe20002000000 */
[----:B------:R-:W-:Y:S01]  /*36f40*/  FMUL R22, R29, R25 ;  /* 0x000000191d167220 */ /* 0x000fe20000400000 */
[----:B------:R-:W-:Y:S01]  /*36f50*/  I2FP.F32.S32 R3, R3 ;  /* 0x0000000300037245 */ /* 0x000fe20000201400 */
[----:B------:R-:W-:Y:S01]  /*36f60*/  STL [R1+0x167c], R20 ;  /* 0x00167c1401007387 */ /* 0x000fe20000100800 */
[----:B------:R-:W-:-:S03]  /*36f70*/  FSETP.GT.AND P1, PT, |R26|, 8.50705917302346158658e+37, PT ;  /* 0x7e8000001a00780b */ /* 0x000fc60003f24200 */
[----:B------:R0:W-:Y:S01]  /*36f80*/  STL [R1+0x1680], R21 ;  /* 0x0016801501007387 */ /* 0x0001e20000100800 */
[----:B-1----:R-:W-:Y:S01]  /*36f90*/  FFMA.FTZ R0, R3, 1.1920928955078125e-07, R7 ;  /* 0x3400000003007823 */ /* 0x002fe20000010007 */
[----:B------:R-:W-:Y:S02]  /*36fa0*/  FSETP.GEU.AND P5, PT, |R26|, 1.175494350822287508e-38, PT ;  /* 0x008000001a00780b */ /* 0x000fe40003fae200 */
[----:B0-----:R-:W2:Y:S04]  /*36fb0*/  LDL.LU R21, [R1+0x54] ;  /* 0x0000540001157983 */ /* 0x001ea80000300800 */
[----:B------:R0:W-:Y:S01]  /*36fc0*/  STL [R1+0x1684], R19 ;  /* 0x0016841301007387 */ /* 0x0001e20000100800 */
[----:B------:R-:W-:-:S03]  /*36fd0*/  FSEL R6, RZ, -23, P2 ;  /* 0xc1b80000ff067808 */ /* 0x000fc60001000000 */
[----:B0-----:R-:W2:Y:S04]  /*36fe0*/  LDL.LU R19, [R1+0x58] ;  /* 0x0000580001137983 */ /* 0x001ea80000300800 */
[----:B------:R-:W2:Y:S04]  /*36ff0*/  LDL.LU R24, [R1+0x28] ;  /* 0x0000280001187983 */ /* 0x000ea80000300800 */
[----:B------:R0:W-:Y:S01]  /*37000*/  STL [R1+0x1688], R22 ;  /* 0x0016881601007387 */ /* 0x0001e20000100800 */
[----:B------:R-:W-:Y:S01]  /*37010*/  FSETP.GEU.AND P4, PT, R26, 1.175494350822287508e-38, PT ;  /* 0x008000001a00780b */ /* 0x000fe20003f8e000 */
[----:B------:R-:W-:-:S02]  /*37020*/  FFMA.FTZ R2, R2, 1.1920928955078125e-07, R6 ;  /* 0x3400000002027823 */ /* 0x000fc40000010006 */
[----:B0-----:R-:W2:Y:S04]  /*37030*/  LDL.LU R22, [R1+0x64] ;  /* 0x0000640001167983 */ /* 0x001ea80000300800 */
[----:B------:R-:W2:Y:S04]  /*37040*/  LDL.LU R29, [R1+0x38] ;  /* 0x00003800011d7983 */ /* 0x000ea80000300800 */
[----:B------:R-:W2:Y:S04]  /*37050*/  LDL.LU R3, [R1+0x44] ;  /* 0x0000440001037983 */ /* 0x000ea80000300800 */
[----:B------:R0:W-:Y:S02]  /*37060*/  STL [R1+0x124], R0 ;  /* 0x0001240001007387 */ /* 0x0001e40000100800 */
[----:B0-----:R-:W-:-:S02]  /*37070*/  FMUL R0, R26, 8388608 ;  /* 0x4b0000001a007820 */ /* 0x001fc40000400000 */
[----:B------:R-:W-:Y:S03]  /*37080*/  STL [R1+0x120], R2 ;  /* 0x0001200201007387 */ /* 0x000fe60000100800 */
[----:B------:R-:W-:Y:S01]  /*37090*/  FSEL R5, R0, R26, !P4 ;  /* 0x0000001a00057208 */ /* 0x000fe20006000000 */
[----:B------:R-:W-:Y:S01]  /*370a0*/  @P1 FMUL R26, R26, 0.25 ;  /* 0x3e8000001a1a1820 */ /* 0x000fe20000400000 */
[----:B------:R-:W2:Y:S03]  /*370b0*/  LDL.LU R0, [R1+0x48] ;  /* 0x0000480001007983 */ /* 0x000ea60000300800 */
[----:B------:R-:W-:-:S06]  /*370c0*/  @!P5 FMUL R26, R26, 16777216 ;  /* 0x4b8000001a1ad820 */ /* 0x000fcc0000400000 */
[----:B------:R-:W0:Y:S01]  /*370d0*/  MUFU.RCP R26, R26 ;  /* 0x0000001a001a7308 */ /* 0x000e220000001000 */
[----:B------:R-:W-:Y:S01]  /*370e0*/  STL [R1+0x1d4], R5 ;  /* 0x0001d40501007387 */ /* 0x000fe20000100800 */
[----:B----4-:R-:W-:-:S04]  /*370f0*/  @P1 FMUL R8, R8, 0.25 ;  /* 0x3e80000008081820 */ /* 0x010fc80000400000 */
[----:B------:R-:W-:Y:S01]  /*37100*/  @!P5 FMUL R8, R8, 16777216 ;  /* 0x4b8000000808d820 */ /* 0x000fe20000400000 */
[----:B-----5:R-:W-:-:S03]  /*37110*/  @P1 FMUL R23, R23, 0.25 ;  /* 0x3e80000017171820 */ /* 0x020fc60000400000 */
[----:B0-----:R-:W-:Y:S01]  /*37120*/  FMUL R6, R26, R8 ;  /* 0x000000081a067220 */ /* 0x001fe20000400000 */
[----:B------:R-:W-:Y:S01]  /*37130*/  @!P5 FMUL R23, R23, 16777216 ;  /* 0x4b8000001717d820 */ /* 0x000fe20000400000 */
[----:B---3--:R-:W-:Y:S01]  /*37140*/  @P1 FMUL R18, R18, 0.25 ;  /* 0x3e80000012121820 */ /* 0x008fe20000400000 */
[----:B------:R-:W-:-:S03]  /*37150*/  @P1 FMUL R15, R15, 0.25 ;  /* 0x3e8000000f0f1820 */ /* 0x000fc60000400000 */
[----:B------:R-:W-:Y:S01]  /*37160*/  @!P5 FMUL R18, R18, 16777216 ;  /* 0x4b8000001212d820 */ /* 0x000fe20000400000 */
[----:B------:R-:W-:Y:S01]  /*37170*/  FMUL R8, R26, R23 ;  /* 0x000000171a087220 */ /* 0x000fe20000400000 */
[----:B------:R-:W-:Y:S01]  /*37180*/  @P1 FMUL R14, R14, 0.25 ;  /* 0x3e8000000e0e1820 */ /* 0x000fe20000400000 */
[----:B------:R-:W-:Y:S01]  /*37190*/  @!P5 FMUL R15, R15, 16777216 ;  /* 0x4b8000000f0fd820 */ /* 0x000fe20000400000 */
[----:B------:R-:W-:Y:S01]  /*371a0*/  FMUL R7, R26, R18 ;  /* 0x000000121a077220 */ /* 0x000fe20000400000 */
[----:B------:R-:W-:Y:S01]  /*371b0*/  @P1 FMUL R11, R11, 0.25 ;  /* 0x3e8000000b0b1820 */ /* 0x000fe20000400000 */
[----:B------:R-:W-:Y:S01]  /*371c0*/  @!P5 FMUL R14, R14, 16777216 ;  /* 0x4b8000000e0ed820 */ /* 0x000fe20000400000 */
[----:B------:R0:W-:Y:S01]  /*371d0*/  STL [R1+0x98], R6 ;  /* 0x0000980601007387 */ /* 0x0001e20000100800 */
[----:B------:R-:W-:Y:S01]  /*371e0*/  @P1 FMUL R10, R10, 0.25 ;  /* 0x3e8000000a0a1820 */ /* 0x000fe20000400000 */
[----:B------:R-:W-:Y:S02]  /*371f0*/  @!P5 FMUL R11, R11, 16777216 ;  /* 0x4b8000000b0bd820 */ /* 0x000fe40000400000 */
[----:B------:R1:W-:Y:S01]  /*37200*/  STL [R1+0x94], R8 ;  /* 0x0000940801007387 */ /* 0x0003e20000100800 */
[----:B------:R-:W-:Y:S01]  /*37210*/  @!P5 FMUL R10, R10, 16777216 ;  /* 0x4b8000000a0ad820 */ /* 0x000fe20000400000 */
[----:B0-----:R-:W-:-:S02]  /*37220*/  FMUL R6, R26, R15 ;  /* 0x0000000f1a067220 */ /* 0x001fc40000400000 */
[----:B------:R0:W-:Y:S01]  /*37230*/  STL [R1+0x88], R7 ;  /* 0x0000880701007387 */ /* 0x0001e20000100800 */
[----:B-1----:R-:W-:-:S03]  /*37240*/  FMUL R8, R26, R14 ;  /* 0x0000000e1a087220 */ /* 0x002fc60000400000 */
[----:B------:R1:W-:Y:S01]  /*37250*/  STL [R1+0x84], R6 ;  /* 0x0000840601007387 */ /* 0x0003e20000100800 */
[----:B0-----:R-:W-:-:S03]  /*37260*/  FMUL R7, R26, R11 ;  /* 0x0000000b1a077220 */ /* 0x001fc60000400000 */
[----:B------:R-:W-:Y:S01]  /*37270*/  STL [R1+0x78], R8 ;  /* 0x0000780801007387 */ /* 0x000fe20000100800 */
[----:B-1----:R-:W-:-:S03]  /*37280*/  FMUL R6, R26, R10 ;  /* 0x0000000a1a067220 */ /* 0x002fc60000400000 */
[----:B------:R-:W3:Y:S04]  /*37290*/  LDL.LU R25, [R1+0x90] ;  /* 0x0000900001197983 */ /* 0x000ee80000300800 */
[----:B------:R-:W-:Y:S04]  /*372a0*/  STL [R1+0x74], R7 ;  /* 0x0000740701007387 */ /* 0x000fe80000100800 */
[----:B------:R-:W4:Y:S04]  /*372b0*/  LDL.LU R23, [R1+0x8c] ;  /* 0x00008c0001177983 */ /* 0x000f280000300800 */
[----:B------:R0:W-:Y:S04]  /*372c0*/  STL [R1+0x18], R6 ;  /* 0x0000180601007387 */ /* 0x0001e80000100800 */
[----:B0-----:R-:W5:Y:S04]  /*372d0*/  LDL.LU R6, [R1+0x80] ;  /* 0x0000800001067983 */ /* 0x001f680000300800 */
[----:B------:R-:W5:Y:S04]  /*372e0*/  LDL.LU R7, [R1+0x7c] ;  /* 0x00007c0001077983 */ /* 0x000f680000300800 */
[----:B------:R-:W5:Y:S04]  /*372f0*/  LDL.LU R8, [R1+0x70] ;  /* 0x0000700001087983 */ /* 0x000f680000300800 */
[----:B------:R-:W5:Y:S01]  /*37300*/  LDL.LU R9, [R1+0x6c] ;  /* 0x00006c0001097983 */ /* 0x000f620000300800 */
[----:B--2---:R-:W-:Y:S01]  /*37310*/  @P1 FMUL R19, R19, 0.25 ;  /* 0x3e80000013131820 */ /* 0x004fe20000400000 */
[----:B------:R-:W-:-:S02]  /*37320*/  @P1 FMUL R21, R21, 0.25 ;  /* 0x3e80000015151820 */ /* 0x000fc40000400000 */
[----:B------:R-:W2:Y:S01]  /*37330*/  LDL.LU R10, [R1+0x60] ;  /* 0x00006000010a7983 */ /* 0x000ea20000300800 */
[----:B------:R-:W-:Y:S01]  /*37340*/  @P1 FMUL R22, R22, 0.25 ;  /* 0x3e80000016161820 */ /* 0x000fe20000400000 */
[----:B------:R-:W-:Y:S02]  /*37350*/  @!P5 FMUL R19, R19, 16777216 ;  /* 0x4b8000001313d820 */ /* 0x000fe40000400000 */
[----:B------:R-:W2:Y:S01]  /*37360*/  LDL.LU R11, [R1+0x5c] ;  /* 0x00005c00010b7983 */ /* 0x000ea20000300800 */
[----:B------:R-:W-:-:S03]  /*37370*/  @!P5 FMUL R22, R22, 16777216 ;  /* 0x4b8000001616d820 */ /* 0x000fc60000400000 */
[----:B------:R-:W2:Y:S01]  /*37380*/  LDL.LU R12, [R1+0x50] ;  /* 0x00005000010c7983 */ /* 0x000ea20000300800 */
[----:B------:R-:W-:Y:S01]  /*37390*/  @!P5 FMUL R21, R21, 16777216 ;  /* 0x4b8000001515d820 */ /* 0x000fe20000400000 */
[C---:B------:R-:W-:Y:S02]  /*373a0*/  FMUL R22, R26.reuse, R22 ;  /* 0x000000161a167220 */ /* 0x040fe40000400000 */
[----:B------:R-:W2:Y:S01]  /*373b0*/  LDL.LU R13, [R1+0x4c] ;  /* 0x00004c00010d7983 */ /* 0x000ea20000300800 */
[----:B------:R-:W-:-:S03]  /*373c0*/  FMUL R19, R26, R19 ;  /* 0x000000131a137220 */ /* 0x000fc60000400000 */
[----:B------:R-:W2:Y:S01]  /*373d0*/  LDL.LU R14, [R1+0x40] ;  /* 0x00004000010e7983 */ /* 0x000ea20000300800 */
[----:B------:R-:W-:-:S03]  /*373e0*/  @P1 FMUL R29, R29, 0.25 ;  /* 0x3e8000001d1d1820 */ /* 0x000fc60000400000 */
[----:B------:R-:W2:Y:S01]  /*373f0*/  LDL.LU R15, [R1+0x3c] ;  /* 0x00003c00010f7983 */ /* 0x000ea20000300800 */
[----:B------:R-:W-:-:S03]  /*37400*/  @P1 FMUL R3, R3, 0.25 ;  /* 0x3e80000003031820 */ /* 0x000fc60000400000 */
[----:B------:R-:W2:Y:S01]  /*37410*/  LDL.LU R16, [R1+0x30] ;  /* 0x0000300001107983 */ /* 0x000ea20000300800 */
[----:B------:R-:W-:-:S03]  /*37420*/  @P1 FMUL R0, R0, 0.25 ;  /* 0x3e80000000001820 */ /* 0x000fc60000400000 */
[----:B------:R-:W2:Y:S01]  /*37430*/  LDL.LU R18, [R1+0x2c] ;  /* 0x00002c0001127983 */ /* 0x000ea20000300800 */
[----:B------:R-:W-:Y:S01]  /*37440*/  FMUL R21, R26, R21 ;  /* 0x000000151a157220 */ /* 0x000fe20000400000 */
[----:B------:R-:W-:Y:S02]  /*37450*/  @!P5 FMUL R0, R0, 16777216 ;  /* 0x4b8000000000d820 */ /* 0x000fe40000400000 */
[----:B------:R-:W2:Y:S01]  /*37460*/  LDL.LU R17, [R1+0x20] ;  /* 0x0000200001117983 */ /* 0x000ea20000300800 */
[----:B------:R-:W-:-:S03]  /*37470*/  FSETP.GT.AND P2, PT, |R27|, 8.50705917302346158658e+37, PT ;  /* 0x7e8000001b00780b */ /* 0x000fc60003f44200 */
[----:B------:R-:W2:Y:S01]  /*37480*/  LDL.LU R20, [R1+0x1c] ;  /* 0x00001c0001147983 */ /* 0x000ea20000300800 */
[----:B------:R-:W-:Y:S01]  /*37490*/  FMUL R0, R26, R0 ;  /* 0x000000001a007220 */ /* 0x000fe20000400000 */
[----:B------:R-:W-:Y:S02]  /*374a0*/  @!P5 FMUL R29, R29, 16777216 ;  /* 0x4b8000001d1dd820 */ /* 0x000fe40000400000 */
[----:B------:R0:W-:Y:S01]  /*374b0*/  STL [R1+0x14], R22 ;  /* 0x0000141601007387 */ /* 0x0001e20000100800 */
[----:B------:R-:W-:Y:S01]  /*374c0*/  @!P5 FMUL R3, R3, 16777216 ;  /* 0x4b8000000303d820 */ /* 0x000fe20000400000 */
[----:B------:R-:W-:Y:S01]  /*374d0*/  @P1 FMUL R28, R28, 0.25 ;  /* 0x3e8000001c1c1820 */ /* 0x000fe20000400000 */
[----:B------:R-:W-:Y:S01]  /*374e0*/  @P1 FMUL R24, R24, 0.25 ;  /* 0x3e80000018181820 */ /* 0x000fe20000400000 */
[----:B------:R-:W-:Y:S01]  /*374f0*/  @P1 FMUL R4, R4, 0.25 ;  /* 0x3e80000004041820 */ /* 0x000fe20000400000 */
[C---:B------:R-:W-:Y:S01]  /*37500*/  FSETP.GEU.AND P1, PT, |R27|.reuse, 1.175494350822287508e-38, PT ;  /* 0x008000001b00780b */ /* 0x040fe20003f2e200 */
[----:B0-----:R-:W2:Y:S04]  /*37510*/  LDL.LU R22, [R1+0x1688] ;  /* 0x0016880001167983 */ /* 0x001ea80000300800 */
[----:B------:R0:W-:Y:S01]  /*37520*/  STL [R1+0x10], R19 ;  /* 0x0000101301007387 */ /* 0x0001e20000100800 */
[C---:B------:R-:W-:Y:S01]  /*37530*/  FMUL R29, R26.reuse, R29 ;  /* 0x0000001d1a1d7220 */ /* 0x040fe20000400000 */
[C---:B------:R-:W-:Y:S01]  /*37540*/  FMUL R2, R27.reuse, 8388608 ;  /* 0x4b0000001b027820 */ /* 0x040fe20000400000 */
[----:B------:R-:W-:Y:S01]  /*37550*/  FSETP.GEU.AND P3, PT, R27, 1.175494350822287508e-38, PT ;  /* 0x008000001b00780b */ /* 0x000fe20003f6e000 */
[----:B0-----:R-:W2:Y:S04]  /*37560*/  LDL.LU R19, [R1+0x1684] ;  /* 0x0016840001137983 */ /* 0x001ea80000300800 */
[----:B------:R0:W-:Y:S04]  /*37570*/  STL [R1+0xc], R21 ;  /* 0x00000c1501007387 */ /* 0x0001e80000100800 */
[----:B0-----:R-:W2:Y:S04]  /*37580*/  LDL.LU R21, [R1+0x1680] ;  /* 0x0016800001157983 */ /* 0x001ea80000300800 */
[----:B------:R0:W-:Y:S04]  /*37590*/  STL [R1+0x8], R0 ;  /* 0x0000080001007387 */ /* 0x0001e80000100800 */
[----:B------:R-:W-:Y:S01]  /*375a0*/  STL [R1+0x1628], R29 ;  /* 0x0016281d01007387 */ /* 0x000fe20000100800 */
[----:B0-----:R-:W-:-:S05]  /*375b0*/  FMUL R0, R26, R3 ;  /* 0x000000031a007220 */ /* 0x001fca0000400000 */
[----:B------:R0:W-:Y:S02]  /*375c0*/  STL [R1], R0 ;  /* 0x0000000001007387 */ /* 0x0001e40000100800 */
[----:B0-----:R-:W-:Y:S01]  /*375d0*/  FSEL R0, R2, R27, !P3 ;  /* 0x0000001b02007208 */ /* 0x001fe20005800000 */
[----:B------:R-:W-:-:S04]  /*375e0*/  @P2 FMUL R27, R27, 0.25 ;  /* 0x3e8000001b1b2820 */ /* 0x000fc80000400000 */
[----:B------:R-:W-:Y:S01]  /*375f0*/  @!P1 FMUL R27, R27, 16777216 ;  /* 0x4b8000001b1b9820 */ /* 0x000fe20000400000 */
[----:B------:R-:W-:Y:S01]  /*37600*/  @!P5 FMUL R28, R28, 16777216 ;  /* 0x4b8000001c1cd820 */ /* 0x000fe20000400000 */
[----:B------:R-:W-:-:S04]  /*37610*/  @!P5 FMUL R24, R24, 16777216 ;  /* 0x4b8000001818d820 */ /* 0x000fc80000400000 */
[----:B------:R-:W0:Y:S01]  /*37620*/  MUFU.RCP R27, R27 ;  /* 0x0000001b001b7308 */ /* 0x000e220000001000 */
[----:B------:R-:W-:Y:S01]  /*37630*/  @!P5 FMUL R4, R4, 16777216 ;  /* 0x4b8000000404d820 */ /* 0x000fe20000400000 */
[C---:B------:R-:W-:Y:S01]  /*37640*/  FMUL R28, R26.reuse, R28 ;  /* 0x0000001c1a1c7220 */ /* 0x040fe20000400000 */
[C---:B------:R-:W-:Y:S02]  /*37650*/  FMUL R24, R26.reuse, R24 ;  /* 0x000000181a187220 */ /* 0x040fe40000400000 */
[----:B------:R-:W-:Y:S01]  /*37660*/  FMUL R26, R26, R4 ;  /* 0x000000041a1a7220 */ /* 0x000fe20000400000 */
[----:B------:R-:W-:Y:S01]  /*37670*/  VIADD R5, R5, 0xc0cafb0d ;  /* 0xc0cafb0d05057836 */ /* 0x000fe20000000000 */
[----:B------:R-:W-:Y:S01]  /*37680*/  STL [R1+0x162c], R28 ;  /* 0x00162c1c01007387 */ /* 0x000fe20000100800 */
[----:B------:R-:W-:-:S03]  /*37690*/  VIADD R4, R0, 0xc0cafb0d ;  /* 0xc0cafb0d00047836 */ /* 0x000fc60000000000 */
[----:B------:R-:W-:Y:S04]  /*376a0*/  STL [R1+0x1630], R24 ;  /* 0x0016301801007387 */ /* 0x000fe80000100800 */
[----:B------:R-:W-:Y:S04]  /*376b0*/  STL [R1+0x1634], R26 ;  /* 0x0016341a01007387 */ /* 0x000fe80000100800 */
[----:B------:R1:W-:Y:S02]  /*376c0*/  STL [R1+0x1618], R0 ;  /* 0x0016180001007387 */ /* 0x0003e40000100800 */
[----:B-1----:R-:W-:-:S05]  /*376d0*/  LOP3.LUT R0, R5, 0xff800000, RZ, 0xc0, !PT ;  /* 0xff80000005007812 */ /* 0x002fca00078ec0ff */
[----:B------:R-:W-:Y:S01]  /*376e0*/  STL [R1+0x38], R0 ;  /* 0x0000380001007387 */ /* 0x000fe20000100800 */
[----:B---3--:R-:W-:-:S04]  /*376f0*/  @P2 FMUL R25, R25, 0.25 ;  /* 0x3e80000019192820 */ /* 0x008fc80000400000 */
[----:B------:R-:W-:Y:S01]  /*37700*/  @!P1 FMUL R25, R25, 16777216 ;  /* 0x4b80000019199820 */ /* 0x000fe20000400000 */
[----:B----4-:R-:W-:-:S03]  /*37710*/  @P2 FMUL R23, R23, 0.25 ;  /* 0x3e80000017172820 */ /* 0x010fc60000400000 */
[----:B0-----:R-:W-:Y:S01]  /*37720*/  FMUL R25, R27, R25 ;  /* 0x000000191b197220 */ /* 0x001fe20000400000 */
[----:B------:R-:W-:Y:S01]  /*37730*/  @!P1 FMUL R23, R23, 16777216 ;  /* 0x4b80000017179820 */ /* 0x000fe20000400000 */
[----:B-----5:R-:W-:Y:S01]  /*37740*/  @P2 FMUL R6, R6, 0.25 ;  /* 0x3e80000006062820 */ /* 0x020fe20000400000 */
[----:B------:R-:W-:-:S03]  /*37750*/  @P2 FMUL R7, R7, 0.25 ;  /* 0x3e80000007072820 */ /* 0x000fc60000400000 */
[----:B------:R-:W-:Y:S01]  /*37760*/  @!P1 FMUL R6, R6, 16777216 ;  /* 0x4b80000006069820 */ /* 0x000fe20000400000 */
[----:B------:R-:W-:Y:S01]  /*37770*/  @P2 FMUL R8, R8, 0.25 ;  /* 0x3e80000008082820 */ /* 0x000fe20000400000 */
[----:B------:R-:W-:Y:S01]  /*37780*/  @!P1 FMUL R7, R7, 16777216 ;  /* 0x4b80000007079820 */ /* 0x000fe20000400000 */
[----:B------:R-:W-:Y:S02]  /*37790*/  @P2 FMUL R9, R9, 0.25 ;  /* 0x3e80000009092820 */ /* 0x000fe40000400000 */
[----:B------:R-:W-:Y:S01]  /*377a0*/  @!P1 FMUL R8, R8, 16777216 ;  /* 0x4b80000008089820 */ /* 0x000fe20000400000 */
[C---:B------:R-:W-:Y:S01]  /*377b0*/  FMUL R23, R27.reuse, R23 ;  /* 0x000000171b177220 */ /* 0x040fe20000400000 */
[----:B------:R-:W-:Y:S01]  /*377c0*/  FMUL R6, R27, R6 ;  /* 0x000000061b067220 */ /* 0x000fe20000400000 */
[----:B------:R-:W-:Y:S01]  /*377d0*/  @!P1 FMUL R9, R9, 16777216 ;  /* 0x4b80000009099820 */ /* 0x000fe20000400000 */
[C---:B------:R-:W-:Y:S01]  /*377e0*/  FMUL R7, R27.reuse, R7 ;  /* 0x000000071b077220 */ /* 0x040fe20000400000 */
[C---:B------:R-:W-:Y:S01]  /*377f0*/  FMUL R8, R27.reuse, R8 ;  /* 0x000000081b087220 */ /* 0x040fe20000400000 */
[----:B------:R-:W-:Y:S01]  /*37800*/  STL [R1+0x1638], R25 ;  /* 0x0016381901007387 */ /* 0x000fe20000100800 */
[----:B------:R-:W-:-:S03]  /*37810*/  FMUL R9, R27, R9 ;  /* 0x000000091b097220 */ /* 0x000fc60000400000 */
[----:B------:R-:W-:Y:S04]  /*37820*/  STL [R1+0x163c], R23 ;  /* 0x00163c1701007387 */ /* 0x000fe80000100800 */
[----:B------:R-:W-:Y:S04]  /*37830*/  STL [R1+0x1640], R6 ;  /* 0x0016400601007387 */ /* 0x000fe80000100800 */
[----:B------:R-:W-:Y:S04]  /*37840*/  STL [R1+0x1644], R7 ;  /* 0x0016440701007387 */ /* 0x000fe80000100800 */
[----:B------:R-:W-:Y:S04]  /*37850*/  STL [R1+0x1648], R8 ;  /* 0x0016480801007387 */ /* 0x000fe80000100800 */
[----:B------:R0:W-:Y:S04]  /*37860*/  STL [R1+0x164c], R9 ;  /* 0x00164c0901007387 */ /* 0x0001e80000100800 */
[----:B0-----:R-:W3:Y:S04]  /*37870*/  LDL.LU R9, [R1+0xfc] ;  /* 0x0000fc0001097983 */ /* 0x001ee80000300800 */
[----:B---3--:R0:W-:Y:S04]  /*37880*/  STL [R1+0x1654], R9 ;  /* 0x0016540901007387 */ /* 0x0081e80000100800 */
        /* <DEDUP_REMOVED lines=11> */
[----:B------:R-:W4:Y:S04]  /*37940*/  LDL.LU R8, [R1+0xbc] ;  /* 0x0000bc0001087983 */ /* 0x000f280000300800 */
[----:B----4-:R0:W-:Y:S04]  /*37950*/  STL [R1+0x1650], R8 ;  /* 0x0016500801007387 */ /* 0x0101e80000100800 */
[----:B0-----:R-:W4:Y:S04]  /*37960*/  LDL.LU R8, [R1+0xf8] ;  /* 0x0000f80001087983 */ /* 0x001f280000300800 */
[----:B----4-:R0:W-:Y:S04]  /*37970*/  STL [R1+0x165c], R8 ;  /* 0x00165c0801007387 */ /* 0x0101e80000100800 */
[----:B0-----:R-:W4:Y:S04]  /*37980*/  LDL.LU R8, [R1+0xf0] ;  /* 0x0000f00001087983 */ /* 0x001f280000300800 */
[----:B----4-:R0:W-:Y:S04]  /*37990*/  STL [R1+0x1664], R8 ;  /* 0x0016640801007387 */ /* 0x0101e80000100800 */
[----:B0-----:R-:W4:Y:S04]  /*379a0*/  LDL.LU R8, [R1+0xac] ;  /* 0x0000ac0001087983 */ /* 0x001f280000300800 */
[----:B----4-:R0:W-:Y:S04]  /*379b0*/  STL [R1+0x166c], R8 ;  /* 0x00166c0801007387 */ /* 0x0101e80000100800 */
[----:B0-----:R-:W4:Y:S01]  /*379c0*/  LDL.LU R8, [R1+0xe8] ;  /* 0x0000e80001087983 */ /* 0x001f220000300800 */
[----:B------:R-:W-:Y:S01]  /*379d0*/  LOP3.LUT R4, R4, 0xff800000, RZ, 0xc0, !PT ;  /* 0xff80000004047812 */ /* 0x000fe200078ec0ff */
[----:B--2---:R-:W-:Y:S01]  /*379e0*/  @P2 FMUL R10, R10, 0.25 ;  /* 0x3e8000000a0a2820 */ /* 0x004fe20000400000 */
[----:B------:R-:W-:Y:S01]  /*379f0*/  @P2 FMUL R11, R11, 0.25 ;  /* 0x3e8000000b0b2820 */ /* 0x000fe20000400000 */
        /* <DEDUP_REMOVED lines=8> */
[----:B------:R-:W-:-:S02]  /*37a80*/  FSEL R3, RZ, -23, P3 ;  /* 0xc1b80000ff037808 */ /* 0x000fc40001800000 */
[----:B------:R-:W-:Y:S01]  /*37a90*/  I2FP.F32.S32 R5, R4 ;  /* 0x0000000400057245 */ /* 0x000fe20000201400 */
[----:B------:R-:W-:Y:S01]  /*37aa0*/  @!P1 FMUL R10, R10, 16777216 ;  /* 0x4b8000000a0a9820 */ /* 0x000fe20000400000 */
        /* <DEDUP_REMOVED lines=9> */
[----:B------:R-:W-:Y:S01]  /*37b40*/  FFMA.FTZ R5, R5, 1.1920928955078125e-07, R3 ;  /* 0x3400000005057823 */ /* 0x000fe20000010003 */
[----:B------:R-:W-:Y:S01]  /*37b50*/  FSEL R2, RZ, -23, P4 ;  /* 0xc1b80000ff027808 */ /* 0x000fe20002000000 */
[C---:B------:R-:W-:Y:S01]  /*37b60*/  FMUL R10, R27.reuse, R10 ;  /* 0x0000000a1b0a7220 */ /* 0x040fe20000400000 */
[----:B------:R-:W-:Y:S01]  /*37b70*/  I2FP.F32.S32 R4, R0 ;  /* 0x0000000000047245 */ /* 0x000fe20000201400 */
[C---:B------:R-:W-:Y:S01]  /*37b80*/  FMUL R11, R27.reuse, R11 ;  /* 0x0000000b1b0b7220 */ /* 0x040fe20000400000 */
[C---:B------:R-:W-:Y:S01]  /*37b90*/  FMUL R12, R27.reuse, R12 ;  /* 0x0000000c1b0c7220 */ /* 0x040fe20000400000 */
[C---:B------:R-:W-:Y:S01]  /*37ba0*/  FMUL R13, R27.reuse, R13 ;  /* 0x0000000d1b0d7220 */ /* 0x040fe20000400000 */
[C---:B------:R-:W-:Y:S01]  /*37bb0*/  FMUL R14, R27.reuse, R14 ;  /* 0x0000000e1b0e7220 */ /* 0x040fe20000400000 */
[C---:B------:R-:W-:Y:S01]  /*37bc0*/  FMUL R15, R27.reuse, R15 ;  /* 0x0000000f1b0f7220 */ /* 0x040fe20000400000 */
[C---:B------:R-:W-:Y:S01]  /*37bd0*/  FMUL R16, R27.reuse, R16 ;  /* 0x000000101b107220 */ /* 0x040fe20000400000 */
[C---:B------:R-:W-:Y:S01]  /*37be0*/  FMUL R18, R27.reuse, R18 ;  /* 0x000000121b127220 */ /* 0x040fe20000400000 */
[C---:B------:R-:W-:Y:S01]  /*37bf0*/  FMUL R17, R27.reuse, R17 ;  /* 0x000000111b117220 */ /* 0x040fe20000400000 */
[----:B------:R-:W-:Y:S01]  /*37c00*/  FMUL R27, R27, R20 ;  /* 0x000000141b1b7220 */ /* 0x000fe20000400000 */
[----:B------:R-:W-:Y:S01]  /*37c10*/  FFMA.FTZ R2, R4, 1.1920928955078125e-07, R2 ;  /* 0x3400000004027823 */ /* 0x000fe20000010002 */
[----:B----4-:R0:W-:Y:S04]  /*37c20*/  STL [R1+0x1678], R8 ;  /* 0x0016780801007387 */ /* 0x0101e80000100800 */
[----:B0-----:R-:W3:Y:S04]  /*37c30*/  LDL.LU R8, [R1+0xd4] ;  /* 0x0000d40001087983 */ /* 0x001ee80000300800 */
[----:B------:R-:W2:Y:S04]  /*37c40*/  LDL.LU R7, [R1+0x100] ;  /* 0x0001000001077983 */ /* 0x000ea80000300800 */
[----:B------:R-:W2:Y:S04]  /*37c50*/  LDL.LU R6, [R1+0x104] ;  /* 0x0001040001067983 */ /* 0x000ea80000300800 */
[----:B------:R-:W4:Y:S04]  /*37c60*/  LDL.LU R23, [R1+0xc8] ;  /* 0x0000c80001177983 */ /* 0x000f280000300800 */
[----:B------:R-:W5:Y:S04]  /*37c70*/  LDL.LU R25, [R1+0x108] ;  /* 0x0001080001197983 */ /* 0x000f680000300800 */
[----:B------:R-:W5:Y:S04]  /*37c80*/  LDL.LU R26, [R1+0x10c] ;  /* 0x00010c00011a7983 */ /* 0x000f680000300800 */
[----:B------:R-:W2:Y:S04]  /*37c90*/  LDL.LU R24, [R1+0xd8] ;  /* 0x0000d80001187983 */ /* 0x000ea80000300800 */
[----:B------:R-:W2:Y:S04]  /*37ca0*/  LDL.LU R28, [R1+0xe0] ;  /* 0x0000e000011c7983 */ /* 0x000ea80000300800 */
[----:B------:R-:W2:Y:S04]  /*37cb0*/  LDL.LU R29, [R1+0x110] ;  /* 0x00011000011d7983 */ /* 0x000ea80000300800 */
[----:B------:R-:W2:Y:S04]  /*37cc0*/  LDL.LU R0, [R1+0x8] ;  /* 0x0000080001007983 */ /* 0x000ea80000300800 */
[----:B------:R-:W2:Y:S04]  /*37cd0*/  LDL.LU R20, [R1+0x167c] ;  /* 0x00167c0001147983 */ /* 0x000ea80000300800 */
[----:B------:R-:W2:Y:S04]  /*37ce0*/  LDL.LU R3, [R1+0xcc] ;  /* 0x0000cc0001037983 */ /* 0x000ea80000300800 */
[----:B------:R0:W-:Y:S04]  /*37cf0*/  STL [R1+0x60], R5 ;  /* 0x0000600501007387 */ /* 0x0001e80000100800 */
[----:B0-----:R-:W4:Y:S04]  /*37d00*/  LDL.LU R5, [R1+0xd0] ;  /* 0x0000d00001057983 */ /* 0x001f280000300800 */
[----:B------:R-:W2:Y:S01]  /*37d10*/  LDL.LU R4, [R1+0xc4] ;  /* 0x0000c40001047983 */ /* 0x000ea20000300800 */
[----:B------:R-:W-:-:S03]  /*37d20*/  F2FP.SATFINITE.E4M3.F32.PACK_AB_MERGE_C R22, R19, R22, RZ ;  /* 0x000000161316723e */ /* 0x000fc600048070ff */
[----:B------:R0:W-:Y:S04]  /*37d30*/  STL [R1+0x5c], R2 ;  /* 0x00005c0201007387 */ /* 0x0001e80000100800 */
[----:B0-----:R-:W4:Y:S04]  /*37d40*/  LDL.LU R2, [R1+0x114] ;  /* 0x0001140001027983 */ /* 0x001f280000300800 */
[----:B------:R-:W4:Y:S01]  /*37d50*/  LDL.LU R19, [R1+0xc0] ;  /* 0x0000c00001137983 */ /* 0x000f220000300800 */
[----:B---3--:R-:W-:Y:S02]  /*37d60*/  F2FP.SATFINITE.E4M3.F32.PACK_AB_MERGE_C R9, R9, R8, RZ ;  /* 0x000000080909723e */ /* 0x008fe400048070ff */
[----:B--2---:R-:W-:-:S02]  /*37d70*/  F2FP.SATFINITE.E4M3.F32.PACK_AB_MERGE_C R4, R3, R4, RZ ;  /* 0x000000040304723e */ /* 0x004fc400048070ff */
[----:B------:R-:W2:Y:S04]  /*37d80*/  LDL.LU R3, [R1+0x18] ;  /* 0x0000180001037983 */ /* 0x000ea80000300800 */
[----:B------:R0:W-:Y:S02]  /*37d90*/  STL [R1+0x30], R4 ;  /* 0x0000300401007387 */ /* 0x0001e40000100800 */
[----:B0-----:R-:W-:Y:S02]  /*37da0*/  F2FP.SATFINITE.E4M3.F32.PACK_AB_MERGE_C R4, R20, R21, RZ ;  /* 0x000000151404723e */ /* 0x001fe400048070ff */
[----:B------:R-:W3:Y:S04]  /*37db0*/  LDL.LU R20, [R1+0xa8] ;  /* 0x0000a80001147983 */ /* 0x000ee80000300800 */
[----:B------:R-:W2:Y:S04]  /*37dc0*/  LDL.LU R21, [R1+0xb8] ;  /* 0x0000b80001157983 */ /* 0x000ea80000300800 */
[----:B------:R-:W2:Y:S04]  /*37dd0*/  LDL.LU R8, [R1+0x1678] ;  /* 0x0016780001087983 */ /* 0x000ea80000300800 */
[----:B------:R0:W-:Y:S04]  /*37de0*/  STL [R1+0x2c], R9 ;  /* 0x00002c0901007387 */ /* 0x0001e80000100800 */
[----:B0-----:R-:W3:Y:S02]  /*37df0*/  LDL.LU R9, [R1+0x1674] ;  /* 0x0016740001097983 */ /* 0x001ee40000300800 */
[----:B---3--:R-:W-:-:S02]  /*37e00*/  F2FP.SATFINITE.E4M3.F32.PACK_AB_MERGE_C R20, R20, R9, RZ ;  /* 0x000000091414723e */ /* 0x008fc400048070ff */
[----:B------:R-:W2:Y:S02]  /*37e10*/  LDL.LU R9, [R1+0x1670] ;  /* 0x0016700001097983 */ /* 0x000ea40000300800 */
[----:B--2---:R-:W-:Y:S02]  /*37e20*/  F2FP.SATFINITE.E4M3.F32.PACK_AB_MERGE_C R9, R9, R8, RZ ;  /* 0x000000080909723e */ /* 0x004fe400048070ff */
[----:B------:R-:W2:Y:S04]  /*37e30*/  LDL.LU R8, [R1+0x166c] ;  /* 0x00166c0001087983 */ /* 0x000ea80000300800 */
[----:B------:R0:W-:Y:S04]  /*37e40*/  STL [R1+0x28], R9 ;  /* 0x0000280901007387 */ /* 0x0001e80000100800 */
[----:B0-----:R-:W2:Y:S02]  /*37e50*/  LDL.LU R9, [R1+0x1668] ;  /* 0x0016680001097983 */ /* 0x001ea40000300800 */
[----:B--2---:R-:W-:-:S02]  /*37e60*/  F2FP.SATFINITE.E4M3.F32.PACK_AB_MERGE_C R9, R9, R8, RZ ;  /* 0x000000080909723e */ /* 0x004fc400048070ff */
[----:B------:R-:W2:Y:S04]  /*37e70*/  LDL.LU R8, [R1+0x1664] ;  /* 0x0016640001087983 */ /* 0x000ea80000300800 */
[----:B------:R0:W-:Y:S04]  /*37e80*/  STL [R1+0x50], R9 ;  /* 0x0000500901007387 */ /* 0x0001e80000100800 */
[----:B0-----:R-:W2:Y:S02]  /*37e90*/  LDL.LU R9, [R1+0x1660] ;  /* 0x0016600001097983 */ /* 0x001ea40000300800 */
[----:B--2---:R-:W-:-:S02]  /*37ea0*/  F2FP.SATFINITE.E4M3.F32.PACK_AB_MERGE_C R9, R9, R8, RZ ;  /* 0x000000080909723e */ /* 0x004fc400048070ff */
[----:B------:R-:W2:Y:S04]  /*37eb0*/  LDL.LU R8, [R1+0x165c] ;  /* 0x00165c0001087983 */ /* 0x000ea80000300800 */
[----:B------:R0:W-:Y:S04]  /*37ec0*/  STL [R1+0x64], R9 ;  /* 0x0000640901007387 */ /* 0x0001e80000100800 */
[----:B0-----:R-:W3:Y:S02]  /*37ed0*/  LDL.LU R9, [R1+0x1658] ;  /* 0x0016580001097983 */ /* 0x001ee40000300800 */
[----:B---3--:R-:W-:-:S02]  /*37ee0*/  F2FP.SATFINITE.E4M3.F32.PACK_AB_MERGE_C R21, R21, R9, RZ ;  /* 0x000000091515723e */ /* 0x008fc400048070ff */
[----:B------:R-:W2:Y:S01]  /*37ef0*/  LDL.LU R9, [R1+0x1654] ;  /* 0x0016540001097983 */ /* 0x000ea20000300800 */
[----:B------:R-:W-:Y:S02]  /*37f00*/  F2FP.SATFINITE.E4M3.F32.PACK_AB_MERGE_C R6, R6, R7, RZ ;  /* 0x000000070606723e */ /* 0x000fe400048070ff */
[----:B--2---:R-:W-:Y:S02]  /*37f10*/  F2FP.SATFINITE.E4M3.F32.PACK_AB_MERGE_C R9, R9, R8, RZ ;  /* 0x000000080909723e */ /* 0x004fe400048070ff */
[----:B------:R-:W2:Y:S01]  /*37f20*/  LDL.LU R8, [R1+0x1650] ;  /* 0x0016500001087983 */ /* 0x000ea20000300800 */
[----:B-----5:R-:W-:-:S03]  /*37f30*/  F2FP.SATFINITE.E4M3.F32.PACK_AB_MERGE_C R26, R26, R25, RZ ;  /* 0x000000191a1a723e */ /* 0x020fc600048070ff */
[----:B------:R0:W-:Y:S01]  /*37f40*/  STL [R1+0x1c], R9 ;  /* 0x00001c0901007387 */ /* 0x0001e20000100800 */
[----:B----4-:R-:W-:-:S03]  /*37f50*/  F2FP.SATFINITE.E4M3.F32.PACK_AB_MERGE_C R5, R5, R23, RZ ;  /* 0x000000170505723e */ /* 0x010fc600048070ff */
[----:B0-----:R-:W3:Y:S01]  /*37f60*/  LDL.LU R9, [R1+0x164c] ;  /* 0x00164c0001097983 */ /* 0x001ee20000300800 */
[----:B------:R-:W-:Y:S02]  /*37f70*/  F2FP.SATFINITE.E4M3.F32.PACK_AB_MERGE_C R28, R28, R24, RZ ;  /* 0x000000181c1c723e */ /* 0x000fe400048070ff */
[----:B--2---:R-:W-:Y:S02]  /*37f80*/  F2FP.SATFINITE.E4M3.F32.PACK_AB_MERGE_C R19, R19, R8, RZ ;  /* 0x000000081313723e */ /* 0x004fe400048070ff */
[----:B------:R-:W3:Y:S04]  /*37f90*/  LDL.LU R8, [R1+0x1648] ;  /* 0x0016480001087983 */ /* 0x000ee80000300800 */
[----:B------:R-:W2:Y:S04]  /*37fa0*/  LDL.LU R7, [R1+0x1644] ;  /* 0x0016440001077983 */ /* 0x000ea80000300800 */
[----:B------:R0:W-:Y:S04]  /*37fb0*/  STL [R1+0x20], R6 ;  /* 0x0000200601007387 */ /* 0x0001e80000100800 */
[----:B0-----:R-:W2:Y:S04]  /*37fc0*/  LDL.LU R6, [R1+0x1640] ;  /* 0x0016400001067983 */ /* 0x001ea80000300800 */
[----:B------:R-:W4:Y:S04]  /*37fd0*/  LDL.LU R23, [R1+0x163c] ;  /* 0x00163c0001177983 */ /* 0x000f280000300800 */
[----:B------:R-:W4:Y:S04]  /*37fe0*/  LDL.LU R25, [R1+0x1638] ;  /* 0x0016380001197983 */ /* 0x000f280000300800 */
[----:B------:R0:W-:Y:S04]  /*37ff0*/  STL [R1+0x24], R26 ;  /* 0x0000241a01007387 */ /* 0x0001e80000100800 */
[----:B0-----:R-:W5:Y:S04]  /*38000*/  LDL.LU R26, [R1+0x1634] ;  /* 0x00163400011a7983 */ /* 0x001f680000300800 */
[----:B------:R-:W5:Y:S01]  /*38010*/  LDL.LU R24, [R1+0x1630] ;  /* 0x0016300001187983 */ /* 0x000f620000300800 */
[----:B------:R-:W-:-:S03]  /*38020*/  F2FP.SATFINITE.E4M3.F32.PACK_AB_MERGE_C R2, R2, R29, RZ ;  /* 0x0000001d0202723e */ /* 0x000fc600048070ff */
[----:B------:R0:W-:Y:S01]  /*38030*/  STL [R1+0x4c], R28 ;  /* 0x00004c1c01007387 */ /* 0x0001e20000100800 */
[----:B------:R-:W-:-:S03]  /*38040*/  F2FP.SATFINITE.E4M3.F32.PACK_AB_MERGE_C R17, R17, R27, RZ ;  /* 0x0000001b1111723e */ /* 0x000fc600048070ff */
[----:B0-----:R-:W2:Y:S04]  /*38050*/  LDL.LU R28, [R1+0x162c] ;  /* 0x00162c00011c7983 */ /* 0x001ea80000300800 */
[----:B------:R-:W2:Y:S04]  /*38060*/  LDL.LU R29, [R1+0x1628] ;  /* 0x00162800011d7983 */ /* 0x000ea80000300800 */
[----:B------:R-:W3:Y:S04]  /*38070*/  LDL.LU R27, [R1] ;  /* 0x00000000011b7983 */ /* 0x000ee80000300800 */
[----:B------:R0:W-:Y:S02]  /*38080*/  STL [R1+0x58], R2 ;  /* 0x0000580201007387 */ /* 0x0001e40000100800 */
[----:B0-----:R-:W-:-:S02]  /*38090*/  F2FP.SATFINITE.E4M3.F32.PACK_AB_MERGE_C R2, R16, R18, RZ ;  /* 0x000000121002723e */ /* 0x001fc400048070ff */
[----:B-----5:R-:W-:Y:S02]  /*380a0*/  F2FP.SATFINITE.E4M3.F32.PACK_AB_MERGE_C R24, R24, R26, RZ ;  /* 0x0000001a1818723e */ /* 0x020fe400048070ff */
[----:B------:R-:W5:Y:S04]  /*380b0*/  LDL.LU R26, [R1+0x14] ;  /* 0x00001400011a7983 */ /* 0x000f680000300800 */
[----:B------:R0:W-:Y:S04]  /*380c0*/  STL [R1+0x1624], R24 ;  /* 0x0016241801007387 */ /* 0x0001e80000100800 */
[----:B------:R-:W4:Y:S04]  /*380d0*/  LDL.LU R16, [R1+0xc] ;  /* 0x00000c0001107983 */ /* 0x000f280000300800 */
[----:B------:R-:W4:Y:S01]  /*380e0*/  LDL.LU R18, [R1+0x10] ;  /* 0x0000100001127983 */ /* 0x000f220000300800 */
[----:B------:R-:W-:-:S02]  /*380f0*/  F2FP.SATFINITE.E4M3.F32.PACK_AB_MERGE_C R14, R14, R15, RZ ;  /* 0x0000000f0e0e723e */ /* 0x000fc400048070ff */
[----:B------:R-:W-:Y:S02]  /*38100*/  F2FP.SATFINITE.E4M3.F32.PACK_AB_MERGE_C R15, R12, R13, RZ ;  /* 0x0000000d0c0f723e */ /* 0x000fe400048070ff */
[----:B--2---:R-:W-:Y:S02]  /*38110*/  F2FP.SATFINITE.E4M3.F32.PACK_AB_MERGE_C R28, R29, R28, RZ ;  /* 0x0000001c1d1c723e */ /* 0x004fe400048070ff */
[----:B------:R-:W2:Y:S01]  /*38120*/  LDL.LU R29, [R1+0x88] ;  /* 0x00008800011d7983 */ /* 0x000ea20000300800 */
[----:B---3--:R-:W-:-:S03]  /*38130*/  F2FP.SATFINITE.E4M3.F32.PACK_AB_MERGE_C R27, R0, R27, RZ ;  /* 0x0000001b001b723e */ /* 0x008fc600048070ff */
[----:B0-----:R-:W3:Y:S04]  /*38140*/  LDL.LU R24, [R1+0x94] ;  /* 0x0000940001187983 */ /* 0x001ee80000300800 */
[----:B------:R-:W3:Y:S04]  /*38150*/  LDL.LU R0, [R1+0x98] ;  /* 0x0000980001007983 */ /* 0x000ee80000300800 */
[----:B------:R-:W2:Y:S04]  /*38160*/  LDL.LU R12, [R1+0x78] ;  /* 0x00007800010c7983 */ /* 0x000ea80000300800 */
[----:B------:R-:W2:Y:S04]  /*38170*/  LDL.LU R13, [R1+0x84] ;  /* 0x00008400010d7983 */ /* 0x000ea80000300800 */
[----:B------:R4:W-:Y:S02]  /*38180*/  STL [R1+0x40], R15 ;  /* 0x0000400f01007387 */ /* 0x0009e40000100800 */
[----:B----4-:R-:W-:-:S02]  /*38190*/  F2FP.SATFINITE.E4M3.F32.PACK_AB_MERGE_C R15, R18, R16, RZ ;  /* 0x00000010120f723e */ /* 0x010fc400048070ff */
[----:B------:R-:W-:Y:S02]  /*381a0*/  F2FP.SATFINITE.E4M3.F32.PACK_AB_MERGE_C R18, R10, R11, RZ ;  /* 0x0000000b0a12723e */ /* 0x000fe400048070ff */
[----:B------:R-:W2:Y:S01]  /*381b0*/  LDL.LU R11, [R1+0x74] ;  /* 0x00007400010b7983 */ /* 0x000ea20000300800 */
[----:B-----5:R-:W-:-:S03]  /*381c0*/  F2FP.SATFINITE.E4M3.F32.PACK_AB_MERGE_C R3, R3, R26, RZ ;  /* 0x0000001a0303723e */ /* 0x020fc600048070ff */
[----:B------:R0:W-:Y:S04]  /*381d0*/  STL [R1+0x54], R15 ;  /* 0x0000540f01007387 */ /* 0x0001e80000100800 */
[----:B------:R-:W4:Y:S01]  /*381e0*/  LDL.LU R16, [R1+0x28] ;  /* 0x0000280001107983 */ /* 0x000f220000300800 */
[----:B------:R-:W-:-:S03]  /*381f0*/  F2FP.SATFINITE.E4M3.F32.PACK_AB_MERGE_C R10, R6, R7, RZ ;  /* 0x00000007060a723e */ /* 0x000fc600048070ff */
[----:B0-----:R-:W5:Y:S04]  /*38200*/  LDL.LU R15, [R1+0x1c] ;  /* 0x00001c00010f7983 */ /* 0x001f680000300800 */
[----:B------:R0:W-:Y:S01]  /*38210*/  STL [R1+0x10], R3 ;  /* 0x0000100301007387 */ /* 0x0001e20000100800 */
[----:B------:R-:W-:-:S03]  /*38220*/  F2FP.SATFINITE.E4M3.F32.PACK_AB_MERGE_C R6, R25, R23, RZ ;  /* 0x000000171906723e */ /* 0x000fc600048070ff */
[----:B------:R-:W3:Y:S01]  /*38230*/  LDL.LU R26, [R1+0x24] ;  /* 0x00002400011a7983 */ /* 0x000ee20000300800 */
[----:B0-----:R-:W-:Y:S02]  /*38240*/  F2FP.SATFINITE.E4M3.F32.PACK_AB_MERGE_C R3, R8, R9, RZ ;  /* 0x000000090803723e */ /* 0x001fe400048070ff */
[----:B--2---:R-:W-:-:S05]  /*38250*/  F2FP.SATFINITE.E4M3.F32.PACK_AB_MERGE_C R8, R12, R11, RZ ;  /* 0x0000000b0c08723e */ /* 0x004fca00048070ff */
[----:B------:R-:W-:Y:S04]  /*38260*/  STL [R1], R8 ;  /* 0x0000000801007387 */ /* 0x000fe80000100800 */
[----:B------:R-:W2:Y:S04]  /*38270*/  LDL.LU R25, [R1+0x2c] ;  /* 0x00002c0001197983 */ /* 0x000ea80000300800 */
[----:B------:R-:W5:Y:S04]  /*38280*/  LDL.LU R23, [R1+0x20] ;  /* 0x0000200001177983 */ /* 0x000f680000300800 */
[----:B------:R0:W-:Y:S02]  /*38290*/  STL [R1+0x3c], R6 ;  /* 0x00003c0601007387 */ /* 0x0001e40000100800 */
[----:B0-----:R-:W-:-:S02]  /*382a0*/  LOP3.LUT R6, R22, 0xffff, RZ, 0xc0, !PT ;  /* 0x0000ffff16067812 */ /* 0x001fc400078ec0ff */
[----:B------:R-:W5:Y:S01]  /*382b0*/  LDL.LU R22, [R1+0x30] ;  /* 0x0000300001167983 */ /* 0x000f620000300800 */
[----:B------:R-:W-:Y:S02]  /*382c0*/  LOP3.LUT R4, R4, 0xffff, RZ, 0xc0, !PT ;  /* 0x0000ffff04047812 */ /* 0x000fe400078ec0ff */
[----:B------:R-:W-:Y:S02]  /*382d0*/  LOP3.LUT R20, R20, 0xffff, RZ, 0xc0, !PT ;  /* 0x0000ffff14147812 */ /* 0x000fe400078ec0ff */
[----:B------:R-:W-:Y:S02]  /*382e0*/  LOP3.LUT R12, R19, 0xffff, RZ, 0xc0, !PT ;  /* 0x0000ffff130c7812 */ /* 0x000fe400078ec0ff */
[----:B------:R-:W-:Y:S02]  /*382f0*/  LOP3.LUT R17, R17, 0xffff, RZ, 0xc0, !PT ;  /* 0x0000ffff11117812 */ /* 0x000fe400078ec0ff */
[----:B------:R-:W-:Y:S02]  /*38300*/  LOP3.LUT R19, R14, 0xffff, RZ, 0xc0, !PT ;  /* 0x0000ffff0e137812 */ /* 0x000fe400078ec0ff */
[----:B------:R-:W-:-:S02]  /*38310*/  LOP3.LUT R7, R2, 0xffff, RZ, 0xc0, !PT ;  /* 0x0000ffff02077812 */ /* 0x000fc400078ec0ff */
[----:B------:R-:W-:Y:S02]  /*38320*/  LOP3.LUT R21, R21, 0xffff, RZ, 0xc0, !PT ;  /* 0x0000ffff15157812 */ /* 0x000fe400078ec0ff */
[----:B------:R-:W-:Y:S02]  /*38330*/  LOP3.LUT R11, R5, 0xffff, RZ, 0xc0, !PT ;  /* 0x0000ffff050b7812 */ /* 0x000fe400078ec0ff */
[----:B---3--:R-:W-:Y:S02]  /*38340*/  F2FP.SATFINITE.E4M3.F32.PACK_AB_MERGE_C R0, R0, R24, RZ ;  /* 0x000000180000723e */ /* 0x008fe400048070ff */
[----:B------:R-:W-:Y:S01]  /*38350*/  PRMT R2, R20, 0x3340, R1 ;  /* 0x0000334014027816 */ /* 0x000fe20000000001 */
[----:B------:R-:W3:Y:S01]  /*38360*/  LDL.LU R24, [R1+0x1624] ;  /* 0x0016240001187983 */ /* 0x000ee20000300800 */
[----:B------:R-:W-:Y:S02]  /*38370*/  PRMT R9, R6, 0x3340, R4 ;  /* 0x0000334006097816 */ /* 0x000fe40000000004 */
[----:B------:R-:W-:-:S02]  /*38380*/  F2FP.SATFINITE.E4M3.F32.PACK_AB_MERGE_C R29, R29, R13, RZ ;  /* 0x0000000d1d1d723e */ /* 0x000fc400048070ff */
[----:B------:R-:W-:Y:S02]  /*38390*/  PRMT R8, R19, 0x3340, R1 ;  /* 0x0000334013087816 */ /* 0x000fe40000000001 */
[----:B------:R-:W-:Y:S02]  /*383a0*/  PRMT R14, R17, 0x3340, R7 ;  /* 0x00003340110e7816 */ /* 0x000fe40000000007 */
[----:B------:R-:W-:Y:S02]  /*383b0*/  PRMT R5, R11, 0x3340, R1 ;  /* 0x000033400b057816 */ /* 0x000fe40000000001 */
[----:B------:R-:W-:Y:S01]  /*383c0*/  PRMT R13, R21, 0x3340, R12 ;  /* 0x00003340150d7816 */ /* 0x000fe2000000000c */
[----:B------:R0:W-:Y:S01]  /*383d0*/  STL [R1+0x161c], R0 ;  /* 0x00161c0001007387 */ /* 0x0001e20000100800 */
[----:B------:R-:W-:Y:S02]  /*383e0*/  PRMT R9, R9, 0x5410, R2 ;  /* 0x0000541009097816 */ /* 0x000fe40000000002 */
[----:B------:R-:W-:-:S03]  /*383f0*/  PRMT R2, R13, 0x5410, R5 ;  /* 0x000054100d027816 */ /* 0x000fc60000000005 */
[----:B------:R-:W-:Y:S01]  /*38400*/  STL [R1+0x34], R9 ;  /* 0x0000340901007387 */ /* 0x000fe20000100800 */
[----:B0-----:R-:W-:Y:S02]  /*38410*/  PRMT R0, R14, 0x5410, R8 ;  /* 0x000054100e007816 */ /* 0x001fe40000000008 */
[----:B------:R-:W-:-:S03]  /*38420*/  LOP3.LUT R10, R10, 0xffff, RZ, 0xc0, !PT ;  /* 0x0000ffff0a0a7812 */ /* 0x000fc600078ec0ff */
[----:B------:R-:W-:Y:S01]  /*38430*/  STL [R1+0x1620], R0 ;  /* 0x0016200001007387 */ /* 0x000fe20000100800 */
[----:B----4-:R-:W-:Y:S02]  /*38440*/  LOP3.LUT R16, R16, 0xffff, RZ, 0xc0, !PT ;  /* 0x0000ffff10107812 */ /* 0x010fe400078ec0ff */
[----:B------:R-:W-:Y:S01]  /*38450*/  LOP3.LUT R18, R18, 0xffff, RZ, 0xc0, !PT ;  /* 0x0000ffff12127812 */ /* 0x000fe200078ec0ff */
[----:B------:R0:W-:Y:S01]  /*38460*/  STL [R1+0x18], R2 ;  /* 0x0000180201007387 */ /* 0x0001e20000100800 */
[----:B------:R-:W-:Y:S02]  /*38470*/  LOP3.LUT R5, R26, 0xffff, RZ, 0xc0, !PT ;  /* 0x0000ffff1a057812 */ /* 0x000fe400078ec0ff */
[----:B------:R-:W-:Y:S02]  /*38480*/  PRMT R13, R16, 0x3340, R1 ;  /* 0x00003340100d7816 */ /* 0x000fe40000000001 */
[----:B0-----:R-:W-:-:S04]  /*38490*/  LOP3.LUT R2, R3, 0xffff, RZ, 0xc0, !PT ;  /* 0x0000ffff03027812 */ /* 0x001fc800078ec0ff */
[----:B------:R-:W-:Y:S01]  /*384a0*/  PRMT R26, R18, 0x3340, R2 ;  /* 0x00003340121a7816 */ /* 0x000fe20000000002 */
[----:B------:R0:W-:Y:S01]  /*384b0*/  STL [R1+0xc], R5 ;  /* 0x00000c0501007387 */ /* 0x0001e20000100800 */
[----:B--2---:R-:W-:Y:S02]  /*384c0*/  LOP3.LUT R9, R25, 0xffff, RZ, 0xc0, !PT ;  /* 0x0000ffff19097812 */ /* 0x004fe400078ec0ff */
[----:B-----5:R-:W-:Y:S02]  /*384d0*/  LOP3.LUT R8, R23, 0xffff, RZ, 0xc0, !PT ;  /* 0x0000ffff17087812 */ /* 0x020fe400078ec0ff */
[----:B------:R-:W-:Y:S02]  /*384e0*/  LOP3.LUT R14, R22, 0xffff, RZ, 0xc0, !PT ;  /* 0x0000ffff160e7812 */ /* 0x000fe400078ec0ff */
[----:B------:R-:W-:Y:S02]  /*384f0*/  PRMT R22, R10, 0x3340, R1 ;  /* 0x000033400a167816 */ /* 0x000fe40000000001 */
[----:B------:R-:W-:-:S02]  /*38500*/  PRMT R23, R14, 0x3340, R9 ;  /* 0x000033400e177816 */ /* 0x000fc40000000009 */
[----:B------:R-:W-:Y:S02]  /*38510*/  PRMT R26, R26, 0x5410, R22 ;  /* 0x000054101a1a7816 */ /* 0x000fe40000000016 */
[----:B------:R-:W2:Y:S01]  /*38520*/  LDL.LU R22, [R1] ;  /* 0x0000000001167983 */ /* 0x000ea20000300800 */
[----:B------:R-:W-:-:S03]  /*38530*/  PRMT R23, R23, 0x5410, R13 ;  /* 0x0000541017177816 */ /* 0x000fc6000000000d */
[----:B------:R-:W4:Y:S01]  /*38540*/  LDL.LU R13, [R1+0x10] ;  /* 0x00001000010d7983 */ /* 0x000f220000300800 */
[----:B------:R-:W-:Y:S02]  /*38550*/  LOP3.LUT R15, R15, 0xffff, RZ, 0xc0, !PT ;  /* 0x0000ffff0f0f7812 */ /* 0x000fe400078ec0ff */
[----:B------:R-:W-:Y:S02]  /*38560*/  LOP3.LUT R28, R28, 0xffff, RZ, 0xc0, !PT ;  /* 0x0000ffff1c1c7812 */ /* 0x000fe400078ec0ff */
[----:B------:R-:W-:Y:S02]  /*38570*/  LOP3.LUT R27, R27, 0xffff, RZ, 0xc0, !PT ;  /* 0x0000ffff1b1b7812 */ /* 0x000fe400078ec0ff */
[----:B---3--:R-:W-:Y:S02]  /*38580*/  LOP3.LUT R0, R24, 0xffff, RZ, 0xc0, !PT ;  /* 0x0000ffff18007812 */ /* 0x008fe400078ec0ff */
[----:B0-----:R-:W-:Y:S02]  /*38590*/  PRMT R5, R5, 0x3340, R1 ;  /* 0x0000334005057816 */ /* 0x001fe40000000001 */
[----:B------:R-:W-:-:S02]  /*385a0*/  PRMT R24, R15, 0x3340, R8 ;  /* 0x000033400f187816 */ /* 0x000fc40000000008 */
[----:B------:R-:W-:Y:S02]  /*385b0*/  PRMT R3, R27, 0x3340, R1 ;  /* 0x000033401b037816 */ /* 0x000fe40000000001 */
[----:B------:R-:W-:Y:S02]  /*385c0*/  PRMT R25, R0, 0x3340, R28 ;  /* 0x0000334000197816 */ /* 0x000fe4000000001c */
[----:B------:R-:W-:Y:S02]  /*385d0*/  PRMT R5, R24, 0x5410, R5 ;  /* 0x0000541018057816 */ /* 0x000fe40000000005 */
[----:B------:R-:W-:Y:S01]  /*385e0*/  PRMT R3, R25, 0x5410, R3 ;  /* 0x0000541019037816 */ /* 0x000fe20000000003 */
[----:B------:R0:W-:Y:S01]  /*385f0*/  STL [R1+0x20], R23 ;  /* 0x0000201701007387 */ /* 0x0001e20000100800 */
[----:B------:R-:W-:-:S03]  /*38600*/  SHF.R.U32.HI R6, RZ, 0x8, R6 ;  /* 0x00000008ff067819 */ /* 0x000fc60000011606 */
[----:B------:R-:W-:Y:S01]  /*38610*/  STL [R1+0x1c], R5 ;  /* 0x00001c0501007387 */ /* 0x000fe20000100800 */
[----:B------:R-:W-:-:S03]  /*38620*/  SHF.R.U32.HI R4, RZ, 0x8, R4 ;  /* 0x00000008ff047819 */ /* 0x000fc60000011604 */
[----:B------:R1:W-:Y:S01]  /*38630*/  STL [R1+0x24], R3 ;  /* 0x0000240301007387 */ /* 0x0003e20000100800 */
[----:B------:R-:W-:Y:S02]  /*38640*/  SHF.R.U32.HI R21, RZ, 0x8, R21 ;  /* 0x00000008ff157819 */ /* 0x000fe40000011615 */
[----:B0-----:R-:W-:Y:S01]  /*38650*/  SHF.R.U32.HI R23, RZ, 0x8, R12 ;  /* 0x00000008ff177819 */ /* 0x001fe2000001160c */
[----:B------:R-:W3:Y:S01]  /*38660*/  LDL.LU R24, [R1+0x4c] ;  /* 0x00004c0001187983 */ /* 0x000ee20000300800 */
[----:B------:R-:W-:Y:S02]  /*38670*/  LOP3.LUT R4, R4, 0xffff, RZ, 0xc0, !PT ;  /* 0x0000ffff04047812 */ /* 0x000fe400078ec0ff */
[----:B-1----:R-:W-:Y:S02]  /*38680*/  LOP3.LUT R3, R29, 0xffff, RZ, 0xc0, !PT ;  /* 0x0000ffff1d037812 */ /* 0x002fe400078ec0ff */
[----:B------:R-:W-:Y:S02]  /*38690*/  LOP3.LUT R25, R6, 0xffff, RZ, 0xc0, !PT ;  /* 0x0000ffff06197812 */ /* 0x000fe400078ec0ff */
[----:B------:R-:W-:-:S02]  /*386a0*/  PRMT R12, R3, 0x3340, R1 ;  /* 0x00003340030c7816 */ /* 0x000fc40000000001 */
[----:B------:R-:W-:Y:S02]  /*386b0*/  LOP3.LUT R23, R23, 0xffff, RZ, 0xc0, !PT ;  /* 0x0000ffff17177812 */ /* 0x000fe400078ec0ff */
[----:B------:R-:W-:Y:S02]  /*386c0*/  LOP3.LUT R21, R21, 0xffff, RZ, 0xc0, !PT ;  /* 0x0000ffff15157812 */ /* 0x000fe400078ec0ff */
[----:B------:R-:W-:Y:S02]  /*386d0*/  PRMT R25, R25, 0x3340, R4 ;  /* 0x0000334019197816 */ /* 0x000fe40000000004 */
[----:B------:R-:W-:Y:S02]  /*386e0*/  PRMT R4, R21, 0x3340, R23 ;  /* 0x0000334015047816 */ /* 0x000fe40000000017 */
[----:B--2---:R-:W-:Y:S02]  /*386f0*/  LOP3.LUT R5, R22, 0xffff, RZ, 0xc0, !PT ;  /* 0x0000ffff16057812 */ /* 0x004fe400078ec0ff */
[----:B----4-:R-:W-:-:S04]  /*38700*/  LOP3.LUT R13, R13, 0xffff, RZ, 0xc0, !PT ;  /* 0x0000ffff0d0d7812 */ /* 0x010fc800078ec0ff */
[----:B------:R-:W-:-:S04]  /*38710*/  PRMT R22, R13, 0x3340, R5 ;  /* 0x000033400d167816 */ /* 0x000fc80000000005 */
[----:B------:R-:W-:Y:S02]  /*38720*/  PRMT R29, R22, 0x5410, R12 ;  /* 0x00005410161d7816 */ /* 0x000fe4000000000c */
[----:B------:R-:W2:Y:S04]  /*38730*/  LDL.LU R22, [R1+0x50] ;  /* 0x0000500001167983 */ /* 0x000ea80000300800 */
[----:B------:R-:W4:Y:S01]  /*38740*/  LDL.LU R23, [R1+0xc] ;  /* 0x00000c0001177983 */ /* 0x000f220000300800 */
[----:B------:R-:W-:Y:S02]  /*38750*/  SHF.R.U32.HI R20, RZ, 0x8, R20 ;  /* 0x00000008ff147819 */ /* 0x000fe40000011614 */
[----:B------:R-:W-:Y:S01]  /*38760*/  SHF.R.U32.HI R11, RZ, 0x8, R11 ;  /* 0x00000008ff0b7819 */ /* 0x000fe2000001160b */
[----:B------:R-:W5:Y:S01]  /*38770*/  LDL.LU R21, [R1+0x3c] ;  /* 0x00003c0001157983 */ /* 0x000f620000300800 */
[----:B------:R-:W-:-:S02]  /*38780*/  SHF.R.U32.HI R17, RZ, 0x8, R17 ;  /* 0x00000008ff117819 */ /* 0x000fc40000011611 */
[----:B------:R-:W-:Y:S02]  /*38790*/  SHF.R.U32.HI R18, RZ, 0x8, R18 ;  /* 0x00000008ff127819 */ /* 0x000fe40000011612 */
[----:B------:R-:W-:Y:S02]  /*387a0*/  SHF.R.U32.HI R2, RZ, 0x8, R2 ;  /* 0x00000008ff027819 */ /* 0x000fe40000011602 */
[----:B------:R-:W-:Y:S02]  /*387b0*/  SHF.R.U32.HI R14, RZ, 0x8, R14 ;  /* 0x00000008ff0e7819 */ /* 0x000fe4000001160e */
[----:B------:R-:W-:Y:S02]  /*387c0*/  SHF.R.U32.HI R9, RZ, 0x8, R9 ;  /* 0x00000008ff097819 */ /* 0x000fe40000011609 */
[----:B------:R-:W-:Y:S02]  /*387d0*/  LOP3.LUT R6, R20, 0xffff, RZ, 0xc0, !PT ;  /* 0x0000ffff14067812 */ /* 0x000fe400078ec0ff */
[----:B------:R-:W-:-:S02]  /*387e0*/  SHF.R.U32.HI R7, RZ, 0x8, R7 ;  /* 0x00000008ff077819 */ /* 0x000fc40000011607 */
[----:B------:R-:W-:Y:S02]  /*387f0*/  SHF.R.U32.HI R15, RZ, 0x8, R15 ;  /* 0x00000008ff0f7819 */ /* 0x000fe4000001160f */
[----:B------:R-:W-:Y:S02]  /*38800*/  SHF.R.U32.HI R8, RZ, 0x8, R8 ;  /* 0x00000008ff087819 */ /* 0x000fe40000011608 */
[----:B------:R-:W-:Y:S02]  /*38810*/  LOP3.LUT R12, R11, 0xffff, RZ, 0xc0, !PT ;  /* 0x0000ffff0b0c7812 */ /* 0x000fe400078ec0ff */
[----:B------:R-:W-:Y:S02]  /*38820*/  LOP3.LUT R20, R17, 0xffff, RZ, 0xc0, !PT ;  /* 0x0000ffff11147812 */ /* 0x000fe400078ec0ff */
[----:B------:R-:W-:Y:S02]  /*38830*/  LOP3.LUT R17, R2, 0xffff, RZ, 0xc0, !PT ;  /* 0x0000ffff02117812 */ /* 0x000fe400078ec0ff */
[----:B------:R-:W-:-:S02]  /*38840*/  LOP3.LUT R18, R18, 0xffff, RZ, 0xc0, !PT ;  /* 0x0000ffff12127812 */ /* 0x000fc400078ec0ff */
[----:B------:R-:W-:Y:S02]  /*38850*/  LOP3.LUT R9, R9, 0xffff, RZ, 0xc0, !PT ;  /* 0x0000ffff09097812 */ /* 0x000fe400078ec0ff */
[----:B------:R-:W-:Y:S02]  /*38860*/  LOP3.LUT R14, R14, 0xffff, RZ, 0xc0, !PT ;  /* 0x0000ffff0e0e7812 */ /* 0x000fe400078ec0ff */
[----:B------:R-:W-:Y:S02]  /*38870*/  LOP3.LUT R11, R7, 0xffff, RZ, 0xc0, !PT ;  /* 0x0000ffff070b7812 */ /* 0x000fe400078ec0ff */
[----:B------:R-:W-:Y:S02]  /*38880*/  LOP3.LUT R8, R8, 0xffff, RZ, 0xc0, !PT ;  /* 0x0000ffff08087812 */ /* 0x000fe400078ec0ff */
[----:B------:R-:W-:Y:S02]  /*38890*/  LOP3.LUT R15, R15, 0xffff, RZ, 0xc0, !PT ;  /* 0x0000ffff0f0f7812 */ /* 0x000fe400078ec0ff */
[----:B------:R-:W-:-:S02]  /*388a0*/  PRMT R7, R12, 0x3340, R1 ;  /* 0x000033400c077816 */ /* 0x000fc40000000001 */
[----:B------:R-:W-:Y:S02]  /*388b0*/  PRMT R12, R18, 0x3340, R17 ;  /* 0x00003340120c7816 */ /* 0x000fe40000000011 */
[----:B------:R-:W-:Y:S01]  /*388c0*/  SHF.R.U32.HI R19, RZ, 0x8, R19 ;  /* 0x00000008ff137819 */ /* 0x000fe20000011613 */
[----:B------:R-:W5:Y:S01]  /*388d0*/  LDL.LU R17, [R1+0x18] ;  /* 0x0000180001117983 */ /* 0x000f620000300800 */
[----:B------:R-:W-:Y:S02]  /*388e0*/  PRMT R18, R14, 0x3340, R9 ;  /* 0x000033400e127816 */ /* 0x000fe40000000009 */
[----:B------:R-:W-:Y:S02]  /*388f0*/  PRMT R8, R15, 0x3340, R8 ;  /* 0x000033400f087816 */ /* 0x000fe40000000008 */
[----:B------:R-:W-:Y:S02]  /*38900*/  SHF.R.U32.HI R15, RZ, 0x8, R0 ;  /* 0x00000008ff0f7819 */ /* 0x000fe40000011600 */
[----:B------:R-:W-:Y:S01]  /*38910*/  SHF.R.U32.HI R28, RZ, 0x8, R28 ;  /* 0x00000008ff1c7819 */ /* 0x000fe2000001161c */
[----:B------:R-:W5:Y:S01]  /*38920*/  LDL.LU R0, [R1+0x1620] ;  /* 0x0016200001007983 */ /* 0x000f620000300800 */
[----:B------:R-:W-:-:S02]  /*38930*/  LOP3.LUT R19, R19, 0xffff, RZ, 0xc0, !PT ;  /* 0x0000ffff13137812 */ /* 0x000fc400078ec0ff */
[----:B------:R-:W-:Y:S02]  /*38940*/  SHF.R.U32.HI R5, RZ, 0x8, R5 ;  /* 0x00000008ff057819 */ /* 0x000fe40000011605 */
[----:B------:R-:W-:Y:S02]  /*38950*/  PRMT R11, R20, 0x3340, R11 ;  /* 0x00003340140b7816 */ /* 0x000fe4000000000b */
[----:B------:R-:W-:Y:S02]  /*38960*/  LOP3.LUT R15, R15, 0xffff, RZ, 0xc0, !PT ;  /* 0x0000ffff0f0f7812 */ /* 0x000fe400078ec0ff */
[----:B------:R-:W-:Y:S02]  /*38970*/  LOP3.LUT R20, R28, 0xffff, RZ, 0xc0, !PT ;  /* 0x0000ffff1c147812 */ /* 0x000fe400078ec0ff */
[----:B------:R-:W-:Y:S01]  /*38980*/  PRMT R2, R19, 0x3340, R1 ;  /* 0x0000334013027816 */ /* 0x000fe20000000001 */
[----:B------:R-:W5:Y:S01]  /*38990*/  LDL.LU R28, [R1+0x118] ;  /* 0x00011800011c7983 */ /* 0x000f620000300800 */
[----:B------:R-:W-:-:S02]  /*389a0*/  LOP3.LUT R19, R5, 0xffff, RZ, 0xc0, !PT ;  /* 0x0000ffff05137812 */ /* 0x000fc400078ec0ff */
[----:B------:R-:W-:Y:S02]  /*389b0*/  SHF.R.U32.HI R16, RZ, 0x8, R16 ;  /* 0x00000008ff107819 */ /* 0x000fe40000011610 */
[----:B------:R-:W-:Y:S02]  /*389c0*/  SHF.R.U32.HI R27, RZ, 0x8, R27 ;  /* 0x00000008ff1b7819 */ /* 0x000fe4000001161b */
[----:B------:R-:W-:Y:S02]  /*389d0*/  PRMT R20, R15, 0x3340, R20 ;  /* 0x000033400f147816 */ /* 0x000fe40000000014 */
[----:B------:R-:W-:Y:S02]  /*389e0*/  LOP3.LUT R16, R16, 0xffff, RZ, 0xc0, !PT ;  /* 0x0000ffff10107812 */ /* 0x000fe400078ec0ff */
[----:B------:R-:W-:Y:S02]  /*389f0*/  SHF.R.U32.HI R13, RZ, 0x8, R13 ;  /* 0x00000008ff0d7819 */ /* 0x000fe4000001160d */
[----:B------:R-:W-:-:S02]  /*38a00*/  LOP3.LUT R27, R27, 0xffff, RZ, 0xc0, !PT ;  /* 0x0000ffff1b1b7812 */ /* 0x000fc400078ec0ff */
[--C-:B------:R-:W-:Y:S02]  /*38a10*/  PRMT R9, R16, 0x3340, R1.reuse ;  /* 0x0000334010097816 */ /* 0x100fe40000000001 */
[----:B------:R-:W-:Y:S02]  /*38a20*/  LOP3.LUT R16, R13, 0xffff, RZ, 0xc0, !PT ;  /* 0x0000ffff0d107812 */ /* 0x000fe400078ec0ff */
[----:B------:R-:W-:Y:S02]  /*38a30*/  PRMT R13, R27, 0x3340, R1 ;  /* 0x000033401b0d7816 */ /* 0x000fe40000000001 */
[----:B----4-:R-:W-:-:S04]  /*38a40*/  SHF.R.U32.HI R14, RZ, 0x8, R23 ;  /* 0x00000008ff0e7819 */ /* 0x010fc80000011617 */
[----:B------:R-:W-:-:S04]  /*38a50*/  LOP3.LUT R14, R14, 0xffff, RZ, 0xc0, !PT ;  /* 0x0000ffff0e0e7812 */ /* 0x000fc800078ec0ff */
[----:B------:R-:W-:Y:S02]  /*38a60*/  PRMT R5, R14, 0x3340, R1 ;  /* 0x000033400e057816 */ /* 0x000fe40000000001 */
[----:B------:R-:W4:Y:S04]  /*38a70*/  LDL.LU R14, [R1+0x34] ;  /* 0x00003400010e7983 */ /* 0x000f280000300800 */
[----:B------:R-:W4:Y:S04]  /*38a80*/  LDL.LU R15, [R1+0x40] ;  /* 0x00004000010f7983 */ /* 0x000f280000300800 */
[----:B------:R-:W4:Y:S01]  /*38a90*/  LDL R27, [R1+0xa4] ;  /* 0x0000a400011b7983 */ /* 0x000f220000100800 */
[----:B--2---:R-:W-:-:S02]  /*38aa0*/  LOP3.LUT R23, R22, 0xffff, RZ, 0xc0, !PT ;  /* 0x0000ffff16177812 */ /* 0x004fc400078ec0ff */
[----:B------:R-:W-:Y:S02]  /*38ab0*/  SHF.R.U32.HI R22, RZ, 0x8, R3 ;  /* 0x00000008ff167819 */ /* 0x000fe40000011603 */
[----:B---3--:R-:W-:Y:S02]  /*38ac0*/  LOP3.LUT R24, R24, 0xffff, RZ, 0xc0, !PT ;  /* 0x0000ffff18187812 */ /* 0x008fe400078ec0ff */
[----:B-----5:R-:W-:Y:S02]  /*38ad0*/  LOP3.LUT R21, R21, 0xffff, RZ, 0xc0, !PT ;  /* 0x0000ffff15157812 */ /* 0x020fe400078ec0ff */
[----:B------:R-:W-:Y:S02]  /*38ae0*/  PRMT R19, R16, 0x3340, R19 ;  /* 0x0000334010137816 */ /* 0x000fe40000000013 */
[----:B----4-:R-:W-:Y:S02]  /*38af0*/  PRMT R14, R14, 0x4210, R23 ;  /* 0x000042100e0e7816 */ /* 0x010fe40000000017 */
[----:B------:R-:W-:-:S02]  /*38b00*/  LOP3.LUT R3, R15, 0xffff, RZ, 0xc0, !PT ;  /* 0x0000ffff0f037812 */ /* 0x000fc400078ec0ff */
[----:B------:R-:W-:Y:S02]  /*38b10*/  PRMT R15, R17, 0x4210, R24 ;  /* 0x00004210110f7816 */ /* 0x000fe40000000018 */
[----:B------:R-:W-:Y:S02]  /*38b20*/  PRMT R16, R0, 0x4210, R3 ;  /* 0x0000421000107816 */ /* 0x000fe40000000003 */
[----:B------:R-:W2:Y:S01]  /*38b30*/  LDL.LU R0, [R1+0x161c] ;  /* 0x00161c0001007983 */ /* 0x000ea20000300800 */
[----:B------:R-:W-:-:S03]  /*38b40*/  PRMT R17, R26, 0x4210, R21 ;  /* 0x000042101a117816 */ /* 0x000fc60000000015 */
[----:B------:R-:W3:Y:S04]  /*38b50*/  LDL.LU R26, [R1+0x4] ;  /* 0x00000400011a7983 */ /* 0x000ee80000300800 */
[----:B------:R0:W-:Y:S04]  /*38b60*/  STS.64 [R27+UR7], R14 ;  /* 0x0000000e1b007988 */ /* 0x0001e80008000a07 */
[----:B0-----:R-:W4:Y:S01]  /*38b70*/  LDL.LU R15, [R1+0xa4] ;  /* 0x0000a400010f7983 */ /* 0x001f220000300800 */
[----:B------:R-:W-:Y:S02]  /*38b80*/  SHF.R.U32.HI R10, RZ, 0x8, R10 ;  /* 0x00000008ff0a7819 */ /* 0x000fe4000001160a */
[----:B------:R-:W-:-:S02]  /*38b90*/  PRMT R6, R6, 0x3340, R1 ;  /* 0x0000334006067816 */ /* 0x000fc40000000001 */
[----:B------:R-:W-:Y:S02]  /*38ba0*/  LOP3.LUT R10, R10, 0xffff, RZ, 0xc0, !PT ;  /* 0x0000ffff0a0a7812 */ /* 0x000fe400078ec0ff */
[----:B------:R-:W-:Y:S02]  /*38bb0*/  PRMT R6, R25, 0x5410, R6 ;  /* 0x0000541019067816 */ /* 0x000fe40000000006 */
[----:B------:R-:W-:Y:S02]  /*38bc0*/  PRMT R10, R10, 0x3340, R1 ;  /* 0x000033400a0a7816 */ /* 0x000fe40000000001 */
[----:B------:R-:W-:Y:S02]  /*38bd0*/  PRMT R7, R4, 0x5410, R7 ;  /* 0x0000541004077816 */ /* 0x000fe40000000007 */
[----:B------:R-:W-:Y:S02]  /*38be0*/  PRMT R2, R11, 0x5410, R2 ;  /* 0x000054100b027816 */ /* 0x000fe40000000002 */
[----:B------:R-:W-:-:S02]  /*38bf0*/  PRMT R10, R12, 0x5410, R10 ;  /* 0x000054100c0a7816 */ /* 0x000fc4000000000a */
[----:B------:R-:W-:Y:S02]  /*38c00*/  PRMT R6, R6, 0x5210, R23 ;  /* 0x0000521006067816 */ /* 0x000fe40000000017 */
[----:B------:R-:W-:Y:S02]  /*38c10*/  PRMT R7, R7, 0x5210, R24 ;  /* 0x0000521007077816 */ /* 0x000fe40000000018 */
[----:B------:R-:W-:Y:S01]  /*38c20*/  PRMT R25, R20, 0x5410, R13 ;  /* 0x0000541014197816 */ /* 0x000fe2000000000d */
[----:B---3--:R-:W-:Y:S02]  /*38c30*/  IMAD.IADD R14, R26, 0x1, -R28 ;  /* 0x000000011a0e7824 */ /* 0x008fe400078e0a1c */
[----:B------:R-:W3:Y:S02]  /*38c40*/  LDL.LU R28, [R1+0x38] ;  /* 0x00003800011c7983 */ /* 0x000ee40000300800 */
[----:B------:R-:W-:Y:S02]  /*38c50*/  FADD R4, R14, -1 ;  /* 0xbf8000000e047421 */ /* 0x000fe40000000000 */
[----:B------:R-:W3:Y:S04]  /*38c60*/  LDL R27, [R1+0x1d4] ;  /* 0x0001d400011b7983 */ /* 0x000ee80000100800 */
[----:B----4-:R0:W-:Y:S04]  /*38c70*/  STS.64 [R15+UR7+0x80], R16 ;  /* 0x000080100f007988 */ /* 0x0101e80008000a07 */
[----:B0-----:R-:W4:Y:S04]  /*38c80*/  LDL.LU R16, [R1+0x54] ;  /* 0x0000540001107983 */ /* 0x001f280000300800 */
[----:B------:R-:W5:Y:S04]  /*38c90*/  LDL.LU R14, [R1+0x24] ;  /* 0x00002400010e7983 */ /* 0x000f680000300800 */
[----:B------:R-:W4:Y:S04]  /*38ca0*/  LDL.LU R11, [R1+0x58] ;  /* 0x00005800010b7983 */ /* 0x000f280000300800 */
[----:B------:R-:W5:Y:S04]  /*38cb0*/  LDL.LU R12, [R1+0x20] ;  /* 0x00002000010c7983 */ /* 0x000f680000300800 */
[----:B------:R-:W5:Y:S04]  /*38cc0*/  LDL.LU R23, [R1+0x11c] ;  /* 0x00011c0001177983 */ /* 0x000f680000300800 */
[----:B------:R-:W5:Y:S04]  /*38cd0*/  LDL.LU R24, [R1+0x1c] ;  /* 0x00001c0001187983 */ /* 0x000f680000300800 */
[----:B------:R-:W5:Y:S04]  /*38ce0*/  LDL.LU R13, [R1+0x64] ;  /* 0x00006400010d7983 */ /* 0x000f680000300800 */
[----:B------:R0:W-:Y:S04]  /*38cf0*/  STL [R1+0x1614], R25 ;  /* 0x0016141901007387 */ /* 0x0001e80000100800 */
[----:B0-----:R-:W5:Y:S01]  /*38d00*/  LDL.LU R25, [R1+0x9c] ;  /* 0x00009c0001197983 */ /* 0x001f620000300800 */
[----:B--2---:R-:W-:-:S03]  /*38d10*/  LOP3.LUT R20, R0, 0xffff, RZ, 0xc0, !PT ;  /* 0x0000ffff00147812 */ /* 0x004fc600078ec0ff */
[----:B------:R-:W2:Y:S01]  /*38d20*/  LDL.LU R0, [R1+0x1618] ;  /* 0x0016180001007983 */ /* 0x000ea20000300800 */
[----:B------:R-:W-:Y:S01]  /*38d30*/  IMAD.MOV.U32 R17, RZ, RZ, 0x3dc6b27f ;  /* 0x3dc6b27fff117424 */ /* 0x000fe200078e00ff */
[----:B------:R-:W-:-:S03]  /*38d40*/  PRMT R18, R18, 0x5410, R9 ;  /* 0x0000541012127816 */ /* 0x000fc60000000009 */
[----:B------:R-:W-:Y:S01]  /*38d50*/  FFMA.FTZ R9, R4, R17, -0.16845393180847167969 ;  /* 0xbe2c7f3004097423 */ /* 0x000fe20000010011 */
[----:B------:R-:W-:-:S03]  /*38d60*/  PRMT R5, R8, 0x5410, R5 ;  /* 0x0000541008057816 */ /* 0x000fc60000000005 */
[C---:B------:R-:W-:Y:S01]  /*38d70*/  FFMA.FTZ R8, R4.reuse, R9, 0.1716887056827545166 ;  /* 0x3e2fcf2a04087423 */ /* 0x040fe20000010009 */
[----:B------:R-:W-:Y:S03]  /*38d80*/  STS.64 [R15+UR7+0x100], R6 ;  /* 0x000100060f007988 */ /* 0x000fe60008000a07 */
[----:B------:R-:W-:Y:S01]  /*38d90*/  FFMA.FTZ R8, R4, R8, -0.17900948226451873779 ;  /* 0xbe374e4304087423 */ /* 0x000fe20000010008 */
[----:B------:R-:W-:-:S03]  /*38da0*/  PRMT R2, R2, 0x5210, R3 ;  /* 0x0000521002027816 */ /* 0x000fc60000000003 */
[----:B------:R-:W-:Y:S01]  /*38db0*/  FFMA.FTZ R8, R4, R8, 0.20512372255325317383 ;  /* 0x3e520bf404087423 */ /* 0x000fe20000010008 */
[----:B------:R-:W-:-:S05]  /*38dc0*/  PRMT R3, R10, 0x5210, R21 ;  /* 0x000052100a037816 */ /* 0x000fca0000000015 */
[----:B------:R3:W-:Y:S01]  /*38dd0*/  STS.64 [R15+UR7+0x180], R2 ;  /* 0x000180020f007988 */ /* 0x0007e20008000a07 */
[----:B------:R-:W-:-:S04]  /*38de0*/  LOP3.LUT R22, R22, 0xffff, RZ, 0xc0, !PT ;  /* 0x0000ffff16167812 */ /* 0x000fc800078ec0ff */
[----:B------:R-:W-:Y:S01]  /*38df0*/  PRMT R22, R22, 0x3340, R1 ;  /* 0x0000334016167816 */ /* 0x000fe20000000001 */
[----:B---3--:R-:W-:Y:S01]  /*38e00*/  IMAD.IADD R3, R27, 0x1, -R28 ;  /* 0x000000011b037824 */ /* 0x008fe200078e0a1c */
[----:B----4-:R-:W-:Y:S02]  /*38e10*/  LOP3.LUT R11, R11, 0xffff, RZ, 0xc0, !PT ;  /* 0x0000ffff0b0b7812 */ /* 0x010fe400078ec0ff */
[----:B-----5:R-:W-:-:S04]  /*38e20*/  LOP3.LUT R7, R13, 0xffff, RZ, 0xc0, !PT ;  /* 0x0000ffff0d077812 */ /* 0x020fc800078ec0ff */
[--C-:B------:R-:W-:Y:S01]  /*38e30*/  PRMT R6, R12, 0x4210, R7.reuse ;  /* 0x000042100c067816 */ /* 0x100fe20000000007 */
[----:B------:R-:W-:Y:S01]  /*38e40*/  FFMA.FTZ R12, R4, R8, -0.24046532809734344482 ;  /* 0xbe763c8b040c7423 */ /* 0x000fe20000010008 */
[----:B------:R-:W-:Y:S02]  /*38e50*/  PRMT R10, R18, 0x5210, R7 ;  /* 0x00005210120a7816 */ /* 0x000fe40000000007 */
[--C-:B------:R-:W-:Y:S02]  /*38e60*/  PRMT R7, R24, 0x4210, R11.reuse ;  /* 0x0000421018077816 */ /* 0x100fe4000000000b */
[----:B------:R-:W-:Y:S01]  /*38e70*/  PRMT R11, R5, 0x5210, R11 ;  /* 0x00005210050b7816 */ /* 0x000fe2000000000b */
[----:B------:R-:W-:Y:S01]  /*38e80*/  FFMA.FTZ R5, R4, R12, 0.28857114911079406738 ;  /* 0x3e93bf9904057423 */ /* 0x000fe2000001000c */
[----:B------:R-:W-:-:S03]  /*38e90*/  LOP3.LUT R8, R16, 0xffff, RZ, 0xc0, !PT ;  /* 0x0000ffff10087812 */ /* 0x000fc600078ec0ff */
[----:B------:R-:W-:Y:S01]  /*38ea0*/  FFMA.FTZ R5, R4, R5, -0.36067417263984680176 ;  /* 0xbeb8aa4904057423 */ /* 0x000fe20000010005 */
[----:B------:R-:W-:-:S03]  /*38eb0*/  LOP3.LUT R16, R15, 0x8, RZ, 0x3c, !PT ;  /* 0x000000080f107812 */ /* 0x000fc600078e3cff */
[C---:B------:R-:W-:Y:S02]  /*38ec0*/  FFMA.FTZ R5, R4.reuse, R5, 0.48089820146560668945 ;  /* 0x3ef6384a04057423 */ /* 0x040fe40000010005 */
[----:B------:R0:W-:Y:S04]  /*38ed0*/  STS.64 [R16+UR7+0x1000], R6 ;  /* 0x0010000610007988 */ /* 0x0001e80008000a07 */
[----:B------:R-:W-:Y:S01]  /*38ee0*/  STL [R1+0x1610], R16 ;  /* 0x0016101001007387 */ /* 0x000fe20000100800 */
[----:B0-----:R-:W-:Y:S01]  /*38ef0*/  FFMA.FTZ R6, R4, R5, -0.72134751081466674805 ;  /* 0xbf38aa3b04067423 */ /* 0x001fe20000010005 */
[----:B------:R-:W-:Y:S02]  /*38f00*/  IMAD.IADD R5, R25, 0x1, -R23 ;  /* 0x0000000119057824 */ /* 0x000fe400078e0a17 */
[----:B------:R-:W3:Y:S04]  /*38f10*/  LDL.LU R23, [R1+0x124] ;  /* 0x0001240001177983 */ /* 0x000ee80000300800 */
[----:B------:R-:W4:Y:S01]  /*38f20*/  LDL.LU R28, [R1+0x120] ;  /* 0x00012000011c7983 */ /* 0x000f220000300800 */
[----:B------:R-:W0:Y:S01]  /*38f30*/  S2R R15, SR_TID.X ;  /* 0x00000000000f7919 */ /* 0x000e220000002100 */
[----:B------:R-:W-:-:S02]  /*38f40*/  PRMT R9, R19, 0x5410, R22 ;  /* 0x0000541013097816 */ /* 0x000fc40000000016 */
[----:B------:R-:W1:Y:S01]  /*38f50*/  LDC R22, c[0x0][0x3e8] ;  /* 0x0000fa00ff167b82 */ /* 0x000e620000000800 */
[----:B------:R-:W-:Y:S01]  /*38f60*/  PRMT R12, R14, 0x4210, R8 ;  /* 0x000042100e0c7816 */ /* 0x000fe20000000008 */
[----:B--2---:R-:W-:Y:S02]  /*38f70*/  VIADD R14, R0, 0xc0cafb0d ;  /* 0xc0cafb0d000e7836 */ /* 0x004fe40000000000 */
[----:B------:R-:W-:Y:S01]  /*38f80*/  FADD R5, R5, -1 ;  /* 0xbf80000005057421 */ /* 0x000fe20000000000 */
[----:B------:R-:W-:Y:S01]  /*38f90*/  FADD R3, R3, -1 ;  /* 0xbf80000003037421 */ /* 0x000fe20000000000 */
[----:B------:R-:W-:Y:S01]  /*38fa0*/  PRMT R13, R29, 0x4210, R20 ;  /* 0x000042101d0d7816 */ /* 0x000fe20000000014 */
[----:B------:R-:W-:Y:S01]  /*38fb0*/  FMUL R6, R4, R6 ;  /* 0x0000000604067220 */ /* 0x000fe20000400000 */
[----:B------:R-:W-:Y:S01]  /*38fc0*/  LOP3.LUT R14, R14, 0xff800000, RZ, 0xc0, !PT ;  /* 0xff8000000e0e7812 */ /* 0x000fe200078ec0ff */
[----:B------:R-:W-:Y:S04]  /*38fd0*/  STS.64 [R16+UR7+0x1100], R10 ;  /* 0x0011000a10007988 */ /* 0x000fe80008000a07 */
[----:B------:R-:W-:Y:S01]  /*38fe0*/  IMAD.IADD R2, R0, 0x1, -R14 ;  /* 0x0000000100027824 */ /* 0x000fe200078e0a0e */
[----:B------:R-:W2:Y:S03]  /*38ff0*/  LDL.LU R24, [R1+0x60] ;  /* 0x0000600001187983 */ /* 0x000ea60000300800 */
[----:B------:R-:W-:Y:S01]  /*39000*/  FADD R2, R2, -1 ;  /* 0xbf80000002027421 */ /* 0x000fe20000000000 */
[----:B------:R-:W-:Y:S01]  /*39010*/  FFMA.FTZ R7, R5, R17, -0.16845393180847167969 ;  /* 0xbe2c7f3005077423 */ /* 0x000fe20000010011 */
[----:B0-----:R-:W-:-:S04]  /*39020*/  SHF.R.U32.HI R15, RZ, 0x5, R15 ;  /* 0x00000005ff0f7819 */ /* 0x001fc8000001160f */
[----:B------:R-:W-:Y:S01]  /*39030*/  SGXT.U32 R15, R15, 0x2 ;  /* 0x000000020f0f781a */ /* 0x000fe20000000000 */
[-C--:B------:R-:W-:Y:S01]  /*39040*/  FFMA.FTZ R21, R2, R17.reuse, -0.16845393180847167969 ;  /* 0xbe2c7f3002157423 */ /* 0x080fe20000010011 */
[----:B------:R-:W-:-:S03]  /*39050*/  FFMA.FTZ R18, R3, R17, -0.16845393180847167969 ;  /* 0xbe2c7f3003127423 */ /* 0x000fc60000010011 */
[----:B-1----:R-:W-:-:S04]  /*39060*/  IMAD R15, R15, R22, RZ ;  /* 0x000000160f0f7224 */ /* 0x002fc800078e02ff */
[C---:B------:R-:W-:Y:S01]  /*39070*/  IMAD R17, R22.reuse, 0x4, R15 ;  /* 0x0000000416117824 */ /* 0x040fe200078e020f */
[----:B------:R0:W-:Y:S03]  /*39080*/  STS.64 [R16+UR7+0x1080], R12 ;  /* 0x0010800c10007988 */ /* 0x0001e60008000a07 */
[----:B------:R-:W-:Y:S02]  /*39090*/  IMAD R14, R22, 0x4, R17 ;  /* 0x00000004160e7824 */ /* 0x000fe400078e0211 */
[----:B------:R-:W-:Y:S02]  /*390a0*/  FMUL R6, R4, R6 ;  /* 0x0000000604067220 */ /* 0x000fe40000400000 */
[----:B0-----:R-:W-:Y:S02]  /*390b0*/  IMAD R13, R22, 0x4, R14 ;  /* 0x00000004160d7824 */ /* 0x001fe400078e020e */
[----:B------:R-:W-:-:S02]  /*390c0*/  FFMA.FTZ R6, R4, 1.4426950216293334961, R6 ;  /* 0x3fb8aa3b04067823 */ /* 0x000fc40000010006 */
[C---:B------:R-:W-:Y:S02]  /*390d0*/  IMAD R19, R22.reuse, 0x4, R13 ;  /* 0x0000000416137824 */ /* 0x040fe400078e020d */
[C---:B------:R-:W-:Y:S02]  /*390e0*/  FFMA.FTZ R4, R5.reuse, R7, 0.1716887056827545166 ;  /* 0x3e2fcf2a05047423 */ /* 0x040fe40000010007 */
[C---:B------:R-:W-:Y:S02]  /*390f0*/  IMAD R12, R22.reuse, 0x4, R19 ;  /* 0x00000004160c7824 */ /* 0x040fe400078e0213 */
[----:B------:R-:W-:Y:S01]  /*39100*/  FFMA.FTZ R4, R5, R4, -0.17900948226451873779 ;  /* 0xbe374e4305047423 */ /* 0x000fe20000010004 */
[----:B------:R-:W-:Y:S01]  /*39110*/  FFMA.FTZ R18, R3, R18, 0.1716887056827545166 ;  /* 0x3e2fcf2a03127423 */ /* 0x000fe20000010012 */
[C---:B------:R-:W-:Y:S02]  /*39120*/  IMAD R10, R22.reuse, 0x4, R12 ;  /* 0x00000004160a7824 */ /* 0x040fe400078e020c */
[----:B------:R-:W-:Y:S01]  /*39130*/  FFMA.FTZ R4, R5, R4, 0.20512372255325317383 ;  /* 0x3e520bf405047423 */ /* 0x000fe20000010004 */
[----:B------:R-:W-:Y:S01]  /*39140*/  FFMA.FTZ R18, R3, R18, -0.17900948226451873779 ;  /* 0xbe374e4303127423 */ /* 0x000fe20000010012 */
[----:B------:R-:W-:-:S02]  /*39150*/  IMAD R11, R22, 0x4, R10 ;  /* 0x00000004160b7824 */ /* 0x000fc400078e020a */
[----:B------:R-:W-:Y:S01]  /*39160*/  FFMA.FTZ R21, R2, R21, 0.1716887056827545166 ;  /* 0x3e2fcf2a02157423 */ /* 0x000fe20000010015 */
[----:B------:R-:W-:Y:S01]  /*39170*/  FFMA.FTZ R4, R5, R4, -0.24046532809734344482 ;  /* 0xbe763c8b05047423 */ /* 0x000fe20000010004 */
[----:B------:R-:W-:Y:S01]  /*39180*/  FFMA.FTZ R18, R3, R18, 0.20512372255325317383 ;  /* 0x3e520bf403127423 */ /* 0x000fe20000010012 */
[----:B------:R-:W-:Y:S01]  /*39190*/  IMAD R7, R22, 0x4, R11 ;  /* 0x0000000416077824 */ /* 0x000fe200078e020b */
[----:B------:R0:W-:Y:S01]  /*391a0*/  STL.64 [R1+0x1608], R10 ;  /* 0x0016080a01007387 */ /* 0x0001e20000100a00 */
[C---:B------:R-:W-:Y:S01]  /*391b0*/  FFMA.FTZ R21, R2.reuse, R21, -0.17900948226451873779 ;  /* 0xbe374e4302157423 */ /* 0x040fe20000010015 */
[----:B------:R-:W-:Y:S01]  /*391c0*/  FFMA.FTZ R4, R5, R4, 0.28857114911079406738 ;  /* 0x3e93bf9905047423 */ /* 0x000fe20000010004 */
[----:B------:R-:W-:Y:S02]  /*391d0*/  FFMA.FTZ R18, R3, R18, -0.24046532809734344482 ;  /* 0xbe763c8b03127423 */ /* 0x000fe40000010012 */
[C---:B------:R-:W-:Y:S01]  /*391e0*/  FFMA.FTZ R21, R2.reuse, R21, 0.20512372255325317383 ;  /* 0x3e520bf402157423 */ /* 0x040fe20000010015 */
[----:B------:R-:W-:Y:S01]  /*391f0*/  FFMA.FTZ R4, R5, R4, -0.36067417263984680176 ;  /* 0xbeb8aa4905047423 */ /* 0x000fe20000010004 */
[----:B0-----:R-:W5:Y:S01]  /*39200*/  LDL.LU R11, [R1+0x5c] ;  /* 0x00005c00010b7983 */ /* 0x001f620000300800 */
[----:B------:R-:W-:Y:S01]  /*39210*/  FFMA.FTZ R18, R3, R18, 0.28857114911079406738 ;  /* 0x3e93bf9903127423 */ /* 0x000fe20000010012 */
[----:B------:R-:W-:Y:S01]  /*39220*/  FFMA.FTZ R21, R2, R21, -0.24046532809734344482 ;  /* 0xbe763c8b02157423 */ /* 0x000fe20000010015 */
[----:B------:R-:W-:-:S02]  /*39230*/  FFMA.FTZ R4, R5, R4, 0.48089820146560668945 ;  /* 0x3ef6384a05047423 */ /* 0x000fc40000010004 */
[----:B------:R-:W-:Y:S01]  /*39240*/  FFMA.FTZ R18, R3, R18, -0.36067417263984680176 ;  /* 0xbeb8aa4903127423 */ /* 0x000fe20000010012 */
[C---:B------:R-:W-:Y:S01]  /*39250*/  FFMA.FTZ R21, R2.reuse, R21, 0.28857114911079406738 ;  /* 0x3e93bf9902157423 */ /* 0x040fe20000010015 */
[----:B------:R-:W-:Y:S02]  /*39260*/  FFMA.FTZ R4, R5, R4, -0.72134751081466674805 ;  /* 0xbf38aa3b05047423 */ /* 0x000fe40000010004 */
[----:B------:R-:W-:Y:S01]  /*39270*/  FFMA.FTZ R18, R3, R18, 0.48089820146560668945 ;  /* 0x3ef6384a03127423 */ /* 0x000fe20000010012 */
[----:B------:R-:W-:Y:S01]  /*39280*/  FFMA.FTZ R21, R2, R21, -0.36067417263984680176 ;  /* 0xbeb8aa4902157423 */ /* 0x000fe20000010015 */
[----:B------:R-:W-:Y:S01]  /*39290*/  FMUL R4, R5, R4 ;  /* 0x0000000405047220 */ /* 0x000fe20000400000 */
[----:B------:R-:W-:Y:S01]  /*392a0*/  ISETP.GE.U32.AND P3, PT, R26, 0x7f800000, PT ;  /* 0x7f8000001a00780c */ /* 0x000fe20003f66070 */
[----:B------:R-:W-:Y:S01]  /*392b0*/  FFMA.FTZ R18, R3, R18, -0.72134751081466674805 ;  /* 0xbf38aa3b03127423 */ /* 0x000fe20000010012 */
[C---:B------:R-:W-:Y:S01]  /*392c0*/  FFMA.FTZ R21, R2.reuse, R21, 0.48089820146560668945 ;  /* 0x3ef6384a02157423 */ /* 0x040fe20000010015 */
[----:B------:R-:W-:Y:S01]  /*392d0*/  FMUL R4, R5, R4 ;  /* 0x0000000405047220 */ /* 0x000fe20000400000 */
[----:B------:R-:W-:Y:S01]  /*392e0*/  ISETP.GE.U32.AND P4, PT, R25, 0x7f800000, PT ;  /* 0x7f8000001900780c */ /* 0x000fe20003f86070 */
[----:B------:R-:W-:Y:S01]  /*392f0*/  FMUL R18, R3, R18 ;  /* 0x0000001203127220 */ /* 0x000fe20000400000 */
[----:B------:R-:W-:Y:S01]  /*39300*/  FFMA.FTZ R21, R2, R21, -0.72134751081466674805 ;  /* 0xbf38aa3b02157423 */ /* 0x000fe20000010015 */
[----:B------:R-:W-:Y:S01]  /*39310*/  FFMA.FTZ R4, R5, 1.4426950216293334961, R4 ;  /* 0x3fb8aa3b05047823 */ /* 0x000fe20000010004 */
[----:B------:R-:W-:-:S02]  /*39320*/  IMAD R5, R22, 0x4, R7 ;  /* 0x0000000416057824 */ /* 0x000fc400078e0207 */
[----:B------:R-:W-:Y:S01]  /*39330*/  FMUL R18, R3, R18 ;  /* 0x0000001203127220 */ /* 0x000fe20000400000 */
[----:B------:R-:W-:-:S03]  /*39340*/  FMUL R21, R2, R21 ;  /* 0x0000001502157220 */ /* 0x000fc60000400000 */
[----:B------:R-:W-:Y:S01]  /*39350*/  FFMA.FTZ R3, R3, 1.4426950216293334961, R18 ;  /* 0x3fb8aa3b03037823 */ /* 0x000fe20000010012 */
[----:B------:R-:W-:Y:S01]  /*39360*/  FMUL R21, R2, R21 ;  /* 0x0000001502157220 */ /* 0x000fe20000400000 */
[----:B------:R-:W-:-:S03]  /*39370*/  @P3 IMAD.MOV.U32 R18, RZ, RZ, 0x7f800000 ;  /* 0x7f800000ff123424 */ /* 0x000fc600078e00ff */
[----:B------:R-:W-:Y:S01]  /*39380*/  FFMA.FTZ R2, R2, 1.4426950216293334961, R21 ;  /* 0x3fb8aa3b02027823 */ /* 0x000fe20000010015 */
[----:B------:R-:W-:Y:S02]  /*39390*/  @P4 IMAD.MOV.U32 R21, RZ, RZ, 0x7f800000 ;  /* 0x7f800000ff154424 */ /* 0x000fe400078e00ff */
[----:B---3--:R-:W-:Y:S01]  /*393a0*/  FADD R23, R23, R6 ;  /* 0x0000000617177221 */ /* 0x008fe20000000000 */
[----:B------:R-:W-:Y:S02]  /*393b0*/  IMAD R6, R22, 0x4, R5 ;  /* 0x0000000416067824 */ /* 0x000fe400078e0205 */
[----:B------:R-:W-:Y:S01]  /*393c0*/  @P3 FFMA.FTZ R23, R26, R18, +INF ;  /* 0x7f8000001a173423 */ /* 0x000fe20000010012 */
[----:B----4-:R-:W-:Y:S01]  /*393d0*/  FADD R16, R28, R4 ;  /* 0x000000041c107221 */ /* 0x010fe20000000000 */
[----:B------:R-:W-:Y:S01]  /*393e0*/  IMAD R4, R22, 0x4, R6 ;  /* 0x0000000416047824 */ /* 0x000fe200078e0206 */
[C---:B------:R-:W-:Y:S01]  /*393f0*/  FSETP.NEU.AND P3, PT, R25.reuse, RZ, PT ;  /* 0x000000ff1900720b */ /* 0x040fe20003f6d000 */
[----:B------:R-:W-:Y:S01]  /*39400*/  @P4 FFMA.FTZ R16, R25, R21, +INF ;  /* 0x7f80000019104423 */ /* 0x000fe20000010015 */
[----:B------:R-:W-:Y:S01]  /*39410*/  FSETP.NEU.AND P2, PT, R26, RZ, PT ;  /* 0x000000ff1a00720b */ /* 0x000fe20003f4d000 */
[----:B------:R-:W0:Y:S01]  /*39420*/  LDC.64 R28, c[0x0][0x398] ;  /* 0x0000e600ff1c7b82 */ /* 0x000e220000000a00 */
[----:B------:R-:W-:Y:S04]  /*39430*/  STL.64 [R1+0x1600], R4 ;  /* 0x0016000401007387 */ /* 0x000fe80000100a00 */
[----:B------:R-:W-:Y:S04]  /*39440*/  STL [R1+0x1e4], R23 ;  /* 0x0001e41701007387 */ /* 0x000fe80000100800 */
[----:B------:R-:W3:Y:S04]  /*39450*/  LDL.LU R25, [R1+0x1614] ;  /* 0x0016140001197983 */ /* 0x000ee80000300800 */
[----:B------:R1:W-:Y:S04]  /*39460*/  STL [R1+0x1e0], R16 ;  /* 0x0001e01001007387 */ /* 0x0003e80000100800 */
[----:B-1----:R-:W4:Y:S01]  /*39470*/  LDL.LU R16, [R1+0x1610] ;  /* 0x0016100001107983 */ /* 0x002f220000300800 */
[----:B------:R-:W1:Y:S01]  /*39480*/  S2R R26, SR_CTAID.X ;  /* 0x00000000001a7919 */ /* 0x000e620000002500 */
[----:B------:R-:W-:-:S02]  /*39490*/  ISETP.GE.U32.AND P1, PT, R0, 0x7f800000, PT ;  /* 0x7f8000000000780c */ /* 0x000fc40003f26070 */
[----:B------:R-:W-:Y:S01]  /*394a0*/  ISETP.GE.U32.AND P5, PT, R27, 0x7f800000, PT ;  /* 0x7f8000001b00780c */ /* 0x000fe20003fa6070 */
[----:B--2---:R-:W-:Y:S01]  /*394b0*/  FADD R24, R24, R2 ;  /* 0x0000000218187221 */ /* 0x004fe20000000000 */
[----:B------:R-:W-:Y:S01]  /*394c0*/  IMAD R2, R22, 0x4, R4 ;  /* 0x0000000416027824 */ /* 0x000fe200078e0204 */
[----:B------:R-:W-:Y:S01]  /*394d0*/  UIMAD UR4, UR9, UR4, URZ ;  /* 0x00000004090472a4 */ /* 0x000fe2000f8e02ff */
[----:B------:R-:W-:-:S07]  /*394e0*/  FSETP.NEU.AND P4, PT, R0, RZ, PT ;  /* 0x000000ff0000720b */ /* 0x000fce0003f8d000 */
[----:B------:R-:W-:-:S04]  /*394f0*/  @P1 IMAD.MOV.U32 R18, RZ, RZ, 0x7f800000 ;  /* 0x7f800000ff121424 */ /* 0x000fc800078e00ff */
[----:B------:R-:W-:Y:S01]  /*39500*/  @P1 FFMA.FTZ R24, R0, R18, +INF ;  /* 0x7f80000000181423 */ /* 0x000fe20000010012 */
[----:B------:R-:W-:Y:S02]  /*39510*/  @P5 IMAD.MOV.U32 R0, RZ, RZ, 0x7f800000 ;  /* 0x7f800000ff005424 */ /* 0x000fe400078e00ff */
[----:B-1----:R-:W-:Y:S02]  /*39520*/  IMAD.SHL.U32 R26, R26, 0x20, RZ ;  /* 0x000000201a1a7824 */ /* 0x002fe400078e00ff */
[----:B-----5:R-:W-:Y:S02]  /*39530*/  FADD R10, R11, R3 ;  /* 0x000000030b0a7221 */ /* 0x020fe40000000000 */
[----:B------:R-:W1:Y:S01]  /*39540*/  S2R R11, SR_TID.X ;  /* 0x00000000000b7919 */ /* 0x000e620000002100 */
[----:B------:R-:W-:-:S04]  /*39550*/  IMAD R3, R22, 0x4, R2 ;  /* 0x0000000416037824 */ /* 0x000fc800078e0202 */
[C---:B------:R-:W-:Y:S01]  /*39560*/  IMAD R23, R22.reuse, 0x4, R3 ;  /* 0x0000000416177824 */ /* 0x040fe200078e0203 */
[----:B------:R-:W-:Y:S01]  /*39570*/  PRMT R9, R9, 0x5210, R20 ;  /* 0x0000521009097816 */ /* 0x000fe20000000014 */
[----:B------:R-:W-:Y:S02]  /*39580*/  @P5 FFMA.FTZ R10, R27, R0, +INF ;  /* 0x7f8000001b0a5423 */ /* 0x000fe40000010000 */
[----:B------:R-:W-:Y:S01]  /*39590*/  IMAD R4, R22, 0x4, R23 ;  /* 0x0000000416047824 */ /* 0x000fe200078e0217 */
[----:B------:R2:W-:Y:S01]  /*395a0*/  STL [R1+0x1dc], R24 ;  /* 0x0001dc1801007387 */ /* 0x0005e20000100800 */
[----:B-1----:R-:W-:-:S05]  /*395b0*/  LOP3.LUT R11, R26, 0x1f, R11, 0xf8, !PT ;  /* 0x0000001f1a0b7812 */ /* 0x002fca00078ef80b */
[----:B------:R-:W-:Y:S01]  /*395c0*/  IMAD R18, R11, UR5, RZ ;  /* 0x000000050b127c24 */ /* 0x000fe2000f8e02ff */
[----:B------:R-:W-:Y:S01]  /*395d0*/  USHF.R.S32.HI UR5, URZ, 0x1f, UR4 ;  /* 0x0000001fff057899 */ /* 0x000fe20008011404 */
[----:B--2---:R-:W-:-:S03]  /*395e0*/  IMAD R24, R22, 0x4, R4 ;  /* 0x0000000416187824 */ /* 0x004fc600078e0204 */
[----:B0-----:R-:W-:Y:S01]  /*395f0*/  IADD3 R28, P1, P6, R18, UR4, R28 ;  /* 0x00000004121c7c10 */ /* 0x001fe2000fe3e01c */
[----:B------:R-:W-:Y:S01]  /*39600*/  IMAD R4, R22, 0x4, R24 ;  /* 0x0000000416047824 */ /* 0x000fe200078e0218 */
[----:B------:R-:W-:Y:S01]  /*39610*/  SHF.R.S32.HI R18, RZ, 0x1f, R18 ;  /* 0x0000001fff127819 */ /* 0x000fe20000011412 */
[----:B------:R-:W0:Y:S03]  /*39620*/  LDCU UR4, c[0x0][0x3ec] ;  /* 0x00007d80ff0477ac */ /* 0x000e260008000800 */
[----:B------:R-:W-:Y:S02]  /*39630*/  IADD3.X R0, PT, PT, R18, UR5, R29, P1, P6 ;  /* 0x0000000512007c10 */ /* 0x000fe40008fec41d */
[----:B------:R-:W-:Y:S01]  /*39640*/  IADD3 R20, P1, PT, R15, R28, RZ ;  /* 0x0000001c0f147210 */ /* 0x000fe20007f3e0ff */
[----:B------:R-:W-:-:S03]  /*39650*/  IMAD R4, R22, 0x4, R4 ;  /* 0x0000000416047824 */ /* 0x000fc600078e0204 */
[----:B------:R-:W-:Y:S01]  /*39660*/  LEA.HI.X.SX32 R21, R15, R0, 0x1, P1 ;  /* 0x000000000f157211 */ /* 0x000fe200008f0eff */
[----:B------:R-:W-:Y:S01]  /*39670*/  IMAD R29, R22, 0x4, R4 ;  /* 0x00000004161d7824 */ /* 0x000fe200078e0204 */
[C---:B------:R-:W-:Y:S01]  /*39680*/  IADD3 R4, P6, PT, R14.reuse, R28, RZ ;  /* 0x0000001c0e047210 */ /* 0x040fe20007fde0ff */
[----:B------:R-:W1:Y:S03]  /*39690*/  LDC R15, c[0x0][0x3e8] ;  /* 0x0000fa00ff0f7b82 */ /* 0x000e660000000800 */
[----:B------:R-:W-:Y:S02]  /*396a0*/  LEA.HI.X.SX32 R5, R14, R0, 0x1, P6 ;  /* 0x000000000e057211 */ /* 0x000fe400030f0eff */
[----:B---3--:R-:W-:-:S05]  /*396b0*/  PRMT R8, R25, 0x5210, R8 ;  /* 0x0000521019087816 */ /* 0x008fca0000000008 */
[----:B----4-:R2:W-:Y:S04]  /*396c0*/  STS.64 [R16+UR7+0x1180], R8 ;  /* 0x0011800810007988 */ /* 0x0105e80008000a07 */
[----:B--2---:R-:W2:Y:S04]  /*396d0*/  LDL.LU R9, [R1+0xe4] ;  /* 0x0000e40001097983 */ /* 0x004ea80000300800 */
[----:B------:R3:W-:Y:S01]  /*396e0*/  STL [R1+0x1d8], R10 ;  /* 0x0001d80a01007387 */ /* 0x0007e20000100800 */
[----:B------:R-:W-:Y:S01]  /*396f0*/  BAR.SYNC.DEFER_BLOCKING 0x0 ;  /* 0x0000000000007b1d */ /* 0x000fe20000010000 */
[----:B---3--:R-:W-:-:S04]  /*39700*/  IADD3 R10, P5, PT, R17, R28, RZ ;  /* 0x0000001c110a7210 */ /* 0x008fc80007fbe0ff */
[----:B------:R-:W-:Y:S01]  /*39710*/  LEA.HI.X.SX32 R11, R17, R0, 0x1, P5 ;  /* 0x00000000110b7211 */ /* 0x000fe200028f0eff */
[----:B------:R-:W-:Y:S04]  /*39720*/  STL.64 [R1+0x1c8], R20 ;  /* 0x0001c81401007387 */ /* 0x000fe80000100a00 */
[----:B------:R3:W-:Y:S04]  /*39730*/  STL.64 [R1+0x1c0], R10 ;  /* 0x0001c00a01007387 */ /* 0x0007e80000100a00 */
[----:B------:R-:W-:Y:S01]  /*39740*/  STL.64 [R1+0x1b8], R4 ;  /* 0x0001b80401007387 */ /* 0x000fe20000100a00 */
[----:B---3--:R-:W-:-:S04]  /*39750*/  IADD3 R10, P1, PT, R13, R28, RZ ;  /* 0x0000001c0d0a7210 */ /* 0x008fc80007f3e0ff */
[----:B------:R-:W-:-:S05]  /*39760*/  LEA.HI.X.SX32 R11, R13, R0, 0x1, P1 ;  /* 0x000000000d0b7211 */ /* 0x000fca00008f0eff */
[----:B------:R3:W-:Y:S04]  /*39770*/  STL.64 [R1+0x1b0], R10 ;  /* 0x0001b00a01007387 */ /* 0x0007e80000100a00 */
[----:B---3--:R-:W3:Y:S01]  /*39780*/  LDL.LU.64 R10, [R1+0x1608] ;  /* 0x00160800010a7983 */ /* 0x008ee20000300a00 */
[CC--:B------:R-:W-:Y:S02]  /*39790*/  IADD3 R20, P5, PT, R19.reuse, R28.reuse, RZ ;  /* 0x0000001c13147210 */ /* 0x0c0fe40007fbe0ff */
[C---:B------:R-:W-:Y:S02]  /*397a0*/  IADD3 R4, P6, PT, R12.reuse, R28, RZ ;  /* 0x0000001c0c047210 */ /* 0x040fe40007fde0ff */
[-C--:B------:R-:W-:Y:S02]  /*397b0*/  LEA.HI.X.SX32 R21, R19, R0.reuse, 0x1, P5 ;  /* 0x0000000013157211 */ /* 0x080fe400028f0eff */
[----:B------:R-:W-:-:S03]  /*397c0*/  LEA.HI.X.SX32 R5, R12, R0, 0x1, P6 ;  /* 0x000000000c057211 */ /* 0x000fc600030f0eff */
[----:B------:R-:W-:Y:S04]  /*397d0*/  STL.64 [R1+0x1a8], R20 ;  /* 0x0001a81401007387 */ /* 0x000fe80000100a00 */
[----:B------:R3:W-:Y:S01]  /*397e0*/  STL.64 [R1+0x1a0], R4 ;  /* 0x0001a00401007387 */ /* 0x0007e20000100a00 */
[----:B------:R-:W-:Y:S01]  /*397f0*/  IMAD R27, R22, 0x4, R29 ;  /* 0x00000004161b7824 */ /* 0x000fe200078e021d */
[----:B---3--:R-:W-:-:S04]  /*39800*/  IADD3 R4, P1, PT, R10, R28, RZ ;  /* 0x0000001c0a047210 */ /* 0x008fc80007f3e0ff */
[----:B------:R-:W-:-:S05]  /*39810*/  LEA.HI.X.SX32 R5, R10, R0, 0x1, P1 ;  /* 0x000000000a057211 */ /* 0x000fca00008f0eff */
[----:B------:R3:W-:Y:S04]  /*39820*/  STL.64 [R1+0x198], R4 ;  /* 0x0001980401007387 */ /* 0x0007e80000100a00 */
[----:B---3--:R-:W3:Y:S01]  /*39830*/  LDL.LU.64 R4, [R1+0x1600] ;  /* 0x0016000001047983 */ /* 0x008ee20000300a00 */
[----:B-1----:R-:W-:-:S04]  /*39840*/  IMAD R25, R15, 0x4, R27 ;  /* 0x000000040f197824 */ /* 0x002fc800078e021b */
[----:B------:R-:W-:Y:S01]  /*39850*/  IMAD R22, R15, 0x4, R25 ;  /* 0x000000040f167824 */ /* 0x000fe200078e0219 */
[----:B------:R-:W-:-:S03]  /*39860*/  IADD3 R12, P5, PT, R11, R28, RZ ;  /* 0x0000001c0b0c7210 */ /* 0x000fc60007fbe0ff */
[----:B------:R-:W-:Y:S01]  /*39870*/  IMAD R21, R15, 0x4, R22 ;  /* 0x000000040f157824 */ /* 0x000fe200078e0216 */
[----:B------:R-:W-:Y:S02]  /*39880*/  IADD3 R18, P6, PT, R7, R28, RZ ;  /* 0x0000001c07127210 */ /* 0x000fe40007fde0ff */
[-C--:B------:R-:W-:Y:S01]  /*39890*/  LEA.HI.X.SX32 R13, R11, R0.reuse, 0x1, P5 ;  /* 0x000000000b0d7211 */ /* 0x080fe200028f0eff */
[----:B------:R-:W-:Y:S01]  /*398a0*/  IMAD R26, R15, 0x4, R21 ;  /* 0x000000040f1a7824 */ /* 0x000fe200078e0215 */
[----:B------:R-:W-:-:S03]  /*398b0*/  LEA.HI.X.SX32 R19, R7, R0, 0x1, P6 ;  /* 0x0000000007137211 */ /* 0x000fc600030f0eff */
[C---:B------:R-:W-:Y:S01]  /*398c0*/  IMAD R20, R15.reuse, 0x4, R26 ;  /* 0x000000040f147824 */ /* 0x040fe200078e021a */
[----:B------:R-:W-:Y:S04]  /*398d0*/  STL.64 [R1+0x15f8], R26 ;  /* 0x0015f81a01007387 */ /* 0x000fe80000100a00 */
[----:B------:R1:W-:Y:S04]  /*398e0*/  STL.64 [R1+0x190], R12 ;  /* 0x0001900c01007387 */ /* 0x0003e80000100a00 */
[----:B------:R4:W-:Y:S01]  /*398f0*/  STL.64 [R1+0x188], R18 ;  /* 0x0001881201007387 */ /* 0x0009e20000100a00 */
[----:B-1----:R-:W-:Y:S01]  /*39900*/  IADD3 R12, P5, PT, R6, R28, RZ ;  /* 0x0000001c060c7210 */ /* 0x002fe20007fbe0ff */
[----:B----4-:R-:W-:-:S03]  /*39910*/  IMAD R19, R15, 0x4, R20 ;  /* 0x000000040f137824 */ /* 0x010fc600078e0214 */
[----:B------:R-:W-:Y:S02]  /*39920*/  LEA.HI.X.SX32 R13, R6, R0, 0x1, P5 ;  /* 0x00000000060d7211 */ /* 0x000fe400028f0eff */
[----:B------:R-:W-:-:S04]  /*39930*/  IADD3 R6, P5, PT, R3, R28, RZ ;  /* 0x0000001c03067210 */ /* 0x000fc80007fbe0ff */
[----:B------:R-:W-:Y:S02]  /*39940*/  LEA.HI.X.SX32 R7, R3, R0, 0x1, P5 ;  /* 0x0000000003077211 */ /* 0x000fe400028f0eff */
[----:B--2---:R-:W-:Y:S02]  /*39950*/  LOP3.LUT R16, R9, 0x8, RZ, 0x3c, !PT ;  /* 0x0000000809107812 */ /* 0x004fe400078e3cff */
[CC--:B---3--:R-:W-:Y:S02]  /*39960*/  IADD3 R26, P1, PT, R5.reuse, R28.reuse, RZ ;  /* 0x0000001c051a7210 */ /* 0x0c8fe40007f3e0ff */
[C---:B------:R-:W-:Y:S02]  /*39970*/  IADD3 R10, P6, PT, R4.reuse, R28, RZ ;  /* 0x0000001c040a7210 */ /* 0x040fe40007fde0ff */
[-C--:B------:R-:W-:Y:S01]  /*39980*/  LEA.HI.X.SX32 R27, R5, R0.reuse, 0x1, P1 ;  /* 0x00000000051b7211 */ /* 0x080fe200008f0eff */
[----:B------:R-:W-:Y:S01]  /*39990*/  IMAD R5, R15, 0x4, R19 ;  /* 0x000000040f057824 */ /* 0x000fe200078e0213 */
[----:B------:R-:W-:-:S03]  /*399a0*/  LEA.HI.X.SX32 R11, R4, R0, 0x1, P6 ;  /* 0x00000000040b7211 */ /* 0x000fc600030f0eff */
[----:B------:R-:W-:Y:S01]  /*399b0*/  STL.64 [R1+0x180], R26 ;  /* 0x0001801a01007387 */ /* 0x000fe20000100a00 */
[----:B------:R-:W-:-:S03]  /*399c0*/  IMAD R18, R15, 0x4, R5 ;  /* 0x000000040f127824 */ /* 0x000fc600078e0205 */
[----:B------:R1:W-:Y:S04]  /*399d0*/  STL.64 [R1+0x170], R10 ;  /* 0x0001700a01007387 */ /* 0x0003e80000100a00 */
[----:B------:R-:W-:Y:S04]  /*399e0*/  STL.64 [R1+0x178], R12 ;  /* 0x0001780c01007387 */ /* 0x000fe80000100a00 */
[----:B------:R2:W-:Y:S01]  /*399f0*/  STL.64 [R1+0x160], R6 ;  /* 0x0001600601007387 */ /* 0x0005e20000100a00 */
[----:B-1----:R-:W-:-:S03]  /*39a00*/  IADD3 R10, P1, PT, R2, R28, RZ ;  /* 0x0000001c020a7210 */ /* 0x002fc60007f3e0ff */
[----:B------:R-:W-:Y:S01]  /*39a10*/  LDS.64 R4, [R9+UR7+0x200] ;  /* 0x0002000709047984 */ /* 0x000fe20008000a00 */
[----:B------:R-:W-:-:S03]  /*39a20*/  LEA.HI.X.SX32 R11, R2, R0, 0x1, P1 ;  /* 0x00000000020b7211 */ /* 0x000fc600008f0eff */
[----:B------:R-:W1:Y:S01]  /*39a30*/  LDS.64 R2, [R9+UR7] ;  /* 0x0000000709027984 */ /* 0x000e620008000a00 */
[----:B--2---:R-:W-:-:S04]  /*39a40*/  IMAD R6, R15, 0x4, R18 ;  /* 0x000000040f067824 */ /* 0x004fc800078e0212 */
[----:B------:R-:W-:Y:S02]  /*39a50*/  IMAD R12, R15, 0x4, R6 ;  /* 0x000000040f0c7824 */ /* 0x000fe400078e0206 */
[----:B------:R-:W2:Y:S04]  /*39a60*/  LDS.64 R6, [R9+UR7+0x400] ;  /* 0x0004000709067984 */ /* 0x000ea80008000a00 */
[----:B------:R-:W-:Y:S04]  /*39a70*/  STL.64 [R1+0x168], R10 ;  /* 0x0001680a01007387 */ /* 0x000fe80000100a00 */
[----:B------:R-:W-:Y:S04]  /*39a80*/  STL.64 [R1+0x15e8], R18 ;  /* 0x0015e81201007387 */ /* 0x000fe80000100a00 */
[----:B------:R-:W3:Y:S04]  /*39a90*/  LDS.64 R8, [R9+UR7+0x600] ;  /* 0x0006000709087984 */ /* 0x000ee80008000a00 */
[----:B------:R-:W4:Y:S04]  /*39aa0*/  LDS.64 R10, [R16+UR7] ;  /* 0x00000007100a7984 */ /* 0x000f280008000a00 */
[----:B-1----:R-:W-:Y:S04]  /*39ab0*/  STL.64 [R1+0x15d8], R2 ;  /* 0x0015d80201007387 */ /* 0x002fe80000100a00 */
[----:B------:R-:W-:Y:S04]  /*39ac0*/  STL.64 [R1+0x15e0], R4 ;  /* 0x0015e00401007387 */ /* 0x000fe80000100a00 */
[----:B--2---:R1:W-:Y:S02]  /*39ad0*/  STL.64 [R1+0x15c8], R6 ;  /* 0x0015c80601007387 */ /* 0x0043e40000100a00 */
[----:B-1----:R-:W1:Y:S01]  /*39ae0*/  LDC R7, c[0x0][0x3e8] ;  /* 0x0000fa00ff077b82 */ /* 0x002e620000000800 */
[----:B------:R-:W-:-:S07]  /*39af0*/  IADD3 R26, P1, PT, R23, R28, RZ ;  /* 0x0000001c171a7210 */ /* 0x000fce0007f3e0ff */
[----:B------:R-:W2:Y:S01]  /*39b00*/  LDC R6, c[0x0][0x3e8] ;  /* 0x0000fa00ff067b82 */ /* 0x000ea20000000800 */
[----:B-1----:R-:W-:Y:S02]  /*39b10*/  IMAD R3, R7, 0x4, R12 ;  /* 0x0000000407037824 */ /* 0x002fe400078e020c */
[----:B------:R-:W1:Y:S01]  /*39b20*/  LDS.64 R12, [R16+UR7+0x200] ;  /* 0x00020007100c7984 */ /* 0x000e620008000a00 */
[----:B------:R-:W-:-:S03]  /*39b30*/  LEA.HI.X.SX32 R27, R23, R0, 0x1, P1 ;  /* 0x00000000171b7211 */ /* 0x000fc600008f0eff */
[----:B---3--:R-:W-:Y:S04]  /*39b40*/  STL.64 [R1+0x15c0], R8 ;  /* 0x0015c00801007387 */ /* 0x008fe80000100a00 */
[----:B----4-:R-:W-:Y:S04]  /*39b50*/  STL.64 [R1+0x15f0], R10 ;  /* 0x0015f00a01007387 */ /* 0x010fe80000100a00 */
[----:B-1----:R-:W-:Y:S04]  /*39b60*/  STL.64 [R1+0x15d0], R12 ;  /* 0x0015d00c01007387 */ /* 0x002fe80000100a00 */
[----:B------:R1:W-:Y:S04]  /*39b70*/  STL.64 [R1+0x158], R26 ;  /* 0x0001581a01007387 */ /* 0x0003e80000100a00 */
[----:B-1----:R-:W3:Y:S01]  /*39b80*/  LDL.LU.64 R26, [R1+0x15f8] ;  /* 0x0015f800011a7983 */ /* 0x002ee20000300a00 */
[----:B------:R-:W-:-:S02]  /*39b90*/  IMAD R19, R15, 0x4, R23 ;  /* 0x000000040f137824 */ /* 0x000fc400078e0217 */
[--C-:B--2---:R-:W-:Y:S01]  /*39ba0*/  IMAD R18, R6, 0x4, R24.reuse ;  /* 0x0000000406127824 */ /* 0x104fe200078e0218 */
[-C--:B------:R-:W-:Y:S01]  /*39bb0*/  IADD3 R4, P6, PT, R24, R28.reuse, RZ ;  /* 0x0000001c18047210 */ /* 0x080fe20007fde0ff */
[----:B------:R-:W-:Y:S01]  /*39bc0*/  IMAD R2, R7, 0x4, R3 ;  /* 0x0000000407027824 */ /* 0x000fe200078e0203 */
[C---:B------:R-:W-:Y:S01]  /*39bd0*/  IADD3 R8, P5, PT, R19.reuse, R28, RZ ;  /* 0x0000001c13087210 */ /* 0x040fe20007fbe0ff */
[----:B------:R-:W1:Y:S03]  /*39be0*/  LDS.64 R14, [R16+UR7+0x400] ;  /* 0x00040007100e7984 */ /* 0x000e660008000a00 */
[----:B------:R-:W-:Y:S01]  /*39bf0*/  LEA.HI.X.SX32 R9, R19, R0, 0x1, P5 ;  /* 0x0000000013097211 */ /* 0x000fe200028f0eff */
[----:B------:R-:W-:Y:S01]  /*39c00*/  IMAD R19, R6, 0x4, R24 ;  /* 0x0000000406137824 */ /* 0x000fe200078e0218 */
[----:B------:R-:W-:Y:S02]  /*39c10*/  IADD3 R10, P1, PT, R18, R28, RZ ;  /* 0x0000001c120a7210 */ /* 0x000fe40007f3e0ff */
[-C--:B------:R-:W-:Y:S01]  /*39c20*/  LEA.HI.X.SX32 R5, R24, R0.reuse, 0x1, P6 ;  /* 0x0000000018057211 */ /* 0x080fe200030f0eff */
[----:B------:R-:W-:Y:S01]  /*39c30*/  IMAD R19, R6, 0x4, R19 ;  /* 0x0000000406137824 */ /* 0x000fe200078e0213 */
[----:B------:R2:W-:Y:S01]  /*39c40*/  STL.64 [R1+0x150], R8 ;  /* 0x0001500801007387 */ /* 0x0005e20000100a00 */
[----:B------:R-:W-:Y:S01]  /*39c50*/  LEA.HI.X.SX32 R11, R18, R0, 0x1, P1 ;  /* 0x00000000120b7211 */ /* 0x000fe200008f0eff */
[----:B------:R-:W4:Y:S02]  /*39c60*/  LDC R24, c[0x0][0x3e8] ;  /* 0x0000fa00ff187b82 */ /* 0x000f240000000800 */
[----:B------:R5:W-:Y:S04]  /*39c70*/  STL.64 [R1+0x148], R4 ;  /* 0x0001480401007387 */ /* 0x000be80000100a00 */
[----:B------:R0:W-:Y:S01]  /*39c80*/  STL.64 [R1+0x140], R10 ;  /* 0x0001400a01007387 */ /* 0x0001e20000100a00 */
[----:B--2---:R-:W-:Y:S01]  /*39c90*/  IADD3 R8, P5, PT, R19, R28, RZ ;  /* 0x0000001c13087210 */ /* 0x004fe20007fbe0ff */
[----:B------:R-:W-:-:S02]  /*39ca0*/  IMAD R13, R7, 0x4, R2 ;  /* 0x00000004070d7824 */ /* 0x000fc400078e0202 */
[----:B------:R-:W2:Y:S01]  /*39cb0*/  LDS.64 R16, [R16+UR7+0x600] ;  /* 0x0006000710107984 */ /* 0x000ea20008000a00 */
[----:B-----5:R-:W-:Y:S02]  /*39cc0*/  IADD3 R4, P6, PT, R29, R28, RZ ;  /* 0x0000001c1d047210 */ /* 0x020fe40007fde0ff */
[----:B------:R-:W-:Y:S02]  /*39cd0*/  LEA.HI.X.SX32 R9, R19, R0, 0x1, P5 ;  /* 0x0000000013097211 */ /* 0x000fe400028f0eff */
[----:B0-----:R-:W-:Y:S02]  /*39ce0*/  IADD3 R10, P5, PT, R25, R28, RZ ;  /* 0x0000001c190a7210 */ /* 0x001fe40007fbe0ff */
[-C--:B------:R-:W-:Y:S02]  /*39cf0*/  LEA.HI.X.SX32 R5, R29, R0.reuse, 0x1, P6 ;  /* 0x000000001d057211 */ /* 0x080fe400030f0eff */
[----:B------:R-:W-:Y:S01]  /*39d00*/  LEA.HI.X.SX32 R11, R25, R0, 0x1, P5 ;  /* 0x00000000190b7211 */ /* 0x000fe200028f0eff */
[----:B------:R-:W-:Y:S04]  /*39d10*/  STL.64 [R1+0x138], R8 ;  /* 0x0001380801007387 */ /* 0x000fe80000100a00 */
[----:B------:R0:W-:Y:S02]  /*39d20*/  STL.64 [R1+0x130], R4 ;  /* 0x0001300401007387 */ /* 0x0001e40000100a00 */
[----:B0-----:R-:W-:-:S04]  /*39d30*/  IADD3 R4, P6, PT, R22, R28, RZ ;  /* 0x0000001c16047210 */ /* 0x001fc80007fde0ff */
[----:B------:R-:W-:Y:S02]  /*39d40*/  LEA.HI.X.SX32 R5, R22, R0, 0x1, P6 ;  /* 0x0000000016057211 */ /* 0x000fe400030f0eff */
[----:B---3--:R-:W-:-:S04]  /*39d50*/  IADD3 R18, P1, PT, R27, R28, RZ ;  /* 0x0000001c1b127210 */ /* 0x008fc80007f3e0ff */
[----:B------:R-:W-:-:S05]  /*39d60*/  LEA.HI.X.SX32 R19, R27, R0, 0x1, P1 ;  /* 0x000000001b137211 */ /* 0x000fca00008f0eff */
[----:B------:R0:W-:Y:S04]  /*39d70*/  STL.64 [R1+0x128], R18 ;  /* 0x0001281201007387 */ /* 0x0001e80000100a00 */
[----:B------:R3:W-:Y:S01]  /*39d80*/  STL.64 [R1+0x120], R10 ;  /* 0x0001200a01007387 */ /* 0x0007e20000100a00 */
[CC--:B0-----:R-:W-:Y:S02]  /*39d90*/  IADD3 R18, P5, PT, R26.reuse, R28.reuse, RZ ;  /* 0x0000001c1a127210 */ /* 0x0c1fe40007fbe0ff */
[C---:B---3--:R-:W-:Y:S02]  /*39da0*/  IADD3 R10, P1, PT, R21.reuse, R28, RZ ;  /* 0x0000001c150a7210 */ /* 0x048fe40007f3e0ff */
[-C--:B------:R-:W-:Y:S02]  /*39db0*/  LEA.HI.X.SX32 R19, R26, R0.reuse, 0x1, P5 ;  /* 0x000000001a137211 */ /* 0x080fe400028f0eff */
[----:B------:R-:W-:Y:S01]  /*39dc0*/  LEA.HI.X.SX32 R11, R21, R0, 0x1, P1 ;  /* 0x00000000150b7211 */ /* 0x000fe200008f0eff */
[----:B------:R-:W-:Y:S04]  /*39dd0*/  STL.64 [R1+0x118], R4 ;  /* 0x0001180401007387 */ /* 0x000fe80000100a00 */
[----:B------:R0:W-:Y:S04]  /*39de0*/  STL.64 [R1+0x110], R10 ;  /* 0x0001100a01007387 */ /* 0x0001e80000100a00 */
[----:B0-----:R-:W3:Y:S04]  /*39df0*/  LDL.LU.64 R10, [R1+0x15f0] ;  /* 0x0015f000010a7983 */ /* 0x001ee80000300a00 */
[----:B------:R0:W-:Y:S04]  /*39e00*/  STL.64 [R1+0x108], R18 ;  /* 0x0001081201007387 */ /* 0x0001e80000100a00 */
[----:B0-----:R-:W5:Y:S01]  /*39e10*/  LDL.LU.64 R18, [R1+0x15e8] ;  /* 0x0015e80001127983 */ /* 0x001f620000300a00 */
[----:B------:R-:W-:-:S04]  /*39e20*/  IADD3 R4, P6, PT, R20, R28, RZ ;  /* 0x0000001c14047210 */ /* 0x000fc80007fde0ff */
[----:B------:R-:W-:-:S05]  /*39e30*/  LEA.HI.X.SX32 R5, R20, R0, 0x1, P6 ;  /* 0x0000000014057211 */ /* 0x000fca00030f0eff */
[----:B------:R-:W-:Y:S01]  /*39e40*/  STL.64 [R1+0x100], R4 ;  /* 0x0001000401007387 */ /* 0x000fe20000100a00 */
[----:B------:R-:W-:-:S04]  /*39e50*/  IMAD R12, R7, 0x4, R13 ;  /* 0x00000004070c7824 */ /* 0x000fc800078e020d */
[----:B------:R-:W-:-:S04]  /*39e60*/  IMAD R23, R7, 0x4, R12 ;  /* 0x0000000407177824 */ /* 0x000fc800078e020c */
[----:B------:R-:W-:-:S04]  /*39e70*/  IMAD R9, R7, 0x4, R23 ;  /* 0x0000000407097824 */ /* 0x000fc800078e0217 */
[----:B------:R-:W-:-:S04]  /*39e80*/  IMAD R8, R7, 0x4, R9 ;  /* 0x0000000407087824 */ /* 0x000fc800078e0209 */
[----:B------:R-:W-:-:S04]  /*39e90*/  IMAD R6, R7, 0x4, R8 ;  /* 0x0000000407067824 */ /* 0x000fc800078e0208 */
[----:B------:R-:W-:-:S04]  /*39ea0*/  IMAD R29, R7, 0x4, R6 ;  /* 0x00000004071d7824 */ /* 0x000fc800078e0206 */
[----:B------:R-:W-:Y:S01]  /*39eb0*/  IMAD R22, R7, 0x4, R29 ;  /* 0x0000000407167824 */ /* 0x000fe200078e021d */
[----:B-----5:R-:W-:-:S04]  /*39ec0*/  IADD3 R26, P1, PT, R19, R28, RZ ;  /* 0x0000001c131a7210 */ /* 0x020fc80007f3e0ff */
[----:B------:R-:W-:-:S05]  /*39ed0*/  LEA.HI.X.SX32 R27, R19, R0, 0x1, P1 ;  /* 0x00000000131b7211 */ /* 0x000fca00008f0eff */
[----:B------:R0:W-:Y:S01]  /*39ee0*/  STL.64 [R1+0xf8], R26 ;  /* 0x0000f81a01007387 */ /* 0x0001e20000100a00 */
[----:B----4-:R-:W-:Y:S01]  /*39ef0*/  IMAD R21, R24, 0x4, R19 ;  /* 0x0000000418157824 */ /* 0x010fe200078e0213 */
[----:B0-----:R-:W0:Y:S04]  /*39f00*/  LDC R27, c[0x0][0x3e8] ;  /* 0x0000fa00ff1b7b82 */ /* 0x001e280000000800 */
[----:B------:R-:W-:-:S04]  /*39f10*/  IADD3 R24, P5, PT, R21, R28, RZ ;  /* 0x0000001c15187210 */ /* 0x000fc80007fbe0ff */
[----:B------:R-:W-:Y:S02]  /*39f20*/  LEA.HI.X.SX32 R25, R21, R0, 0x1, P5 ;  /* 0x0000000015197211 */ /* 0x000fe400028f0eff */
[----:B------:R-:W-:-:S03]  /*39f30*/  IADD3 R4, P6, PT, R18, R28, RZ ;  /* 0x0000001c12047210 */ /* 0x000fc60007fde0ff */
[----:B------:R0:W-:Y:S01]  /*39f40*/  STL.64 [R1+0xf0], R24 ;  /* 0x0000f01801007387 */ /* 0x0001e20000100a00 */
[----:B------:R-:W-:-:S05]  /*39f50*/  LEA.HI.X.SX32 R5, R18, R0, 0x1, P6 ;  /* 0x0000000012057211 */ /* 0x000fca00030f0eff */
[----:B------:R4:W-:Y:S01]  /*39f60*/  STL.64 [R1+0xe8], R4 ;  /* 0x0000e80401007387 */ /* 0x0009e20000100a00 */
[C-C-:B0-----:R-:W-:Y:S02]  /*39f70*/  IMAD R25, R27.reuse, 0x4, R18.reuse ;  /* 0x000000041b197824 */ /* 0x141fe400078e0212 */
[C---:B------:R-:W-:Y:S02]  /*39f80*/  IMAD R24, R27.reuse, 0x4, R18 ;  /* 0x000000041b187824 */ /* 0x040fe400078e0212 */
[----:B------:R-:W-:-:S03]  /*39f90*/  IMAD R25, R27, 0x4, R25 ;  /* 0x000000041b197824 */ /* 0x000fc600078e0219 */
[CC--:B----4-:R-:W-:Y:S02]  /*39fa0*/  IADD3 R4, P1, PT, R24.reuse, R28.reuse, RZ ;  /* 0x0000001c18047210 */ /* 0x0d0fe40007f3e0ff */
[-C--:B------:R-:W-:Y:S02]  /*39fb0*/  IADD3 R26, P5, PT, R25, R28.reuse, RZ ;  /* 0x0000001c191a7210 */ /* 0x080fe40007fbe0ff */
[----:B------:R-:W-:Y:S02]  /*39fc0*/  IADD3 R20, P6, PT, R3, R28, RZ ;  /* 0x0000001c03147210 */ /* 0x000fe40007fde0ff */
[-C--:B------:R-:W-:Y:S02]  /*39fd0*/  LEA.HI.X.SX32 R5, R24, R0.reuse, 0x1, P1 ;  /* 0x0000000018057211 */ /* 0x080fe400008f0eff */
[-C--:B------:R-:W-:Y:S02]  /*39fe0*/  LEA.HI.X.SX32 R27, R25, R0.reuse, 0x1, P5 ;  /* 0x00000000191b7211 */ /* 0x080fe400028f0eff */
[----:B------:R-:W-:Y:S01]  /*39ff0*/  LEA.HI.X.SX32 R21, R3, R0, 0x1, P6 ;  /* 0x0000000003157211 */ /* 0x000fe200030f0eff */
[----:B------:R0:W-:Y:S01]  /*3a000*/  STL.64 [R1+0xe0], R4 ;  /* 0x0000e00401007387 */ /* 0x0001e20000100a00 */
[----:B------:R-:W-:-:S03]  /*3a010*/  IMAD.MOV.U32 R19, RZ, RZ, R23 ;  /* 0x000000ffff137224 */ /* 0x000fc600078e0017 */
[----:B0-----:R-:W4:Y:S04]  /*3a020*/  LDL.LU.64 R4, [R1+0x15e0] ;  /* 0x0015e00001047983 */ /* 0x001f280000300a00 */
[----:B------:R0:W-:Y:S04]  /*3a030*/  STL.64 [R1+0xd8], R26 ;  /* 0x0000d81a01007387 */ /* 0x0001e80000100a00 */
[----:B------:R5:W-:Y:S01]  /*3a040*/  STL.64 [R1+0xd0], R20 ;  /* 0x0000d01401007387 */ /* 0x000be20000100a00 */
[----:B0-----:R-:W-:Y:S01]  /*3a050*/  IMAD.MOV.U32 R27, RZ, RZ, R2 ;  /* 0x000000ffff1b7224 */ /* 0x001fe200078e0002 */
[----:B------:R-:W-:-:S02]  /*3a060*/  IADD3 R26, P1, PT, R2, R28, RZ ;  /* 0x0000001c021a7210 */ /* 0x000fc40007f3e0ff */
[-C--:B-----5:R-:W-:Y:S02]  /*3a070*/  IADD3 R20, P5, PT, R13, R28.reuse, RZ ;  /* 0x0000001c0d147210 */ /* 0x0a0fe40007fbe0ff */
[C---:B------:R-:W-:Y:S02]  /*3a080*/  IADD3 R2, P6, PT, R12.reuse, R28, RZ ;  /* 0x0000001c0c027210 */ /* 0x040fe40007fde0ff */
[-C--:B------:R-:W-:Y:S02]  /*3a090*/  LEA.HI.X.SX32 R27, R27, R0.reuse, 0x1, P1 ;  /* 0x000000001b1b7211 */ /* 0x080fe400008f0eff */
[-C--:B------:R-:W-:Y:S02]  /*3a0a0*/  LEA.HI.X.SX32 R21, R13, R0.reuse, 0x1, P5 ;  /* 0x000000000d157211 */ /* 0x080fe400028f0eff */
[----:B------:R-:W-:Y:S01]  /*3a0b0*/  LEA.HI.X.SX32 R3, R12, R0, 0x1, P6 ;  /* 0x000000000c037211 */ /* 0x000fe200030f0eff */
[----:B------:R-:W-:Y:S01]  /*3a0c0*/  STL.64 [R1+0xc8], R26 ;  /* 0x0000c81a01007387 */ /* 0x000fe20000100a00 */
[----:B------:R-:W-:-:S03]  /*3a0d0*/  IADD3 R12, P5, PT, R9, R28, RZ ;  /* 0x0000001c090c7210 */ /* 0x000fc60007fbe0ff */
[----:B------:R0:W-:Y:S01]  /*3a0e0*/  STL.64 [R1+0xc0], R20 ;  /* 0x0000c01401007387 */ /* 0x0001e20000100a00 */
[----:B------:R-:W-:-:S03]  /*3a0f0*/  IMAD R23, R7, 0x4, R22 ;  /* 0x0000000407177824 */ /* 0x000fc600078e0216 */
[----:B------:R5:W-:Y:S01]  /*3a100*/  STL.64 [R1+0xb8], R2 ;  /* 0x0000b80201007387 */ /* 0x000be20000100a00 */
[----:B------:R-:W-:Y:S02]  /*3a110*/  LEA.HI.X.SX32 R13, R9, R0, 0x1, P5 ;  /* 0x00000000090d7211 */ /* 0x000fe400028f0eff */
[CC--:B0-----:R-:W-:Y:S02]  /*3a120*/  IADD3 R20, P1, PT, R19.reuse, R28.reuse, RZ ;  /* 0x0000001c13147210 */ /* 0x0c1fe40007f3e0ff */
[C---:B-----5:R-:W-:Y:S02]  /*3a130*/  IADD3 R2, P6, PT, R8.reuse, R28, RZ ;  /* 0x0000001c08027210 */ /* 0x060fe40007fde0ff */
[-C--:B------:R-:W-:Y:S02]  /*3a140*/  LEA.HI.X.SX32 R21, R19, R0.reuse, 0x1, P1 ;  /* 0x0000000013157211 */ /* 0x080fe400008f0eff */
[----:B------:R-:W-:Y:S01]  /*3a150*/  LEA.HI.X.SX32 R3, R8, R0, 0x1, P6 ;  /* 0x0000000008037211 */ /* 0x000fe200030f0eff */
[----:B------:R-:W-:-:S02]  /*3a160*/  IMAD R18, R7, 0x4, R23 ;  /* 0x0000000407127824 */ /* 0x000fc400078e0217 */
[----:B------:R-:W-:Y:S01]  /*3a170*/  STL.64 [R1+0xb0], R20 ;  /* 0x0000b01401007387 */ /* 0x000fe20000100a00 */
[----:B------:R-:W-:-:S03]  /*3a180*/  IADD3 R8, P5, PT, R29, R28, RZ ;  /* 0x0000001c1d087210 */ /* 0x000fc60007fbe0ff */
[----:B------:R0:W-:Y:S01]  /*3a190*/  STL.64 [R1+0xa8], R12 ;  /* 0x0000a80c01007387 */ /* 0x0001e20000100a00 */
[----:B------:R-:W-:-:S03]  /*3a1a0*/  IMAD R24, R7, 0x4, R18 ;  /* 0x0000000407187824 */ /* 0x000fc600078e0212 */
[----:B------:R5:W-:Y:S01]  /*3a1b0*/  STL.64 [R1+0xa0], R2 ;  /* 0x0000a00201007387 */ /* 0x000be20000100a00 */
[----:B------:R-:W-:Y:S01]  /*3a1c0*/  LEA.HI.X.SX32 R9, R29, R0, 0x1, P5 ;  /* 0x000000001d097211 */ /* 0x000fe200028f0eff */
[C---:B------:R-:W-:Y:S01]  /*3a1d0*/  IMAD R25, R7.reuse, 0x4, R24 ;  /* 0x0000000407197824 */ /* 0x040fe200078e0218 */
[-C--:B0-----:R-:W-:Y:S02]  /*3a1e0*/  IADD3 R12, P1, PT, R6, R28.reuse, RZ ;  /* 0x0000001c060c7210 */ /* 0x081fe40007f3e0ff */
[----:B-----5:R-:W-:Y:S02]  /*3a1f0*/  IADD3 R2, P6, PT, R22, R28, RZ ;  /* 0x0000001c16027210 */ /* 0x020fe40007fde0ff */
[-C--:B------:R-:W-:Y:S02]  /*3a200*/  LEA.HI.X.SX32 R13, R6, R0.reuse, 0x1, P1 ;  /* 0x00000000060d7211 */ /* 0x080fe400008f0eff */
[----:B------:R-:W-:Y:S01]  /*3a210*/  LEA.HI.X.SX32 R3, R22, R0, 0x1, P6 ;  /* 0x0000000016037211 */ /* 0x000fe200030f0eff */
[----:B------:R-:W-:-:S02]  /*3a220*/  IMAD R26, R7, 0x4, R25 ;  /* 0x00000004071a7824 */ /* 0x000fc400078e0219 */
[----:B------:R0:W-:Y:S04]  /*3a230*/  STL.64 [R1+0x98], R12 ;  /* 0x0000980c01007387 */ /* 0x0001e80000100a00 */
[----:B------:R5:W-:Y:S01]  /*3a240*/  STL.64 [R1+0x90], R8 ;  /* 0x0000900801007387 */ /* 0x000be20000100a00 */
[----:B------:R-:W-:-:S03]  /*3a250*/  IMAD R27, R7, 0x4, R26 ;  /* 0x00000004071b7824 */ /* 0x000fc600078e021a */
[----:B------:R1:W-:Y:S01]  /*3a260*/  STL.64 [R1+0x88], R2 ;  /* 0x0000880201007387 */ /* 0x0003e20000100a00 */
[-C--:B0-----:R-:W-:Y:S01]  /*3a270*/  IADD3 R12, P1, PT, R23, R28.reuse, RZ ;  /* 0x0000001c170c7210 */ /* 0x081fe20007f3e0ff */
[----:B------:R-:W-:Y:S01]  /*3a280*/  IMAD R19, R7, 0x4, R27 ;  /* 0x0000000407137824 */ /* 0x000fe200078e021b */
[-C--:B-----5:R-:W-:Y:S02]  /*3a290*/  IADD3 R8, P5, PT, R18, R28.reuse, RZ ;  /* 0x0000001c12087210 */ /* 0x0a0fe40007fbe0ff */
[C---:B-1----:R-:W-:Y:S02]  /*3a2a0*/  IADD3 R2, P6, PT, R24.reuse, R28, RZ ;  /* 0x0000001c18027210 */ /* 0x042fe40007fde0ff */
[-C--:B------:R-:W-:Y:S02]  /*3a2b0*/  LEA.HI.X.SX32 R13, R23, R0.reuse, 0x1, P1 ;  /* 0x00000000170d7211 */ /* 0x080fe400008f0eff */
[-C--:B------:R-:W-:Y:S02]  /*3a2c0*/  LEA.HI.X.SX32 R3, R24, R0.reuse, 0x1, P6 ;  /* 0x0000000018037211 */ /* 0x080fe400030f0eff */
[----:B------:R-:W-:Y:S01]  /*3a2d0*/  LEA.HI.X.SX32 R9, R18, R0, 0x1, P5 ;  /* 0x0000000012097211 */ /* 0x000fe200028f0eff */
[----:B------:R0:W-:Y:S01]  /*3a2e0*/  STL.64 [R1+0x80], R12 ;  /* 0x0000800c01007387 */ /* 0x0001e20000100a00 */
[----:B------:R-:W-:-:S03]  /*3a2f0*/  IMAD R20, R7, 0x4, R19 ;  /* 0x0000000407147824 */ /* 0x000fc600078e0213 */
[----:B------:R1:W-:Y:S01]  /*3a300*/  STL.64 [R1+0x70], R2 ;  /* 0x0000700201007387 */ /* 0x0003e20000100a00 */
[----:B------:R-:W-:-:S03]  /*3a310*/  IMAD R21, R7, 0x4, R20 ;  /* 0x0000000407157824 */ /* 0x000fc600078e0214 */
[----:B------:R5:W-:Y:S01]  /*3a320*/  STL.64 [R1+0x78], R8 ;  /* 0x0000780801007387 */ /* 0x000be20000100a00 */
[CC--:B0-----:R-:W-:Y:S02]  /*3a330*/  IADD3 R12, P5, PT, R26.reuse, R28.reuse, RZ ;  /* 0x0000001c1a0c7210 */ /* 0x0c1fe40007fbe0ff */
[-C--:B-1----:R-:W-:Y:S02]  /*3a340*/  IADD3 R2, P1, PT, R25, R28.reuse, RZ ;  /* 0x0000001c19027210 */ /* 0x082fe40007f3e0ff */
[----:B-----5:R-:W-:Y:S02]  /*3a350*/  IADD3 R8, P6, PT, R27, R28, RZ ;  /* 0x0000001c1b087210 */ /* 0x020fe40007fde0ff */
[-C--:B------:R-:W-:Y:S02]  /*3a360*/  LEA.HI.X.SX32 R3, R25, R0.reuse, 0x1, P1 ;  /* 0x0000000019037211 */ /* 0x080fe400008f0eff */
[-C--:B------:R-:W-:Y:S01]  /*3a370*/  LEA.HI.X.SX32 R13, R26, R0.reuse, 0x1, P5 ;  /* 0x000000001a0d7211 */ /* 0x080fe200028f0eff */
[----:B------:R-:W-:Y:S01]  /*3a380*/  IMAD R22, R7, 0x4, R21 ;  /* 0x0000000407167824 */ /* 0x000fe200078e0215 */
[----:B------:R-:W-:Y:S01]  /*3a390*/  LEA.HI.X.SX32 R9, R27, R0, 0x1, P6 ;  /* 0x000000001b097211 */ /* 0x000fe200030f0eff */
[----:B------:R0:W-:Y:S01]  /*3a3a0*/  STL.64 [R1+0x68], R2 ;  /* 0x0000680201007387 */ /* 0x0001e20000100a00 */
[----:B------:R-:W-:Y:S01]  /*3a3b0*/  IADD3 R26, P1, PT, R19, R28, RZ ;  /* 0x0000001c131a7210 */ /* 0x000fe20007f3e0ff */
[----:B------:R-:W-:-:S03]  /*3a3c0*/  IMAD R23, R7, 0x4, R22 ;  /* 0x0000000407177824 */ /* 0x000fc600078e0216 */
[----:B------:R-:W-:Y:S01]  /*3a3d0*/  LEA.HI.X.SX32 R27, R19, R0, 0x1, P1 ;  /* 0x00000000131b7211 */ /* 0x000fe200008f0eff */
[----:B------:R-:W-:Y:S01]  /*3a3e0*/  IMAD R24, R7, 0x4, R23 ;  /* 0x0000000407187824 */ /* 0x000fe200078e0217 */
[----:B0-----:R-:W5:Y:S04]  /*3a3f0*/  LDL.LU.64 R2, [R1+0x15d8] ;  /* 0x0015d80001027983 */ /* 0x001f680000300a00 */
[----:B------:R0:W-:Y:S04]  /*3a400*/  STL.64 [R1+0x60], R12 ;  /* 0x0000600c01007387 */ /* 0x0001e80000100a00 */
[----:B------:R1:W-:Y:S01]  /*3a410*/  STL.64 [R1+0x58], R8 ;  /* 0x0000580801007387 */ /* 0x0003e20000100a00 */
[----:B0-----:R-:W-:-:S02]  /*3a420*/  IADD3 R12, P5, PT, R20, R28, RZ ;  /* 0x0000001c140c7210 */ /* 0x001fc40007fbe0ff */
[C---:B-1----:R-:W-:Y:S02]  /*3a430*/  IADD3 R8, P6, PT, R21.reuse, R28, RZ ;  /* 0x0000001c15087210 */ /* 0x042fe40007fde0ff */
[-C--:B------:R-:W-:Y:S02]  /*3a440*/  LEA.HI.X.SX32 R13, R20, R0.reuse, 0x1, P5 ;  /* 0x00000000140d7211 */ /* 0x080fe400028f0eff */
[----:B------:R-:W-:Y:S01]  /*3a450*/  LEA.HI.X.SX32 R9, R21, R0, 0x1, P6 ;  /* 0x0000000015097211 */ /* 0x000fe200030f0eff */
[----:B------:R-:W-:Y:S01]  /*3a460*/  IMAD R25, R7, 0x4, R24 ;  /* 0x0000000407197824 */ /* 0x000fe200078e0218 */
[----:B------:R-:W-:Y:S01]  /*3a470*/  STL.64 [R1+0x50], R26 ;  /* 0x0000501a01007387 */ /* 0x000fe20000100a00 */
[----:B------:R-:W-:-:S03]  /*3a480*/  IADD3 R20, P1, PT, R22, R28, RZ ;  /* 0x0000001c16147210 */ /* 0x000fc60007f3e0ff */
[----:B------:R0:W-:Y:S01]  /*3a490*/  STL.64 [R1+0x48], R12 ;  /* 0x0000480c01007387 */ /* 0x0001e20000100a00 */
[----:B------:R-:W-:-:S03]  /*3a4a0*/  IMAD R18, R7, 0x4, R25 ;  /* 0x0000000407127824 */ /* 0x000fc600078e0219 */
[----:B------:R1:W-:Y:S01]  /*3a4b0*/  STL.64 [R1+0x40], R8 ;  /* 0x0000400801007387 */ /* 0x0003e20000100a00 */
[----:B------:R-:W-:Y:S01]  /*3a4c0*/  LEA.HI.X.SX32 R21, R22, R0, 0x1, P1 ;  /* 0x0000000016157211 */ /* 0x000fe200008f0eff */
[----:B------:R-:W-:Y:S01]  /*3a4d0*/  IMAD R19, R7, 0x4, R18 ;  /* 0x0000000407137824 */ /* 0x000fe200078e0212 */
[CC--:B0-----:R-:W-:Y:S02]  /*3a4e0*/  IADD3 R12, P5, PT, R23.reuse, R28.reuse, RZ ;  /* 0x0000001c170c7210 */ /* 0x0c1fe40007fbe0ff */
[C---:B-1----:R-:W-:Y:S02]  /*3a4f0*/  IADD3 R8, P6, PT, R24.reuse, R28, RZ ;  /* 0x0000001c18087210 */ /* 0x042fe40007fde0ff */
[-C--:B------:R-:W-:Y:S02]  /*3a500*/  LEA.HI.X.SX32 R13, R23, R0.reuse, 0x1, P5 ;  /* 0x00000000170d7211 */ /* 0x080fe400028f0eff */
[----:B------:R-:W-:Y:S01]  /*3a510*/  LEA.HI.X.SX32 R9, R24, R0, 0x1, P6 ;  /* 0x0000000018097211 */ /* 0x000fe200030f0eff */
[----:B------:R-:W-:Y:S01]  /*3a520*/  STL.64 [R1+0x38], R20 ;  /* 0x0000381401007387 */ /* 0x000fe20000100a00 */
[----:B------:R-:W-:-:S03]  /*3a530*/  IADD3 R22, P1, PT, R25, R28, RZ ;  /* 0x0000001c19167210 */ /* 0x000fc60007f3e0ff */
[----:B------:R-:W-:Y:S04]  /*3a540*/  STL.64 [R1+0x30], R12 ;  /* 0x0000300c01007387 */ /* 0x000fe80000100a00 */
[----:B------:R0:W-:Y:S01]  /*3a550*/  STL.64 [R1+0x28], R8 ;  /* 0x0000280801007387 */ /* 0x0001e20000100a00 */
[----:B------:R-:W-:Y:S01]  /*3a560*/  LEA.HI.X.SX32 R23, R25, R0, 0x1, P1 ;  /* 0x0000000019177211 */ /* 0x000fe200008f0eff */
[----:B------:R-:W-:Y:S01]  /*3a570*/  IMAD R26, R7, 0x4, R19 ;  /* 0x00000004071a7824 */ /* 0x000fe200078e0213 */
[----:B0-----:R-:W-:-:S04]  /*3a580*/  IADD3 R8, P6, PT, R19, R28, RZ ;  /* 0x0000001c13087210 */ /* 0x001fc80007fde0ff */
[----:B------:R-:W-:Y:S01]  /*3a590*/  LEA.HI.X.SX32 R9, R19, R0, 0x1, P6 ;  /* 0x0000000013097211 */ /* 0x000fe200030f0eff */
[----:B------:R-:W-:Y:S04]  /*3a5a0*/  STL.64 [R1+0x20], R22 ;  /* 0x0000201601007387 */ /* 0x000fe80000100a00 */
[----:B------:R0:W-:Y:S01]  /*3a5b0*/  STL.64 [R1+0x10], R8 ;  /* 0x0000100801007387 */ /* 0x0001e20000100a00 */
[----:B------:R-:W-:Y:S01]  /*3a5c0*/  IMAD R21, R7, 0x4, R26 ;  /* 0x0000000407157824 */ /* 0x000fe200078e021a */
[----:B0-----:R-:W-:-:S04]  /*3a5d0*/  IADD3 R8, P1, PT, R26, R28, RZ ;  /* 0x0000001c1a087210 */ /* 0x001fc80007f3e0ff */
[----:B------:R-:W-:Y:S02]  /*3a5e0*/  LEA.HI.X.SX32 R9, R26, R0, 0x1, P1 ;  /* 0x000000001a097211 */ /* 0x000fe400008f0eff */
[----:B------:R-:W0:Y:S01]  /*3a5f0*/  LDC R26, c[0x0][0x3e8] ;  /* 0x0000fa00ff1a7b82 */ /* 0x000e220000000800 */
[----:B------:R-:W-:Y:S01]  /*3a600*/  IMAD R20, R7, 0x4, R21 ;  /* 0x0000000407147824 */ /* 0x000fe200078e0215 */
[----:B------:R-:W-:-:S03]  /*3a610*/  IADD3 R12, P5, PT, R18, R28, RZ ;  /* 0x0000001c120c7210 */ /* 0x000fc60007fbe0ff */
[----:B------:R-:W-:Y:S01]  /*3a620*/  IMAD R29, R7, 0x4, R20 ;  /* 0x00000004071d7824 */ /* 0x000fe200078e0214 */
[----:B------:R-:W-:-:S03]  /*3a630*/  LEA.HI.X.SX32 R13, R18, R0, 0x1, P5 ;  /* 0x00000000120d7211 */ /* 0x000fc600028f0eff */
[----:B------:R-:W-:Y:S01]  /*3a640*/  IMAD R23, R7, 0x4, R29 ;  /* 0x0000000407177824 */ /* 0x000fe200078e021d */
[CC--:B------:R-:W-:Y:S02]  /*3a650*/  IADD3 R6, P5, PT, R21.reuse, R28.reuse, RZ ;  /* 0x0000001c15067210 */ /* 0x0c0fe40007fbe0ff */
[C---:B------:R-:W-:Y:S02]  /*3a660*/  IADD3 R18, P6, PT, R20.reuse, R28, RZ ;  /* 0x0000001c14127210 */ /* 0x040fe40007fde0ff */
[-C--:B------:R-:W-:Y:S02]  /*3a670*/  LEA.HI.X.SX32 R7, R21, R0.reuse, 0x1, P5 ;  /* 0x0000000015077211 */ /* 0x080fe400028f0eff */
[----:B------:R-:W-:Y:S01]  /*3a680*/  LEA.HI.X.SX32 R19, R20, R0, 0x1, P6 ;  /* 0x0000000014137211 */ /* 0x000fe200030f0eff */
[----:B------:R1:W-:Y:S01]  /*3a690*/  STL.64 [R1+0x18], R12 ;  /* 0x0000180c01007387 */ /* 0x0003e20000100a00 */
[-C--:B------:R-:W-:Y:S02]  /*3a6a0*/  IADD3 R20, P1, PT, R29, R28.reuse, RZ ;  /* 0x0000001c1d147210 */ /* 0x080fe40007f3e0ff */
[-C--:B------:R-:W-:Y:S01]  /*3a6b0*/  IADD3 R22, P5, PT, R23, R28.reuse, RZ ;  /* 0x0000001c17167210 */ /* 0x080fe20007fbe0ff */
[C---:B0-----:R-:W-:Y:S01]  /*3a6c0*/  IMAD R25, R26.reuse, 0x4, R23 ;  /* 0x000000041a197824 */ /* 0x041fe200078e0217 */
[----:B------:R-:W-:Y:S03]  /*3a6d0*/  STL.64 [R1+0x8], R8 ;  /* 0x0000080801007387 */ /* 0x000fe60000100a00 */
[----:B------:R-:W-:Y:S01]  /*3a6e0*/  IMAD R27, R26, 0x4, R25 ;  /* 0x000000041a1b7824 */ /* 0x000fe200078e0219 */
[----:B-1----:R-:W2:Y:S01]  /*3a6f0*/  LDL.LU.64 R12, [R1+0x1c0] ;  /* 0x0001c000010c7983 */ /* 0x002ea20000300a00 */
[----:B------:R-:W-:-:S02]  /*3a700*/  IADD3 R24, P6, PT, R25, R28, RZ ;  /* 0x0000001c19187210 */ /* 0x000fc40007fde0ff */
[-C--:B------:R-:W-:Y:S01]  /*3a710*/  LEA.HI.X.SX32 R21, R29, R0.reuse, 0x1, P1 ;  /* 0x000000001d157211 */ /* 0x080fe200008f0eff */
[----:B------:R0:W-:Y:S01]  /*3a720*/  STL.64 [R1], R6 ;  /* 0x0000000601007387 */ /* 0x0001e20000100a00 */
[----:B------:R-:W-:Y:S01]  /*3a730*/  IMAD R29, R26, 0x4, R27 ;  /* 0x000000041a1d7824 */ /* 0x000fe200078e021b */
[----:B------:R-:W-:Y:S02]  /*3a740*/  LEA.HI.X.SX32 R23, R23, R0, 0x1, P5 ;  /* 0x0000000017177211 */ /* 0x000fe400028f0eff */
[----:B------:R-:W-:Y:S02]  /*3a750*/  IADD3 R26, P5, PT, R27, R28, RZ ;  /* 0x0000001c1b1a7210 */ /* 0x000fe40007fbe0ff */
[-C--:B------:R-:W-:Y:S01]  /*3a760*/  LEA.HI.X.SX32 R25, R25, R0.reuse, 0x1, P6 ;  /* 0x0000000019197211 */ /* 0x080fe200030f0eff */
[----:B0-----:R-:W2:Y:S04]  /*3a770*/  LDL.LU.64 R6, [R1+0x1b8] ;  /* 0x0001b80001067983 */ /* 0x001ea80000300a00 */
[----:B------:R-:W2:Y:S01]  /*3a780*/  LDL.LU.64 R8, [R1+0x1b0] ;  /* 0x0001b00001087983 */ /* 0x000ea20000300a00 */
[----:B------:R-:W-:-:S03]  /*3a790*/  LEA.HI.X.SX32 R27, R27, R0, 0x1, P5 ;  /* 0x000000001b1b7211 */ /* 0x000fc600028f0eff */
[----:B------:R0:W-:Y:S04]  /*3a7a0*/  STL.64 [R1+0x14f0], R18 ;  /* 0x0014f01201007387 */ /* 0x0001e80000100a00 */
[----:B0-----:R-:W2:Y:S04]  /*3a7b0*/  LDL.LU R19, [R1+0x1d4] ;  /* 0x0001d40001137983 */ /* 0x001ea80000300800 */
[----:B------:R-:W-:Y:S04]  /*3a7c0*/  STL.64 [R1+0x14f8], R20 ;  /* 0x0014f81401007387 */ /* 0x000fe80000100a00 */
[----:B------:R0:W-:Y:S04]  /*3a7d0*/  STL.64 [R1+0x1500], R22 ;  /* 0x0015001601007387 */ /* 0x0001e80000100a00 */
[----:B0-----:R-:W2:Y:S04]  /*3a7e0*/  LDL.LU.64 R22, [R1+0x1a8] ;  /* 0x0001a80001167983 */ /* 0x001ea80000300a00 */
[----:B------:R0:W-:Y:S04]  /*3a7f0*/  STL.64 [R1+0x1508], R24 ;  /* 0x0015081801007387 */ /* 0x0001e80000100a00 */
[----:B0-----:R-:W2:Y:S04]  /*3a800*/  LDL.LU.64 R24, [R1+0x1a0] ;  /* 0x0001a00001187983 */ /* 0x001ea80000300a00 */
[----:B------:R-:W2:Y:S04]  /*3a810*/  LDL.LU.64 R20, [R1+0x198] ;  /* 0x0001980001147983 */ /* 0x000ea80000300a00 */
[----:B------:R0:W-:Y:S04]  /*3a820*/  STL.64 [R1+0x1510], R26 ;  /* 0x0015101a01007387 */ /* 0x0001e80000100a00 */
[----:B0-----:R-:W2:Y:S01]  /*3a830*/  LDL.LU.64 R26, [R1+0x1c8] ;  /* 0x0001c800011a7983 */ /* 0x001ea20000300a00 */
[----:B------:R-:W-:-:S04]  /*3a840*/  IADD3 R28, P6, PT, R29, R28, RZ ;  /* 0x0000001c1d1c7210 */ /* 0x000fc80007fde0ff */
[----:B------:R-:W-:-:S05]  /*3a850*/  LEA.HI.X.SX32 R29, R29, R0, 0x1, P6 ;  /* 0x000000001d1d7211 */ /* 0x000fca00030f0eff */
[----:B------:R0:W-:Y:S04]  /*3a860*/  STL.64 [R1+0x1518], R28 ;  /* 0x0015181c01007387 */ /* 0x0001e80000100a00 */
[----:B0-----:R-:W4:Y:S01]  /*3a870*/  LDL.LU.64 R28, [R1+0x190] ;  /* 0x00019000011c7983 */ /* 0x001f220000300a00 */
[----:B-----5:R-:W-:-:S05]  /*3a880*/  PRMT R18, R2, 0x7770, RZ ;  /* 0x0000777002127816 */ /* 0x020fca00000000ff */
[----:B--2---:R0:W-:Y:S04]  /*3a890*/  STG.E.U8 desc[UR12][R26.64], R18 ;  /* 0x000000121a007986 */ /* 0x0041e8000c10110c */
[----:B0-----:R-:W2:Y:S01]  /*3a8a0*/  LDL.LU.64 R26, [R1+0x178] ;  /* 0x00017800011a7983 */ /* 0x001ea20000300a00 */
[----:B---3--:R-:W-:-:S03]  /*3a8b0*/  PRMT R0, R10, 0x7770, RZ ;  /* 0x000077700a007816 */ /* 0x008fc600000000ff */
[----:B--2---:R0:W-:Y:S04]  /*3a8c0*/  STL.64 [R1+0x15b0], R26 ;  /* 0x0015b01a01007387 */ /* 0x0041e80000100a00 */
[----:B0-----:R-:W2:Y:S01]  /*3a8d0*/  LDL.LU.64 R26, [R1+0x180] ;  /* 0x00018000011a7983 */ /* 0x001ea20000300a00 */
[----:B----4-:R-:W-:-:S03]  /*3a8e0*/  PRMT R18, R4, 0x7770, RZ ;  /* 0x0000777004127816 */ /* 0x010fc600000000ff */
[----:B------:R-:W-:Y:S04]  /*3a8f0*/  STG.E.U8 desc[UR12][R12.64], R0 ;  /* 0x000000000c007986 */ /* 0x000fe8000c10110c */
[----:B------:R-:W-:Y:S04]  /*3a900*/  STG.E.U8 desc[UR12][R6.64], R18 ;  /* 0x0000001206007986 */ /* 0x000fe8000c10110c */
[----:B--2---:R0:W-:Y:S04]  /*3a910*/  STL.64 [R1+0x15b8], R26 ;  /* 0x0015b81a01007387 */ /* 0x0041e80000100a00 */
[----:B0-----:R-:W2:Y:S04]  /*3a920*/  LDL.LU.64 R26, [R1+0x188] ;  /* 0x00018800011a7983 */ /* 0x001ea80000300a00 */
[----:B------:R-:W3:Y:S04]  /*3a930*/  LDL.LU.64 R12, [R1+0x15d0] ;  /* 0x0015d000010c7983 */ /* 0x000ee80000300a00 */
[----:B------:R-:W4:Y:S01]  /*3a940*/  LDL.LU.64 R6, [R1+0x15c8] ;  /* 0x0015c80001067983 */ /* 0x000f220000300a00 */
[----:B---3--:R-:W-:-:S02]  /*3a950*/  PRMT R0, R12, 0x7770, RZ ;  /* 0x000077700c007816 */ /* 0x008fc400000000ff */
[----:B----4-:R-:W-:-:S03]  /*3a960*/  PRMT R18, R6, 0x7770, RZ ;  /* 0x0000777006127816 */ /* 0x010fc600000000ff */
[----:B------:R0:W-:Y:S04]  /*3a970*/  STG.E.U8 desc[UR12][R8.64], R0 ;  /* 0x0000000008007986 */ /* 0x0001e8000c10110c */
[----:B------:R-:W-:Y:S04]  /*3a980*/  STG.E.U8 desc[UR12][R22.64], R18 ;  /* 0x0000001216007986 */ /* 0x000fe8000c10110c */
[----:B0-----:R-:W3:Y:S01]  /*3a990*/  LDL.LU.64 R8, [R1+0x15c0] ;  /* 0x0015c00001087983 */ /* 0x001ee20000300a00 */
[----:B------:R-:W-:-:S03]  /*3a9a0*/  PRMT R0, R14, 0x7770, RZ ;  /* 0x000077700e007816 */ /* 0x000fc600000000ff */
[----:B------:R0:W-:Y:S04]  /*3a9b0*/  STL.64 [R1+0x15a8], R14 ;  /* 0x0015a80e01007387 */ /* 0x0001e80000100a00 */
[----:B0-----:R-:W4:Y:S04]  /*3a9c0*/  LDL.LU.64 R14, [R1+0x170] ;  /* 0x00017000010e7983 */ /* 0x001f280000300a00 */
[----:B------:R-:W5:Y:S04]  /*3a9d0*/  LDL.LU.64 R22, [R1+0x150] ;  /* 0x0001500001167983 */ /* 0x000f680000300a00 */
[----:B-----5:R0:W-:Y:S04]  /*3a9e0*/  STL.64 [R1+0x1590], R22 ;  /* 0x0015901601007387 */ /* 0x0201e80000100a00 */
[----:B0-----:R-:W5:Y:S01]  /*3a9f0*/  LDL.LU.64 R22, [R1+0x158] ;  /* 0x0001580001167983 */ /* 0x001f620000300a00 */
[----:B---3--:R-:W-:-:S03]  /*3aa00*/  PRMT R18, R8, 0x7770, RZ ;  /* 0x0000777008127816 */ /* 0x008fc600000000ff */
[----:B-----5:R0:W-:Y:S04]  /*3aa10*/  STL.64 [R1+0x1598], R22 ;  /* 0x0015981601007387 */ /* 0x0201e80000100a00 */
[----:B0-----:R-:W3:Y:S04]  /*3aa20*/  LDL.LU.64 R22, [R1+0x160] ;  /* 0x0001600001167983 */ /* 0x001ee80000300a00 */
[----:B------:R0:W-:Y:S04]  /*3aa30*/  STG.E.U8 desc[UR12][R24.64], R0 ;  /* 0x0000000018007986 */ /* 0x0001e8000c10110c */
[----:B------:R1:W-:Y:S01]  /*3aa40*/  STG.E.U8 desc[UR12][R20.64], R18 ;  /* 0x0000001214007986 */ /* 0x0003e2000c10110c */
[----:B------:R-:W-:-:S02]  /*3aa50*/  FSETP.NEU.AND P1, PT, R19, RZ, PT ;  /* 0x000000ff1300720b */ /* 0x000fc40003f2d000 */
[----:B0-----:R-:W-:Y:S02]  /*3aa60*/  PRMT R0, R16, 0x7770, RZ ;  /* 0x0000777010007816 */ /* 0x001fe400000000ff */
[----:B-1----:R-:W-:-:S03]  /*3aa70*/  PRMT R20, R2, 0x7771, RZ ;  /* 0x0000777102147816 */ /* 0x002fc600000000ff */
[----:B------:R-:W-:Y:S04]  /*3aa80*/  STG.E.U8 desc[UR12][R28.64], R0 ;  /* 0x000000001c007986 */ /* 0x000fe8000c10110c */
[----:B--2---:R-:W-:Y:S04]  /*3aa90*/  STG.E.U8 desc[UR12][R26.64], R20 ;  /* 0x000000141a007986 */ /* 0x004fe8000c10110c */
[----:B---3--:R0:W-:Y:S04]  /*3aaa0*/  STL.64 [R1+0x15a0], R22 ;  /* 0x0015a01601007387 */ /* 0x0081e80000100a00 */
[----:B0-----:R-:W2:Y:S04]  /*3aab0*/  LDL.LU.64 R22, [R1+0x168] ;  /* 0x0001680001167983 */ /* 0x001ea80000300a00 */
[----:B------:R-:W3:Y:S04]  /*3aac0*/  LDL.LU.64 R24, [R1+0x148] ;  /* 0x0001480001187983 */ /* 0x000ee80000300a00 */
[----:B------:R-:W5:Y:S04]  /*3aad0*/  LDL.LU.64 R18, [R1+0x140] ;  /* 0x0001400001127983 */ /* 0x000f680000300a00 */
[----:B------:R-:W2:Y:S04]  /*3aae0*/  LDL.LU.64 R28, [R1+0x138] ;  /* 0x00013800011c7983 */ /* 0x000ea80000300a00 */
[----:B------:R-:W2:Y:S01]  /*3aaf0*/  LDL.LU.64 R26, [R1+0x15b8] ;  /* 0x0015b800011a7983 */ /* 0x000ea20000300a00 */
[----:B------:R-:W-:-:S02]  /*3ab00*/  PRMT R0, R10, 0x7771, RZ ;  /* 0x000077710a007816 */ /* 0x000fc400000000ff */
[----:B------:R-:W-:-:S03]  /*3ab10*/  PRMT R20, R4, 0x7771, RZ ;  /* 0x0000777104147816 */ /* 0x000fc600000000ff */
[----:B--2---:R0:W-:Y:S04]  /*3ab20*/  STG.E.U8 desc[UR12][R26.64], R0 ;  /* 0x000000001a007986 */ /* 0x0041e8000c10110c */
[----:B0-----:R-:W2:Y:S04]  /*3ab30*/  LDL.LU.64 R26, [R1+0x15b0] ;  /* 0x0015b000011a7983 */ /* 0x001ea80000300a00 */
[----:B--2---:R0:W-:Y:S04]  /*3ab40*/  STG.E.U8 desc[UR12][R26.64], R20 ;  /* 0x000000141a007986 */ /* 0x0041e8000c10110c */
[----:B0-----:R-:W2:Y:S01]  /*3ab50*/  LDL.LU.64 R26, [R1+0x120] ;  /* 0x00012000011a7983 */ /* 0x001ea20000300a00 */
[----:B------:R-:W-:-:S03]  /*3ab60*/  PRMT R0, R12, 0x7771, RZ ;  /* 0x000077710c007816 */ /* 0x000fc600000000ff */
[----:B--2---:R0:W-:Y:S04]  /*3ab70*/  STL.64 [R1+0x1580], R26 ;  /* 0x0015801a01007387 */ /* 0x0041e80000100a00 */
[----:B0-----:R-:W2:Y:S01]  /*3ab80*/  LDL.LU.64 R26, [R1+0x128] ;  /* 0x00012800011a7983 */ /* 0x001ea20000300a00 */
[----:B------:R-:W-:-:S03]  /*3ab90*/  PRMT R20, R6, 0x7771, RZ ;  /* 0x0000777106147816 */ /* 0x000fc600000000ff */
[----:B----4-:R-:W-:Y:S04]  /*3aba0*/  STG.E.U8 desc[UR12][R14.64], R0 ;  /* 0x000000000e007986 */ /* 0x010fe8000c10110c */
[----:B------:R-:W-:Y:S04]  /*3abb0*/  STG.E.U8 desc[UR12][R22.64], R20 ;  /* 0x0000001416007986 */ /* 0x000fe8000c10110c */
[----:B--2---:R0:W-:Y:S04]  /*3abc0*/  STL.64 [R1+0x1588], R26 ;  /* 0x0015881a01007387 */ /* 0x0041e80000100a00 */
[----:B0-----:R-:W2:Y:S04]  /*3abd0*/  LDL.LU.64 R26, [R1+0x130] ;  /* 0x00013000011a7983 */ /* 0x001ea80000300a00 */
[----:B------:R-:W4:Y:S04]  /*3abe0*/  LDL.LU.64 R14, [R1+0x15a8] ;  /* 0x0015a800010e7983 */ /* 0x000f280000300a00 */
[----:B------:R-:W2:Y:S01]  /*3abf0*/  LDL.LU.64 R22, [R1+0x15a0] ;  /* 0x0015a00001167983 */ /* 0x000ea20000300a00 */
[----:B----4-:R-:W-:-:S05]  /*3ac00*/  PRMT R0, R14, 0x7771, RZ ;  /* 0x000077710e007816 */ /* 0x010fca00000000ff */
[----:B--2---:R0:W-:Y:S04]  /*3ac10*/  STG.E.U8 desc[UR12][R22.64], R0 ;  /* 0x0000000016007986 */ /* 0x0041e8000c10110c */
[----:B0-----:R-:W2:Y:S01]  /*3ac20*/  LDL.LU.64 R22, [R1+0x1598] ;  /* 0x0015980001167983 */ /* 0x001ea20000300a00 */
[----:B------:R-:W-:Y:S02]  /*3ac30*/  PRMT R20, R8, 0x7771, RZ ;  /* 0x0000777108147816 */ /* 0x000fe400000000ff */
[----:B------:R-:W-:-:S03]  /*3ac40*/  PRMT R0, R16, 0x7771, RZ ;  /* 0x0000777110007816 */ /* 0x000fc600000000ff */
[----:B--2---:R0:W-:Y:S04]  /*3ac50*/  STG.E.U8 desc[UR12][R22.64], R20 ;  /* 0x0000001416007986 */ /* 0x0041e8000c10110c */
[----:B0-----:R-:W2:Y:S01]  /*3ac60*/  LDL.LU.64 R22, [R1+0x1590] ;  /* 0x0015900001167983 */ /* 0x001ea20000300a00 */
[----:B------:R-:W-:-:S03]  /*3ac70*/  PRMT R20, R2, 0x7772, RZ ;  /* 0x0000777202147816 */ /* 0x000fc600000000ff */
[----:B------:R0:W-:Y:S04]  /*3ac80*/  STL.64 [R1+0x1578], R2 ;  /* 0x0015780201007387 */ /* 0x0001e80000100a00 */
[----:B0-----:R-:W4:Y:S04]  /*3ac90*/  LDL.LU.64 R2, [R1+0x118] ;  /* 0x0001180001027983 */ /* 0x001f280000300a00 */
[----:B--2---:R0:W-:Y:S04]  /*3aca0*/  STG.E.U8 desc[UR12][R22.64], R0 ;  /* 0x0000000016007986 */ /* 0x0041e8000c10110c */
[----:B---3--:R1:W-:Y:S01]  /*3acb0*/  STG.E.U8 desc[UR12][R24.64], R20 ;  /* 0x0000001418007986 */ /* 0x0083e2000c10110c */
[----:B0-----:R-:W-:-:S03]  /*3acc0*/  PRMT R0, R10, 0x7772, RZ ;  /* 0x000077720a007816 */ /* 0x001fc600000000ff */
[----:B------:R-:W2:Y:S01]  /*3acd0*/  LDL.LU.64 R22, [R1+0x110] ;  /* 0x0001100001167983 */ /* 0x000ea20000300a00 */
[----:B-1----:R-:W-:-:S03]  /*3ace0*/  PRMT R24, R4, 0x7772, RZ ;  /* 0x0000777204187816 */ /* 0x002fc600000000ff */
[----:B------:R-:W3:Y:S04]  /*3acf0*/  LDL.LU.64 R20, [R1+0x108] ;  /* 0x0001080001147983 */ /* 0x000ee80000300a00 */
[----:B-----5:R0:W-:Y:S04]  /*3ad00*/  STG.E.U8 desc[UR12][R18.64], R0 ;  /* 0x0000000012007986 */ /* 0x0201e8000c10110c */
[----:B------:R1:W-:Y:S04]  /*3ad10*/  STG.E.U8 desc[UR12][R28.64], R24 ;  /* 0x000000181c007986 */ /* 0x0003e8000c10110c */
[----:B0-----:R-:W5:Y:S04]  /*3ad20*/  LDL.LU.64 R18, [R1+0x100] ;  /* 0x0001000001127983 */ /* 0x001f680000300a00 */
[----:B-1----:R-:W2:Y:S01]  /*3ad30*/  LDL.LU.64 R28, [R1+0xf0] ;  /* 0x0000f000011c7983 */ /* 0x002ea20000300a00 */
[----:B------:R-:W-:-:S05]  /*3ad40*/  PRMT R0, R12, 0x7772, RZ ;  /* 0x000077720c007816 */ /* 0x000fca00000000ff */
[----:B------:R-:W-:Y:S04]  /*3ad50*/  STG.E.U8 desc[UR12][R26.64], R0 ;  /* 0x000000001a007986 */ /* 0x000fe8000c10110c */
[----:B--2---:R0:W-:Y:S04]  /*3ad60*/  STL.64 [R1+0x1570], R28 ;  /* 0x0015701c01007387 */ /* 0x0041e80000100a00 */
[----:B0-----:R-:W2:Y:S04]  /*3ad70*/  LDL.LU.64 R28, [R1+0xf8] ;  /* 0x0000f800011c7983 */ /* 0x001ea80000300a00 */
[----:B------:R-:W2:Y:S01]  /*3ad80*/  LDL.LU.64 R26, [R1+0x1588] ;  /* 0x00158800011a7983 */ /* 0x000ea20000300a00 */
[----:B------:R-:W-:-:S02]  /*3ad90*/  PRMT R24, R6, 0x7772, RZ ;  /* 0x0000777206187816 */ /* 0x000fc400000000ff */
[----:B------:R-:W-:-:S03]  /*3ada0*/  PRMT R0, R14, 0x7772, RZ ;  /* 0x000077720e007816 */ /* 0x000fc600000000ff */
[----:B--2---:R0:W-:Y:S04]  /*3adb0*/  STG.E.U8 desc[UR12][R26.64], R24 ;  /* 0x000000181a007986 */ /* 0x0041e8000c10110c */
[----:B0-----:R-:W2:Y:S01]  /*3adc0*/  LDL.LU.64 R26, [R1+0x1580] ;  /* 0x00158000011a7983 */ /* 0x001ea20000300a00 */
[----:B------:R-:W-:-:S03]  /*3add0*/  PRMT R24, R8, 0x7772, RZ ;  /* 0x0000777208187816 */ /* 0x000fc600000000ff */
[----:B------:R0:W-:Y:S04]  /*3ade0*/  STL.64 [R1+0x1568], R8 ;  /* 0x0015680801007387 */ /* 0x0001e80000100a00 */
[----:B0-----:R-:W3:Y:S04]  /*3adf0*/  LDL.LU.64 R8, [R1+0xe8] ;  /* 0x0000e80001087983 */ /* 0x001ee80000300a00 */
[----:B--2---:R0:W-:Y:S04]  /*3ae00*/  STG.E.U8 desc[UR12][R26.64], R0 ;  /* 0x000000001a007986 */ /* 0x0041e8000c10110c */
[----:B0-----:R-:W2:Y:S04]  /*3ae10*/  LDL.LU.64 R26, [R1+0xc0] ;  /* 0x0000c000011a7983 */ /* 0x001ea80000300a00 */
[----:B--2---:R0:W-:Y:S04]  /*3ae20*/  STL.64 [R1+0x1550], R26 ;  /* 0x0015501a01007387 */ /* 0x0041e80000100a00 */
[----:B0-----:R-:W2:Y:S04]  /*3ae30*/  LDL.LU.64 R26, [R1+0xd0] ;  /* 0x0000d000011a7983 */ /* 0x001ea80000300a00 */
[----:B--2---:R0:W-:Y:S04]  /*3ae40*/  STL.64 [R1+0x1558], R26 ;  /* 0x0015581a01007387 */ /* 0x0041e80000100a00 */
[----:B0-----:R-:W2:Y:S04]  /*3ae50*/  LDL.LU.64 R26, [R1+0xd8] ;  /* 0x0000d800011a7983 */ /* 0x001ea80000300a00 */
[----:B----4-:R-:W-:Y:S04]  /*3ae60*/  STG.E.U8 desc[UR12][R2.64], R24 ;  /* 0x0000001802007986 */ /* 0x010fe8000c10110c */
[----:B--2---:R0:W-:Y:S04]  /*3ae70*/  STL.64 [R1+0x1560], R26 ;  /* 0x0015601a01007387 */ /* 0x0041e80000100a00 */
[----:B0-----:R-:W2:Y:S04]  /*3ae80*/  LDL.LU.64 R26, [R1+0xe0] ;  /* 0x0000e000011a7983 */ /* 0x001ea80000300a00 */
[----:B------:R-:W4:Y:S01]  /*3ae90*/  LDL.LU.64 R2, [R1+0x1578] ;  /* 0x0015780001027983 */ /* 0x000f220000300a00 */
[----:B------:R-:W-:-:S02]  /*3aea0*/  PRMT R0, R16, 0x7772, RZ ;  /* 0x0000777210007816 */ /* 0x000fc400000000ff */
[----:B------:R-:W-:Y:S01]  /*3aeb0*/  PRMT R10, R10, 0x7773, RZ ;  /* 0x000077730a0a7816 */ /* 0x000fe200000000ff */
[----:B------:R-:W2:Y:S01]  /*3aec0*/  LDL.LU.64 R24, [R1+0xb8] ;  /* 0x0000b80001187983 */ /* 0x000ea20000300a00 */
[----:B------:R-:W-:-:S03]  /*3aed0*/  PRMT R4, R4, 0x7773, RZ ;  /* 0x0000777304047816 */ /* 0x000fc600000000ff */
[----:B------:R0:W-:Y:S04]  /*3aee0*/  STG.E.U8 desc[UR12][R22.64], R0 ;  /* 0x0000000016007986 */ /* 0x0001e8000c10110c */
[----:B0-----:R-:W2:Y:S01]  /*3aef0*/  LDL.LU.64 R22, [R1+0xb0] ;  /* 0x0000b00001167983 */ /* 0x001ea20000300a00 */
[----:B----4-:R-:W-:-:S05]  /*3af00*/  PRMT R2, R2, 0x7773, RZ ;  /* 0x0000777302027816 */ /* 0x010fca00000000ff */
[----:B---3--:R0:W-:Y:S04]  /*3af10*/  STG.E.U8 desc[UR12][R20.64], R2 ;  /* 0x0000000214007986 */ /* 0x0081e8000c10110c */
[----:B-----5:R1:W-:Y:S04]  /*3af20*/  STG.E.U8 desc[UR12][R18.64], R10 ;  /* 0x0000000a12007986 */ /* 0x0203e8000c10110c */
[----:B------:R3:W-:Y:S04]  /*3af30*/  STG.E.U8 desc[UR12][R28.64], R4 ;  /* 0x000000041c007986 */ /* 0x0007e8000c10110c */
[----:B0-----:R-:W4:Y:S04]  /*3af40*/  LDL.LU.64 R20, [R1+0xa8] ;  /* 0x0000a80001147983 */ /* 0x001f280000300a00 */
[----:B-1----:R-:W5:Y:S04]  /*3af50*/  LDL.LU.64 R18, [R1+0xa0] ;  /* 0x0000a00001127983 */ /* 0x002f680000300a00 */
[----:B---3--:R-:W3:Y:S01]  /*3af60*/  LDL.LU.64 R28, [R1+0x1570] ;  /* 0x00157000011c7983 */ /* 0x008ee20000300a00 */
[----:B------:R-:W-:-:S02]  /*3af70*/  PRMT R12, R12, 0x7773, RZ ;  /* 0x000077730c0c7816 */ /* 0x000fc400000000ff */
[----:B------:R-:W-:Y:S02]  /*3af80*/  PRMT R6, R6, 0x7773, RZ ;  /* 0x0000777306067816 */ /* 0x000fe400000000ff */
[----:B------:R-:W-:Y:S01]  /*3af90*/  PRMT R14, R14, 0x7773, RZ ;  /* 0x000077730e0e7816 */ /* 0x000fe200000000ff */
[----:B---3--:R0:W-:Y:S04]  /*3afa0*/  STG.E.U8 desc[UR12][R28.64], R12 ;  /* 0x0000000c1c007986 */ /* 0x0081e8000c10110c */
[----:B------:R1:W-:Y:S04]  /*3afb0*/  STG.E.U8 desc[UR12][R8.64], R6 ;  /* 0x0000000608007986 */ /* 0x0003e8000c10110c */
[----:B0-----:R-:W3:Y:S04]  /*3afc0*/  LDL.LU.64 R28, [R1+0x98] ;  /* 0x00009800011c7983 */ /* 0x001ee80000300a00 */
[----:B-1----:R-:W3:Y:S04]  /*3afd0*/  LDL.LU.64 R8, [R1+0x1568] ;  /* 0x0015680001087983 */ /* 0x002ee80000300a00 */
[----:B--2---:R0:W-:Y:S04]  /*3afe0*/  STG.E.U8 desc[UR12][R26.64], R14 ;  /* 0x0000000e1a007986 */ /* 0x0041e8000c10110c */
[----:B0-----:R-:W2:Y:S01]  /*3aff0*/  LDL.LU.64 R26, [R1+0x1560] ;  /* 0x00156000011a7983 */ /* 0x001ea20000300a00 */
[----:B---3--:R-:W-:-:S05]  /*3b000*/  PRMT R8, R8, 0x7773, RZ ;  /* 0x0000777308087816 */ /* 0x008fca00000000ff */
[----:B--2---:R0:W-:Y:S04]  /*3b010*/  STG.E.U8 desc[UR12][R26.64], R8 ;  /* 0x000000081a007986 */ /* 0x0041e8000c10110c */
[----:B0-----:R-:W2:Y:S01]  /*3b020*/  LDL.LU.64 R26, [R1+0x1558] ;  /* 0x00155800011a7983 */ /* 0x001ea20000300a00 */
[----:B------:R-:W-:Y:S02]  /*3b030*/  PRMT R16, R16, 0x7773, RZ ;  /* 0x0000777310107816 */ /* 0x000fe400000000ff */
[----:B------:R-:W-:-:S03]  /*3b040*/  PRMT R0, R11, 0x7770, RZ ;  /* 0x000077700b007816 */ /* 0x000fc600000000ff */
[----:B--2---:R0:W-:Y:S04]  /*3b050*/  STG.E.U8 desc[UR12][R26.64], R16 ;  /* 0x000000101a007986 */ /* 0x0041e8000c10110c */
[----:B0-----:R-:W2:Y:S04]  /*3b060*/  LDL.LU.64 R26, [R1+0x1550] ;  /* 0x00155000011a7983 */ /* 0x001ea80000300a00 */
[----:B------:R0:W-:Y:S04]  /*3b070*/  STL [R1+0x154c], R11 ;  /* 0x00154c0b01007387 */ /* 0x0001e80000100800 */
[----:B0-----:R-:W3:Y:S01]  /*3b080*/  LDL.LU.64 R10, [R1+0xc8] ;  /* 0x0000c800010a7983 */ /* 0x001ee20000300a00 */
[----:B------:R-:W-:-:S05]  /*3b090*/  PRMT R2, R3, 0x7770, RZ ;  /* 0x0000777003027816 */ /* 0x000fca00000000ff */
[----:B---3--:R0:W-:Y:S04]  /*3b0a0*/  STG.E.U8 desc[UR12][R10.64], R2 ;  /* 0x000000020a007986 */ /* 0x0081e8000c10110c */
[----:B--2---:R1:W-:Y:S01]  /*3b0b0*/  STG.E.U8 desc[UR12][R26.64], R0 ;  /* 0x000000001a007986 */ /* 0x0043e2000c10110c */
[----:B0-----:R-:W-:-:S03]  /*3b0c0*/  PRMT R2, R5, 0x7770, RZ ;  /* 0x0000777005027816 */ /* 0x001fc600000000ff */
[----:B------:R-:W2:Y:S01]  /*3b0d0*/  LDL.LU.64 R10, [R1+0x90] ;  /* 0x00009000010a7983 */ /* 0x000ea20000300a00 */
[----:B-1----:R-:W-:-:S03]  /*3b0e0*/  PRMT R0, R13, 0x7770, RZ ;  /* 0x000077700d007816 */ /* 0x002fc600000000ff */
[----:B------:R0:W-:Y:S04]  /*3b0f0*/  STG.E.U8 desc[UR12][R24.64], R2 ;  /* 0x0000000218007986 */ /* 0x0001e8000c10110c */
[----:B------:R1:W-:Y:S04]  /*3b100*/  STG.E.U8 desc[UR12][R22.64], R0 ;  /* 0x0000000016007986 */ /* 0x0003e8000c10110c */
[----:B------:R-:W3:Y:S01]  /*3b110*/  LDL.LU.64 R26, [R1+0x88] ;  /* 0x00008800011a7983 */ /* 0x000ee20000300a00 */
[----:B0-----:R-:W-:-:S03]  /*3b120*/  PRMT R2, R7, 0x7770, RZ ;  /* 0x0000777007027816 */ /* 0x001fc600000000ff */
[----:B------:R-:W2:Y:S01]  /*3b130*/  LDL.LU.64 R24, [R1+0x80] ;  /* 0x0000800001187983 */ /* 0x000ea20000300a00 */
[----:B-1----:R-:W-:-:S03]  /*3b140*/  PRMT R0, R15, 0x7770, RZ ;  /* 0x000077700f007816 */ /* 0x002fc600000000ff */
[----:B----4-:R0:W-:Y:S04]  /*3b150*/  STG.E.U8 desc[UR12][R20.64], R2 ;  /* 0x0000000214007986 */ /* 0x0101e8000c10110c */
[----:B------:R-:W4:Y:S04]  /*3b160*/  LDL.LU.64 R22, [R1+0x78] ;  /* 0x0000780001167983 */ /* 0x000f280000300a00 */
[----:B-----5:R1:W-:Y:S01]  /*3b170*/  STG.E.U8 desc[UR12][R18.64], R0 ;  /* 0x0000000012007986 */ /* 0x0203e2000c10110c */
[----:B0-----:R-:W-:-:S03]  /*3b180*/  PRMT R2, R9, 0x7770, RZ ;  /* 0x0000777009027816 */ /* 0x001fc600000000ff */
[----:B------:R-:W5:Y:S04]  /*3b190*/  LDL.LU.64 R20, [R1+0x70] ;  /* 0x0000700001147983 */ /* 0x000f680000300a00 */
[----:B------:R-:W-:Y:S01]  /*3b1a0*/  STG.E.U8 desc[UR12][R28.64], R2 ;  /* 0x000000021c007986 */ /* 0x000fe2000c10110c */
[----:B-1----:R-:W-:-:S03]  /*3b1b0*/  PRMT R0, R17, 0x7770, RZ ;  /* 0x0000777011007816 */ /* 0x002fc600000000ff */
[----:B------:R-:W2:Y:S04]  /*3b1c0*/  LDL.LU.64 R18, [R1+0x68] ;  /* 0x0000680001127983 */ /* 0x000ea80000300a00 */
[----:B------:R0:W-:Y:S04]  /*3b1d0*/  STL [R1+0x1548], R17 ;  /* 0x0015481101007387 */ /* 0x0001e80000100800 */
[----:B0-----:R-:W2:Y:S04]  /*3b1e0*/  LDL.LU.64 R16, [R1+0x60] ;  /* 0x0000600001107983 */ /* 0x001ea80000300a00 */
[----:B------:R-:W2:Y:S04]  /*3b1f0*/  LDL.LU.64 R28, [R1+0x30] ;  /* 0x00003000011c7983 */ /* 0x000ea80000300a00 */
[----:B--2---:R0:W-:Y:S04]  /*3b200*/  STL.64 [R1+0x1520], R28 ;  /* 0x0015201c01007387 */ /* 0x0041e80000100a00 */
[----:B0-----:R-:W2:Y:S04]  /*3b210*/  LDL.LU.64 R28, [R1+0x38] ;  /* 0x00003800011c7983 */ /* 0x001ea80000300a00 */
[----:B--2---:R0:W-:Y:S04]  /*3b220*/  STL.64 [R1+0x1528], R28 ;  /* 0x0015281c01007387 */ /* 0x0041e80000100a00 */
[----:B0-----:R-:W2:Y:S04]  /*3b230*/  LDL.LU.64 R28, [R1+0x40] ;  /* 0x00004000011c7983 */ /* 0x001ea80000300a00 */
[----:B--2---:R0:W-:Y:S04]  /*3b240*/  STL.64 [R1+0x1530], R28 ;  /* 0x0015301c01007387 */ /* 0x0041e80000100a00 */
[----:B0-----:R-:W2:Y:S04]  /*3b250*/  LDL.LU.64 R28, [R1+0x48] ;  /* 0x00004800011c7983 */ /* 0x001ea80000300a00 */
[----:B--2---:R0:W-:Y:S04]  /*3b260*/  STL.64 [R1+0x1538], R28 ;  /* 0x0015381c01007387 */ /* 0x0041e80000100a00 */
[----:B0-----:R-:W2:Y:S04]  /*3b270*/  LDL.LU.64 R28, [R1+0x50] ;  /* 0x00005000011c7983 */ /* 0x001ea80000300a00 */
[----:B------:R-:W-:Y:S04]  /*3b280*/  STG.E.U8 desc[UR12][R10.64], R0 ;  /* 0x000000000a007986 */ /* 0x000fe8000c10110c */
[----:B--2---:R0:W-:Y:S04]  /*3b290*/  STL.64 [R1+0x1540], R28 ;  /* 0x0015401c01007387 */ /* 0x0041e80000100a00 */
[----:B0-----:R-:W2:Y:S04]  /*3b2a0*/  LDL.LU.64 R28, [R1+0x58] ;  /* 0x00005800011c7983 */ /* 0x001ea80000300a00 */
[----:B------:R-:W2:Y:S01]  /*3b2b0*/  LDL.LU R11, [R1+0x154c] ;  /* 0x00154c00010b7983 */ /* 0x000ea20000300800 */
[----:B------:R-:W-:-:S05]  /*3b2c0*/  PRMT R2, R3, 0x7771, RZ ;  /* 0x0000777103027816 */ /* 0x000fca00000000ff */
[----:B---3--:R0:W-:Y:S02]  /*3b2d0*/  STG.E.U8 desc[UR12][R26.64], R2 ;  /* 0x000000021a007986 */ /* 0x0081e4000c10110c */
[----:B0-----:R-:W-:Y:S02]  /*3b2e0*/  PRMT R2, R5, 0x7771, RZ ;  /* 0x0000777105027816 */ /* 0x001fe400000000ff */
[----:B------:R-:W3:Y:S01]  /*3b2f0*/  LDL.LU.64 R26, [R1+0x28] ;  /* 0x00002800011a7983 */ /* 0x000ee20000300a00 */
[----:B--2---:R-:W-:-:S05]  /*3b300*/  PRMT R0, R11, 0x7771, RZ ;  /* 0x000077710b007816 */ /* 0x004fca00000000ff */
[----:B------:R0:W-:Y:S04]  /*3b310*/  STG.E.U8 desc[UR12][R24.64], R0 ;  /* 0x0000000018007986 */ /* 0x0001e8000c10110c */
[----:B----4-:R1:W-:Y:S01]  /*3b320*/  STG.E.U8 desc[UR12][R22.64], R2 ;  /* 0x0000000216007986 */ /* 0x0103e2000c10110c */
[----:B0-----:R-:W-:-:S03]  /*3b330*/  PRMT R0, R13, 0x7771, RZ ;  /* 0x000077710d007816 */ /* 0x001fc600000000ff */
[----:B------:R-:W2:Y:S01]  /*3b340*/  LDL.LU.64 R24, [R1+0x20] ;  /* 0x0000200001187983 */ /* 0x000ea20000300a00 */
[----:B-1----:R-:W-:-:S03]  /*3b350*/  PRMT R2, R7, 0x7771, RZ ;  /* 0x0000777107027816 */ /* 0x002fc600000000ff */
[----:B-----5:R0:W-:Y:S04]  /*3b360*/  STG.E.U8 desc[UR12][R20.64], R0 ;  /* 0x0000000014007986 */ /* 0x0201e8000c10110c */
[----:B------:R-:W4:Y:S04]  /*3b370*/  LDL.LU.64 R22, [R1+0x18] ;  /* 0x0000180001167983 */ /* 0x000f280000300a00 */
[----:B------:R1:W-:Y:S01]  /*3b380*/  STG.E.U8 desc[UR12][R18.64], R2 ;  /* 0x0000000212007986 */ /* 0x0003e2000c10110c */
[----:B0-----:R-:W-:-:S03]  /*3b390*/  PRMT R0, R15, 0x7771, RZ ;  /* 0x000077710f007816 */ /* 0x001fc600000000ff */
[----:B------:R-:W5:Y:S04]  /*3b3a0*/  LDL.LU.64 R20, [R1+0x10] ;  /* 0x0000100001147983 */ /* 0x000f680000300a00 */
[----:B------:R0:W-:Y:S01]  /*3b3b0*/  STG.E.U8 desc[UR12][R16.64], R0 ;  /* 0x0000000010007986 */ /* 0x0001e2000c10110c */
[----:B-1----:R-:W-:-:S03]  /*3b3c0*/  PRMT R2, R9, 0x7771, RZ ;  /* 0x0000777109027816 */ /* 0x002fc600000000ff */
[----:B------:R-:W2:Y:S04]  /*3b3d0*/  LDL.LU.64 R18, [R1+0x8] ;  /* 0x0000080001127983 */ /* 0x000ea80000300a00 */
[----:B------:R1:W-:Y:S04]  /*3b3e0*/  STG.E.U8 desc[UR12][R28.64], R2 ;  /* 0x000000021c007986 */ /* 0x0003e8000c10110c */
[----:B0-----:R-:W2:Y:S04]  /*3b3f0*/  LDL.LU R17, [R1+0x1548] ;  /* 0x0015480001117983 */ /* 0x001ea80000300800 */
[----:B-1----:R-:W3:Y:S01]  /*3b400*/  LDL.LU.64 R28, [R1+0x1540] ;  /* 0x00154000011c7983 */ /* 0x002ee20000300a00 */
[----:B--2---:R-:W-:-:S05]  /*3b410*/  PRMT R0, R17, 0x7771, RZ ;  /* 0x0000777111007816 */ /* 0x004fca00000000ff */
[----:B---3--:R0:W-:Y:S04]  /*3b420*/  STG.E.U8 desc[UR12][R28.64], R0 ;  /* 0x000000001c007986 */ /* 0x0081e8000c10110c */
[----:B0-----:R-:W2:Y:S01]  /*3b430*/  LDL.LU.64 R28, [R1+0x1538] ;  /* 0x00153800011c7983 */ /* 0x001ea20000300a00 */
[----:B------:R-:W-:Y:S02]  /*3b440*/  PRMT R2, R3, 0x7772, RZ ;  /* 0x0000777203027816 */ /* 0x000fe400000000ff */
[----:B------:R-:W-:-:S03]  /*3b450*/  PRMT R0, R11, 0x7772, RZ ;  /* 0x000077720b007816 */ /* 0x000fc600000000ff */
[----:B--2---:R0:W-:Y:S04]  /*3b460*/  STG.E.U8 desc[UR12][R28.64], R2 ;  /* 0x000000021c007986 */ /* 0x0041e8000c10110c */
[----:B0-----:R-:W2:Y:S01]  /*3b470*/  LDL.LU.64 R28, [R1+0x1530] ;  /* 0x00153000011c7983 */ /* 0x001ea20000300a00 */
[----:B------:R-:W-:-:S03]  /*3b480*/  PRMT R2, R5, 0x7772, RZ ;  /* 0x0000777205027816 */ /* 0x000fc600000000ff */
[----:B--2---:R0:W-:Y:S04]  /*3b490*/  STG.E.U8 desc[UR12][R28.64], R0 ;  /* 0x000000001c007986 */ /* 0x0041e8000c10110c */
[----:B0-----:R-:W2:Y:S01]  /*3b4a0*/  LDL.LU.64 R28, [R1+0x1528] ;  /* 0x00152800011c7983 */ /* 0x001ea20000300a00 */
[----:B------:R-:W-:-:S03]  /*3b4b0*/  PRMT R0, R13, 0x7772, RZ ;  /* 0x000077720d007816 */ /* 0x000fc600000000ff */
[----:B--2---:R0:W-:Y:S04]  /*3b4c0*/  STG.E.U8 desc[UR12][R28.64], R2 ;  /* 0x000000021c007986 */ /* 0x0041e8000c10110c */
[----:B0-----:R-:W2:Y:S01]  /*3b4d0*/  LDL.LU.64 R28, [R1+0x1520] ;  /* 0x00152000011c7983 */ /* 0x001ea20000300a00 */
[----:B------:R-:W-:-:S03]  /*3b4e0*/  PRMT R2, R7, 0x7772, RZ ;  /* 0x0000777207027816 */ /* 0x000fc600000000ff */
[----:B------:R-:W3:Y:S01]  /*3b4f0*/  LDL.LU R4, [R1+0x1e4] ;  /* 0x0001e40001047983 */ /* 0x000ee20000300800 */
[----:B------:R-:W-:-:S03]  /*3b500*/  PRMT R3, R3, 0x7773, RZ ;  /* 0x0000777303037816 */ /* 0x000fc600000000ff */
[----:B--2---:R0:W-:Y:S04]  /*3b510*/  STG.E.U8 desc[UR12][R28.64], R0 ;  /* 0x000000001c007986 */ /* 0x0041e8000c10110c */
[----:B------:R1:W-:Y:S01]  /*3b520*/  STG.E.U8 desc[UR12][R26.64], R2 ;  /* 0x000000021a007986 */ /* 0x0003e2000c10110c */
[----:B0-----:R-:W-:-:S03]  /*3b530*/  PRMT R0, R15, 0x7772, RZ ;  /* 0x000077720f007816 */ /* 0x001fc600000000ff */
[----:B------:R-:W2:Y:S01]  /*3b540*/  LDL.LU.64 R28, [R1+0x1518] ;  /* 0x00151800011c7983 */ /* 0x000ea20000300a00 */
[----:B-1----:R-:W-:-:S03]  /*3b550*/  PRMT R2, R9, 0x7772, RZ ;  /* 0x0000777209027816 */ /* 0x002fc600000000ff */
[----:B------:R-:W2:Y:S04]  /*3b560*/  LDL.LU R14, [R1+0x1e0] ;  /* 0x0001e000010e7983 */ /* 0x000ea80000300800 */
[----:B------:R-:W2:Y:S04]  /*3b570*/  LDL.LU R6, [R1+0x1dc] ;  /* 0x0001dc0001067983 */ /* 0x000ea80000300800 */
[----:B------:R0:W-:Y:S04]  /*3b580*/  STG.E.U8 desc[UR12][R24.64], R0 ;  /* 0x0000000018007986 */ /* 0x0001e8000c10110c */
[----:B------:R-:W2:Y:S04]  /*3b590*/  LDL.LU R10, [R1+0x350] ;  /* 0x00035000010a7983 */ /* 0x000ea80000300800 */
[----:B------:R-:W2:Y:S01]  /*3b5a0*/  LDL.LU.64 R26, [R1+0x1510] ;  /* 0x00151000011a7983 */ /* 0x000ea20000300a00 */
[----:B0-----:R-:W-:-:S03]  /*3b5b0*/  PRMT R0, R17, 0x7772, RZ ;  /* 0x0000777211007816 */ /* 0x001fc600000000ff */
[----:B------:R-:W2:Y:S04]  /*3b5c0*/  LDL.LU.64 R24, [R1+0x1508] ;  /* 0x0015080001187983 */ /* 0x000ea80000300a00 */
[----:B------:R-:W2:Y:S04]  /*3b5d0*/  LDL.LU R16, [R1+0x348] ;  /* 0x0003480001107983 */ /* 0x000ea80000300800 */
[----:B------:R-:W2:Y:S04]  /*3b5e0*/  LDL.LU R12, [R1+0x344] ;  /* 0x00034400010c7983 */ /* 0x000ea80000300800 */
[----:B----4-:R0:W-:Y:S04]  /*3b5f0*/  STG.E.U8 desc[UR12][R22.64], R2 ;  /* 0x0000000216007986 */ /* 0x0101e8000c10110c */
[----:B-----5:R1:W-:Y:S04]  /*3b600*/  STG.E.U8 desc[UR12][R20.64], R0 ;  /* 0x0000000014007986 */ /* 0x0203e8000c10110c */
[----:B------:R4:W-:Y:S04]  /*3b610*/  STG.E.U8 desc[UR12][R18.64], R3 ;  /* 0x0000000312007986 */ /* 0x0009e8000c10110c */
[----:B0-----:R-:W5:Y:S04]  /*3b620*/  LDL.LU.64 R22, [R1+0x1500] ;  /* 0x0015000001167983 */ /* 0x001f680000300a00 */
[----:B-1----:R-:W2:Y:S04]  /*3b630*/  LDL.LU.64 R20, [R1+0x14f8] ;  /* 0x0014f80001147983 */ /* 0x002ea80000300a00 */
[----:B------:R-:W2:Y:S04]  /*3b640*/  LDL.LU R0, [R1+0x34c] ;  /* 0x00034c0001007983 */ /* 0x000ea80000300800 */
[----:B----4-:R-:W4:Y:S04]  /*3b650*/  LDL.LU.64 R18, [R1+0x14f0] ;  /* 0x0014f00001127983 */ /* 0x010f280000300a00 */
[----:B------:R-:W2:Y:S01]  /*3b660*/  LDL.LU.64 R2, [R1] ;  /* 0x0000000001027983 */ /* 0x000ea20000300a00 */
[----:B------:R-:W-:-:S02]  /*3b670*/  PRMT R11, R11, 0x7773, RZ ;  /* 0x000077730b0b7816 */ /* 0x000fc400000000ff */
[----:B------:R-:W-:Y:S02]  /*3b680*/  PRMT R5, R5, 0x7773, RZ ;  /* 0x0000777305057816 */ /* 0x000fe400000000ff */
[----:B------:R-:W-:Y:S02]  /*3b690*/  PRMT R13, R13, 0x7773, RZ ;  /* 0x000077730d0d7816 */ /* 0x000fe400000000ff */
[----:B------:R-:W-:Y:S02]  /*3b6a0*/  PRMT R8, R7, 0x7773, RZ ;  /* 0x0000777307087816 */ /* 0x000fe400000000ff */
[----:B---3--:R-:W-:Y:S02]  /*3b6b0*/  FSEL R4, R4, -INF , P2 ;  /* 0xff80000004047808 */ /* 0x008fe40001000000 */
[----:B------:R-:W-:Y:S02]  /*3b6c0*/  PRMT R15, R15, 0x7773, RZ ;  /* 0x000077730f0f7816 */ /* 0x000fe400000000ff */
[----:B------:R-:W-:-:S02]  /*3b6d0*/  PRMT R9, R9, 0x7773, RZ ;  /* 0x0000777309097816 */ /* 0x000fc400000000ff */
[----:B------:R-:W-:Y:S01]  /*3b6e0*/  PRMT R17, R17, 0x7773, RZ ;  /* 0x0000777311117816 */ /* 0x000fe200000000ff */
[----:B--2---:R0:W-:Y:S04]  /*3b6f0*/  STG.E.U8 desc[UR12][R2.64], R11 ;  /* 0x0000000b02007986 */ /* 0x0041e8000c10110c */
[----:B0-----:R-:W2:Y:S01]  /*3b700*/  LDL.LU R11, [R1+0x1d8] ;  /* 0x0001d800010b7983 */ /* 0x001ea20000300800 */
[----:B------:R-:W-:Y:S01]  /*3b710*/  FFMA R4, R4, 0.69314718246459960938, R10 ;  /* 0x3f31721804047823 */ /* 0x000fe2000000000a */
[----:B------:R-:W-:Y:S01]  /*3b720*/  FSEL R6, R6, -INF , P4 ;  /* 0xff80000006067808 */ /* 0x000fe20002000000 */
[----:B------:R-:W0:Y:S01]  /*3b730*/  LDC.64 R2, c[0x0][0x3a0] ;  /* 0x0000e800ff027b82 */ /* 0x000e220000000a00 */
[----:B----4-:R1:W-:Y:S02]  /*3b740*/  STG.E.U8 desc[UR12][R18.64], R5 ;  /* 0x0000000512007986 */ /* 0x0103e4000c10110c */
[----:B-1----:R-:W-:-:S02]  /*3b750*/  FSEL R5, R14, -INF , P3 ;  /* 0xff8000000e057808 */ /* 0x002fc40001800000 */
[----:B------:R-:W1:Y:S01]  /*3b760*/  S2R R14, SR_TID.X ;  /* 0x00000000000e7919 */ /* 0x000e620000002100 */
[----:B------:R-:W-:Y:S04]  /*3b770*/  STG.E.U8 desc[UR12][R20.64], R13 ;  /* 0x0000000d14007986 */ /* 0x000fe8000c10110c */
[----:B-----5:R1:W-:Y:S04]  /*3b780*/  STG.E.U8 desc[UR12][R22.64], R8 ;  /* 0x0000000816007986 */ /* 0x0203e8000c10110c */
[----:B------:R-:W-:Y:S01]  /*3b790*/  STG.E.U8 desc[UR12][R24.64], R15 ;  /* 0x0000000f18007986 */ /* 0x000fe2000c10110c */
[----:B------:R-:W3:Y:S03]  /*3b7a0*/  S2R R10, SR_CTAID.X ;  /* 0x00000000000a7919 */ /* 0x000ee60000002500 */
[----:B------:R4:W-:Y:S04]  /*3b7b0*/  STG.E.U8 desc[UR12][R26.64], R9 ;  /* 0x000000091a007986 */ /* 0x0009e8000c10110c */
[----:B------:R0:W-:Y:S01]  /*3b7c0*/  STG.E.U8 desc[UR12][R28.64], R17 ;  /* 0x000000111c007986 */ /* 0x0001e2000c10110c */
[----:B------:R-:W-:Y:S01]  /*3b7d0*/  FFMA R5, R5, 0.69314718246459960938, R0 ;  /* 0x3f31721805057823 */ /* 0x000fe20000000000 */
[----:B------:R-:W-:Y:S01]  /*3b7e0*/  FFMA R6, R6, 0.69314718246459960938, R16 ;  /* 0x3f31721806067823 */ /* 0x000fe20000000010 */
[----:B-1----:R-:W-:-:S04]  /*3b7f0*/  LOP3.LUT R8, R14, 0x1c, RZ, 0xc0, !PT ;  /* 0x0000001c0e087812 */ /* 0x002fc800078ec0ff */
[----:B------:R-:W-:Y:S01]  /*3b800*/  LEA R8, R8, UR7, 0x2 ;  /* 0x0000000708087c11 */ /* 0x000fe2000f8e10ff */
[----:B------:R-:W-:Y:S01]  /*3b810*/  UIMAD UR4, UR9, UR4, URZ ;  /* 0x00000004090472a4 */ /* 0x000fe2000f8e02ff */
[----:B---3--:R-:W-:-:S03]  /*3b820*/  IMAD.SHL.U32 R10, R10, 0x20, RZ ;  /* 0x000000200a0a7824 */ /* 0x008fc600078e00ff */
[----:B------:R-:W-:Y:S02]  /*3b830*/  USHF.L.U32 UR6, UR4, 0x2, URZ ;  /* 0x0000000204067899 */ /* 0x000fe400080006ff */
[----:B------:R-:W-:Y:S01]  /*3b840*/  LOP3.LUT R10, R10, 0x1f, R14, 0xf8, !PT ;  /* 0x0000001f0a0a7812 */ /* 0x000fe200078ef80e */
[----:B------:R-:W-:-:S04]  /*3b850*/  UIMAD.WIDE UR4, UR4, 0x4, URZ ;  /* 0x00000004040478a5 */ /* 0x000fc8000f8e02ff */
[C---:B----4-:R-:W-:Y:S02]  /*3b860*/  IMAD.SHL.U32 R9, R10.reuse, 0x4, RZ ;  /* 0x000000040a097824 */ /* 0x050fe400078e00ff */
[----:B------:R-:W-:Y:S01]  /*3b870*/  IMAD.HI R0, R10, 0x4, RZ ;  /* 0x000000040a007827 */ /* 0x000fe200078e02ff */
[----:B------:R-:W-:Y:S01]  /*3b880*/  BAR.SYNC.DEFER_BLOCKING 0x0 ;  /* 0x0000000000007b1d */ /* 0x000fe20000010000 */
[----:B--2---:R-:W-:-:S05]  /*3b890*/  FSEL R7, R11, -INF , P1 ;  /* 0xff8000000b077808 */ /* 0x004fca0000800000 */
[----:B------:R-:W-:-:S05]  /*3b8a0*/  FFMA R7, R7, 0.69314718246459960938, R12 ;  /* 0x3f31721807077823 */ /* 0x000fca000000000c */
[----:B------:R1:W-:Y:S01]  /*3b8b0*/  STS.128 [R8], R4 ;  /* 0x0000000408007388 */ /* 0x0003e20000000c00 */
[----:B------:R-:W-:Y:S01]  /*3b8c0*/  BAR.SYNC.DEFER_BLOCKING 0x0 ;  /* 0x0000000000007b1d */ /* 0x000fe20000010000 */
[----:B0-----:R-:W-:-:S04]  /*3b8d0*/  IADD3 R2, P1, P2, R9, UR6, R2 ;  /* 0x0000000609027c10 */ /* 0x001fc8000fa3e002 */
[----:B------:R-:W-:Y:S01]  /*3b8e0*/  IADD3.X R3, PT, PT, R0, UR5, R3, P1, P2 ;  /* 0x0000000500037c10 */ /* 0x000fe20008fe4403 */
[----:B------:R-:W-:Y:S08]  /*3b8f0*/  @P0 EXIT ;  /* 0x000000000000094d */ /* 0x000ff00003800000 */
[----:B------:R-:W2:Y:S04]  /*3b900*/  LDL.LU R10, [R1+0x1e8] ;  /* 0x0001e800010a7983 */ /* 0x000ea80000300800 */
[----:B-12---:R-:W0:Y:S04]  /*3b910*/  LDS R5, [R10] ;  /* 0x000000000a057984 */ /* 0x006e280000000800 */
[----:B0-----:R-:W-:Y:S01]  /*3b920*/  STG.E desc[UR12][R2.64], R5 ;  /* 0x0000000502007986 */ /* 0x001fe2000c10190c */
[----:B------:R-:W-:Y:S05]  /*3b930*/  EXIT ;  /* 0x000000000000794d */ /* 0x000fea0003800000 */
.L_x_2:
[----:B------:R-:W-:-:S00]  /*3b940*/  BRA `(.L_x_2) ;  /* 0xfffffffc00fc7947 */ /* 0x000fc0000383ffff */
[----:B------:R-:W-:-:S00]  /*3b950*/  NOP ;  /* 0x0000000000007918 */ /* 0x000fc00000000000 */
        /* <DEDUP_REMOVED lines=10> */
.L_x_3:


//--------------------- .nv.global.init           --------------------------
	.section	.nv.global.init,"aw",@progbits
.nv.global.init:
	.type		_$_str,@object
	.size		_$_str,(.L_0 - _$_str)
_$_str:
        /*0000*/ 	.byte	0x5f, 0x5f, 0x43, 0x55, 0x44, 0x41, 0x5f, 0x46, 0x54, 0x5a, 0x00
.L_0:


//--------------------- .nv.shared.attn_fwd       --------------------------
	.section	.nv.shared.attn_fwd,"aw",@nobits
	.sectionflags	@""
	.align	16
	.zero		1024


//--------------------- .nv.shared.reserved.0     --------------------------
	.section	.nv.shared.reserved.0,"aw",@nobits
	.weak		__nv_reservedSMEM_offset_0_alias
	.size		__nv_reservedSMEM_offset_0_alias, 0, 64
	.other		__nv_reservedSMEM_offset_0_alias,@"STO_CUDA_RESERVED_SHARED STV_DEFAULT"
__nv_reservedSMEM_offset_0_alias:
	.zero		0
	.zero		64


//--------------------- .nv.constant0.attn_fwd    --------------------------
	.section	.nv.constant0.attn_fwd,"a",@progbits
	.sectionflags	@""
	.align	4
.nv.constant0.attn_fwd:
	.zero		1032


//--------------------- SYMBOLS --------------------------

	.type		.nv.reservedSmem.offset0,@object
	.size		.nv.reservedSmem.offset0,0x4
	.type		.nv.reservedSmem.cap,@object
	.size		.nv.reservedSmem.cap,0x4
